	.target	sm_100a

	.elftype	@"ET_EXEC"


//--------------------- .note.nv.tkinfo           --------------------------
	.section	.note.nv.tkinfo,"",@"SHT_NOTE"
	.sectionflags	@"SHF_NOTE_NV_TKINFO"
	.tkinfo
        /*0018*/ 	.word	0x00000002
        /*0030*/ 	.string	""
        /*0030*/ 	.string	"ptxas"
        /*0030*/ 	.string	"Cuda compilation tools, release 13.0, V13.0.88"
        /*0030*/ 	.string	"Build cuda_13.0.r13.0/compiler.36424714_0"
        /*0030*/ 	.string	"-arch sm_100a -m 64 "



//--------------------- .note.nv.cuinfo           --------------------------
	.section	.note.nv.cuinfo,"",@"SHT_NOTE"
	.sectionflags	@"SHF_NOTE_NV_CUINFO"
        /*0018*/ 	.short	0x0002
        /*001a*/ 	.short	0x0064
        /*001c*/ 	.short	0x0082
	.zero		2


//--------------------- .nv.info                  --------------------------
	.section	.nv.info,"",@"SHT_CUDA_INFO"
	.align	4


	//----- nvinfo : EIATTR_REGCOUNT
	.align		4
        /*0000*/ 	.byte	0x04, 0x2f
        /*0002*/ 	.short	(.L_21 - .L_20)
	.align		4
.L_20:
        /*0004*/ 	.word	index@(_ZN7cutlass13device_kernelINS_4fmha6kernel36Sm100FmhaBwdKernelTmaWarpSpecializedIN4cute5tupleIJiiiiNS5_IJNS5_IJiiEEEiEEEEEENS_10bfloat16_tEfNS5_IJNS4_1CILi128EEESB_NSA_ILi32EEESC_EEENS1_10collective12ResidualMaskEEEEEvNT_6ParamsE)
        /*0008*/ 	.word	0x00000080


	//----- nvinfo : EIATTR_FRAME_SIZE
	.align		4
.L_21:
        /*000c*/ 	.byte	0x04, 0x11
        /*000e*/ 	.short	(.L_23 - .L_22)
	.align		4
.L_22:
        /*0010*/ 	.word	index@($__internal_3_$__cuda_sm20_div_u16)
        /*0014*/ 	.word	0x00000020


	//----- nvinfo : EIATTR_FRAME_SIZE
	.align		4
.L_23:
        /*0018*/ 	.byte	0x04, 0x11
        /*001a*/ 	.short	(.L_25 - .L_24)
	.align		4
.L_24:
        /*001c*/ 	.word	index@($__internal_2_$__cuda_sm10x_tcgen05_guardrail_trap_unallocated_columns_being_dealloced)
        /*0020*/ 	.word	0x00000020


	//----- nvinfo : EIATTR_FRAME_SIZE
	.align		4
.L_25:
        /*0024*/ 	.byte	0x04, 0x11
        /*0026*/ 	.short	(.L_27 - .L_26)
	.align		4
.L_26:
        /*0028*/ 	.word	index@($__internal_1_$__cuda_sm10x_tcgen05_guardrail_trap_phase_invalid_during_alloc)
        /*002c*/ 	.word	0x00000020


	//----- nvinfo : EIATTR_FRAME_SIZE
	.align		4
.L_27:
        /*0030*/ 	.byte	0x04, 0x11
        /*0032*/ 	.short	(.L_29 - .L_28)
	.align		4
.L_28:
        /*0034*/ 	.word	index@($__internal_0_$__cuda_sm10x_tcgen05_guardrail_trap_col_being_dealloced_not_returned_by_alloc)
        /*0038*/ 	.word	0x00000020


	//----- nvinfo : EIATTR_FRAME_SIZE
	.align		4
.L_29:
        /*003c*/ 	.byte	0x04, 0x11
        /*003e*/ 	.short	(.L_31 - .L_30)
	.align		4
.L_30:
        /*0040*/ 	.word	index@(_ZN7cutlass13device_kernelINS_4fmha6kernel36Sm100FmhaBwdKernelTmaWarpSpecializedIN4cute5tupleIJiiiiNS5_IJNS5_IJiiEEEiEEEEEENS_10bfloat16_tEfNS5_IJNS4_1CILi128EEESB_NSA_ILi32EEESC_EEENS1_10collective12ResidualMaskEEEEEvNT_6ParamsE)
        /*0044*/ 	.word	0x00000020


	//----- nvinfo : EIATTR_MIN_STACK_SIZE
	.align		4
.L_31:
        /*0048*/ 	.byte	0x04, 0x12
        /*004a*/ 	.short	(.L_33 - .L_32)
	.align		4
.L_32:
        /*004c*/ 	.word	index@(_ZN7cutlass13device_kernelINS_4fmha6kernel36Sm100FmhaBwdKernelTmaWarpSpecializedIN4cute5tupleIJiiiiNS5_IJNS5_IJiiEEEiEEEEEENS_10bfloat16_tEfNS5_IJNS4_1CILi128EEESB_NSA_ILi32EEESC_EEENS1_10collective12ResidualMaskEEEEEvNT_6ParamsE)
        /*0050*/ 	.word	0x00000020
.L_33:


//--------------------- .nv.compat                --------------------------
	.section	.nv.compat,"",@"SHT_CUDA_COMPAT_INFO"
	.align	4
        /*0000*/ 	.byte	0x02, 0x09, 0x01, 0x00, 0x02, 0x02, 0x02, 0x00, 0x02, 0x05, 0x05, 0x00, 0x03, 0x07, 0x01, 0x01
        /*0010*/ 	.byte	0x02, 0x03, 0x01, 0x00, 0x02, 0x06, 0x01, 0x00, 0x04, 0x0b, 0x08, 0x00, 0x01, 0x00, 0x00, 0x00
        /*0020*/ 	.byte	0x00, 0x00, 0x00, 0x00


//--------------------- .nv.info._ZN7cutlass13device_kernelINS_4fmha6kernel36Sm100FmhaBwdKernelTmaWarpSpecializedIN4cute5tupleIJiiiiNS5_IJNS5_IJiiEEEiEEEEEENS_10bfloat16_tEfNS5_IJNS4_1CILi128EEESB_NSA_ILi32EEESC_EEENS1_10collective12ResidualMaskEEEEEvNT_6ParamsE --------------------------
	.section	.nv.info._ZN7cutlass13device_kernelINS_4fmha6kernel36Sm100FmhaBwdKernelTmaWarpSpecializedIN4cute5tupleIJiiiiNS5_IJNS5_IJiiEEEiEEEEEENS_10bfloat16_tEfNS5_IJNS4_1CILi128EEESB_NSA_ILi32EEESC_EEENS1_10collective12ResidualMaskEEEEEvNT_6ParamsE,"",@"SHT_CUDA_INFO"
	.sectionflags	@""
	.align	4


	//----- nvinfo : EIATTR_CUDA_API_VERSION
	.align		4
        /*0000*/ 	.byte	0x04, 0x37
        /*0002*/ 	.short	(.L_35 - .L_34)
.L_34:
        /*0004*/ 	.word	0x00000082


	//----- nvinfo : EIATTR_KPARAM_INFO
	.align		4
.L_35:
        /*0008*/ 	.byte	0x04, 0x17
        /*000a*/ 	.short	(.L_37 - .L_36)
.L_36:
        /*000c*/ 	.word	0x00000000
        /*0010*/ 	.short	0x0000
        /*0012*/ 	.short	0x0000
        /*0014*/ 	.byte	0x00, 0xf0, 0x01, 0x1a


	//----- nvinfo : EIATTR_AT_ENTRY_FRAGMENTS
	.align		4
.L_37:
        /*0018*/ 	.byte	0x04, 0x4f
        /*001a*/ 	.short	(.L_39 - .L_38)


	//   ....[0]....
.L_38:
        /*001c*/ 	.word	0x00000006


	//----- nvinfo : EIATTR_RESERVED_SMEM_USED
	.align		4
.L_39:
        /*0020*/ 	.byte	0x01, 0x41
	.zero		2


	//----- nvinfo : EIATTR_SPARSE_MMA_MASK
	.align		4
        /*0024*/ 	.byte	0x03, 0x50
        /*0026*/ 	.short	0x0000


	//----- nvinfo : EIATTR_TCGEN05_1CTA_USED
	.align		4
        /*0028*/ 	.byte	0x01, 0x51
	.zero		2


	//----- nvinfo : EIATTR_MAXREG_COUNT
	.align		4
        /*002c*/ 	.byte	0x03, 0x1b
        /*002e*/ 	.short	0x0080


	//----- nvinfo : EIATTR_NUM_BARRIERS
	.align		4
        /*0030*/ 	.byte	0x02, 0x4c
        /*0032*/ 	.byte	0x04
	.zero		1


	//----- nvinfo : EIATTR_EXTERNS
	.align		4
        /*0034*/ 	.byte	0x04, 0x0f
        /*0036*/ 	.short	(.L_41 - .L_40)


	//   ....[0]....
	.align		4
.L_40:
        /*0038*/ 	.word	index@(__assertfail)


	//----- nvinfo : EIATTR_ANNOTATIONS
	.align		4
.L_41:
        /*003c*/ 	.byte	0x04, 0x55
        /*003e*/ 	.short	(.L_43 - .L_42)


	//   ....[0]....
.L_42:
        /*0040*/ 	.word	0x00000001
        /*0044*/ 	.byte	0x00, 0x63, 0x00, 0x00, 0x01, 0x00, 0x00, 0x00, 0x20, 0x63, 0x00, 0x00, 0x01, 0x00, 0x00, 0x00
        /* <DEDUP_REMOVED lines=11> */
        /*0104*/ 	.byte	0xe0, 0xa9, 0x00, 0x00, 0x01, 0x00, 0x00, 0x00, 0xf0, 0xa9, 0x00, 0x00


	//----- nvinfo : EIATTR_MERCURY_ISA_VERSION
	.align		4
.L_43:
        /*0110*/ 	.byte	0x03, 0x5f
        /*0112*/ 	.short	0x0101


	//----- nvinfo : EIATTR_INT_WARP_WIDE_INSTR_OFFSETS
	.align		4
        /*0114*/ 	.byte	0x04, 0x31
        /*0116*/ 	.short	(.L_45 - .L_44)


	//   ....[0]....
.L_44:
        /*0118*/ 	.word	0x0000bc30


	//   ....[1]....
        /*011c*/ 	.word	0x0000bc50


	//   ....[2]....
        /*0120*/ 	.word	0x0000bc80


	//----- nvinfo : EIATTR_COOP_GROUP_MASK_REGIDS
	.align		4
.L_45:
        /*0124*/ 	.byte	0x04, 0x29
        /*0126*/ 	.short	(.L_47 - .L_46)


	//   ....[0]....
.L_46:
        /*0128*/ 	.word	0xffffffff


	//   ....[1]....
        /*012c*/ 	.word	0xffffffff


	//   ....[2]....
        /*0130*/ 	.word	0xffffffff


	//   ....[3]....
        /*0134*/ 	.word	0xffffffff


	//   ....[4]....
        /*0138*/ 	.word	0xffffffff


	//   ....[5]....
        /*013c*/ 	.word	0xffffffff


	//   ....[6]....
        /*0140*/ 	.word	0xffffffff


	//   ....[7]....
        /*0144*/ 	.word	0xffffffff


	//   ....[8]....
        /*0148*/ 	.word	0xffffffff


	//   ....[9]....
        /*014c*/ 	.word	0xffffffff


	//   ....[10]....
        /*0150*/ 	.word	0xffffffff


	//   ....[11]....
        /*0154*/ 	.word	0xffffffff


	//   ....[12]....
        /*0158*/ 	.word	0xffffffff


	//   ....[13]....
        /*015c*/ 	.word	0xffffffff


	//   ....[14]....
        /*0160*/ 	.word	0xffffffff


	//   ....[15]....
        /*0164*/ 	.word	0xffffffff


	//----- nvinfo : EIATTR_COOP_GROUP_INSTR_OFFSETS
	.align		4
.L_47:
        /*0168*/ 	.byte	0x04, 0x28
        /*016a*/ 	.short	(.L_49 - .L_48)


	//   ....[0]....
.L_48:
        /*016c*/ 	.word	0x00000080


	//   ....[1]....
        /*0170*/ 	.word	0x00000340


	//   ....[2]....
        /*0174*/ 	.word	0x00000560


	//   ....[3]....
        /*0178*/ 	.word	0x00000650


	//   ....[4]....
        /*017c*/ 	.word	0x00000790


	//   ....[5]....
        /*0180*/ 	.word	0x000008d0


	//   ....[6]....
        /*0184*/ 	.word	0x00000a10


	//   ....[7]....
        /*0188*/ 	.word	0x00000b50


	//   ....[8]....
        /*018c*/ 	.word	0x00000c90


	//   ....[9]....
        /*0190*/ 	.word	0x00000dd0


	//   ....[10]....
        /*0194*/ 	.word	0x00000f10


	//   ....[11]....
        /*0198*/ 	.word	0x000021f0


	//   ....[12]....
        /*019c*/ 	.word	0x000023f0


	//   ....[13]....
        /*01a0*/ 	.word	0x00002410


	//   ....[14]....
        /*01a4*/ 	.word	0x0000bb20


	//   ....[15]....
        /*01a8*/ 	.word	0x0000bd50


	//----- nvinfo : EIATTR_REG_RECONFIG
	.align		4
.L_49:
        /*01ac*/ 	.byte	0x01, 0x54
	.zero		2


	//----- nvinfo : EIATTR_VRC_CTA_INIT_COUNT
	.align		4
        /*01b0*/ 	.byte	0x02, 0x4a
        /*01b2*/ 	.byte	0x80
	.zero		1


	//----- nvinfo : EIATTR_SYSCALL_OFFSETS
	.align		4
        /*01b4*/ 	.byte	0x04, 0x46
        /*01b6*/ 	.short	(.L_51 - .L_50)


	//   ....[0]....
.L_50:
        /*01b8*/ 	.word	0x000067b0


	//   ....[1]....
        /*01bc*/ 	.word	0x00006940


	//   ....[2]....
        /*01c0*/ 	.word	0x00006ab0


	//   ....[3]....
        /*01c4*/ 	.word	0x00006c30


	//   ....[4]....
        /*01c8*/ 	.word	0x00008350


	//   ....[5]....
        /*01cc*/ 	.word	0x000084c0


	//   ....[6]....
        /*01d0*/ 	.word	0x00008630


	//   ....[7]....
        /*01d4*/ 	.word	0x000087a0


	//   ....[8]....
        /*01d8*/ 	.word	0x00008ca0


	//   ....[9]....
        /*01dc*/ 	.word	0x00008e30


	//   ....[10]....
        /*01e0*/ 	.word	0x00008fc0


	//   ....[11]....
        /*01e4*/ 	.word	0x00009d80


	//   ....[12]....
        /*01e8*/ 	.word	0x0000ad70


	//   ....[13]....
        /*01ec*/ 	.word	0x0000b430


	//----- nvinfo : EIATTR_MBARRIER_INSTR_OFFSETS
	.align		4
.L_51:
        /*01f0*/ 	.byte	0x04, 0x39
        /*01f2*/ 	.short	(.L_53 - .L_52)


	//   ....[0]....
.L_52:
        /*01f4*/ 	.word	0x00000410
        /*01f8*/ 	.word	0x000000ff
        /*01fc*/ 	.word	0x0001a800
        /*0200*/ 	.short	0x0100
        /*0202*/ 	.byte	0x04
	.zero		1


	//   ....[1]....
        /*0204*/ 	.word	0x00000420
        /*0208*/ 	.word	0x000000ff
        /*020c*/ 	.word	0x0001a810
        /*0210*/ 	.short	0x0100
        /*0212*/ 	.byte	0x04
	.zero		1


	//   ....[2]....
        /*0214*/ 	.word	0x00000430
        /*0218*/ 	.word	0x000000ff
        /*021c*/ 	.word	0x0001a808
        /*0220*/ 	.short	0x0100
        /*0222*/ 	.byte	0x04
	.zero		1


	//   ....[3]....
        /*0224*/ 	.word	0x00000440
        /*0228*/ 	.word	0x000000ff
        /*022c*/ 	.word	0x0001a818
        /*0230*/ 	.short	0x0100
        /*0232*/ 	.byte	0x04
	.zero		1


	//   ....[4]....
        /*0234*/ 	.word	0x00000620
        /*0238*/ 	.word	0x000000ff
        /*023c*/ 	.word	0x0001a820
        /*0240*/ 	.short	0x0100
        /*0242*/ 	.byte	0x06
	.zero		1


	//   ....[5]....
        /*0244*/ 	.word	0x00000630
        /*0248*/ 	.word	0x000000ff
        /*024c*/ 	.word	0x0001a828
        /*0250*/ 	.short	0x0100
        /*0252*/ 	.byte	0x06
	.zero		1


	//   ....[6]....
        /*0254*/ 	.word	0x00000760
        /*0258*/ 	.word	0x000000ff
        /*025c*/ 	.word	0x0001a830
        /*0260*/ 	.short	0x0100
        /*0262*/ 	.byte	0x04
	.zero		1


	//   ....[7]....
        /*0264*/ 	.word	0x00000770
        /*0268*/ 	.word	0x000000ff
        /*026c*/ 	.word	0x0001a838
        /*0270*/ 	.short	0x0100
        /*0272*/ 	.byte	0x04
	.zero		1


	//   ....[8]....
        /*0274*/ 	.word	0x000008a0
        /*0278*/ 	.word	0x000000ff
        /*027c*/ 	.word	0x0001a840
        /*0280*/ 	.short	0x0100
        /*0282*/ 	.byte	0x04
	.zero		1


	//   ....[9]....
        /*0284*/ 	.word	0x000008b0
        /*0288*/ 	.word	0x000000ff
        /*028c*/ 	.word	0x0001a848
        /*0290*/ 	.short	0x0100
        /*0292*/ 	.byte	0x04
	.zero		1


	//   ....[10]....
        /*0294*/ 	.word	0x000009e0
        /*0298*/ 	.word	0x000000ff
        /*029c*/ 	.word	0x0001a850
        /*02a0*/ 	.short	0x0100
        /*02a2*/ 	.byte	0x04
	.zero		1


	//   ....[11]....
        /*02a4*/ 	.word	0x000009f0
        /*02a8*/ 	.word	0x000000ff
        /*02ac*/ 	.word	0x0001a858
        /*02b0*/ 	.short	0x0100
        /*02b2*/ 	.byte	0x04
	.zero		1


	//   ....[12]....
        /*02b4*/ 	.word	0x00000b20
        /*02b8*/ 	.word	0x000000ff
        /*02bc*/ 	.word	0x0001a860
        /*02c0*/ 	.short	0x0100
        /*02c2*/ 	.byte	0x04
	.zero		1


	//   ....[13]....
        /*02c4*/ 	.word	0x00000b30
        /*02c8*/ 	.word	0x000000ff
        /*02cc*/ 	.word	0x0001a868
        /*02d0*/ 	.short	0x0100
        /*02d2*/ 	.byte	0x04
	.zero		1


	//   ....[14]....
        /*02d4*/ 	.word	0x00000c60
        /*02d8*/ 	.word	0x000000ff
        /*02dc*/ 	.word	0x0001a870
        /*02e0*/ 	.short	0x0100
        /*02e2*/ 	.byte	0x04
	.zero		1


	//   ....[15]....
        /*02e4*/ 	.word	0x00000c70
        /*02e8*/ 	.word	0x000000ff
        /*02ec*/ 	.word	0x0001a878
        /*02f0*/ 	.short	0x0100
        /*02f2*/ 	.byte	0x04
	.zero		1


	//   ....[16]....
        /*02f4*/ 	.word	0x00000da0
        /*02f8*/ 	.word	0x000000ff
        /*02fc*/ 	.word	0x0001a880
        /*0300*/ 	.short	0x0100
        /*0302*/ 	.byte	0x04
	.zero		1


	//   ....[17]....
        /*0304*/ 	.word	0x00000db0
        /*0308*/ 	.word	0x000000ff
        /*030c*/ 	.word	0x0001a888
        /*0310*/ 	.short	0x0100
        /*0312*/ 	.byte	0x04
	.zero		1


	//   ....[18]....
        /*0314*/ 	.word	0x00000ee0
        /*0318*/ 	.word	0x000000ff
        /*031c*/ 	.word	0x0001a890
        /*0320*/ 	.short	0x0100
        /*0322*/ 	.byte	0x04
	.zero		1


	//   ....[19]....
        /*0324*/ 	.word	0x00000ef0
        /*0328*/ 	.word	0x000000ff
        /*032c*/ 	.word	0x0001a898
        /*0330*/ 	.short	0x0100
        /*0332*/ 	.byte	0x04
	.zero		1


	//   ....[20]....
        /*0334*/ 	.word	0x00001020
        /*0338*/ 	.word	0x000000ff
        /*033c*/ 	.word	0x0001a8a0
        /*0340*/ 	.short	0x0100
        /*0342*/ 	.byte	0x04
	.zero		1


	//   ....[21]....
        /*0344*/ 	.word	0x00001030
        /*0348*/ 	.word	0x000000ff
        /*034c*/ 	.word	0x0001a8b0
        /*0350*/ 	.short	0x0100
        /*0352*/ 	.byte	0x04
	.zero		1


	//   ....[22]....
        /*0354*/ 	.word	0x00001040
        /*0358*/ 	.word	0x000000ff
        /*035c*/ 	.word	0x0001a8a8
        /*0360*/ 	.short	0x0100
        /*0362*/ 	.byte	0x04
	.zero		1


	//   ....[23]....
        /*0364*/ 	.word	0x00001050
        /*0368*/ 	.word	0x000000ff
        /*036c*/ 	.word	0x0001a8b8
        /*0370*/ 	.short	0x0100
        /*0372*/ 	.byte	0x04
	.zero		1


	//   ....[24]....
        /*0374*/ 	.word	0x00002620
        /*0378*/ 	.word	0x000000ff
        /*037c*/ 	.word	0x0001a800
        /*0380*/ 	.short	0x010a
        /*0382*/ 	.byte	0x0e
	.zero		1


	//   ....[25]....
        /*0384*/ 	.word	0x00002650
        /*0388*/ 	.word	0x000000ff
        /*038c*/ 	.word	0x0001a858
        /*0390*/ 	.short	0x010a
        /*0392*/ 	.byte	0x0e
	.zero		1


	//   ....[26]....
        /*0394*/ 	.word	0x000027e0
        /*0398*/ 	.word	0x000000ff
        /*039c*/ 	.word	0x0001a820
        /*03a0*/ 	.short	0x010a
        /*03a2*/ 	.byte	0x0e
	.zero		1


	//   ....[27]....
        /*03a4*/ 	.word	0x00002820
        /*03a8*/ 	.word	0x000000ff
        /*03ac*/ 	.word	0x0001a868
        /*03b0*/ 	.short	0x010a
        /*03b2*/ 	.byte	0x0e
	.zero		1


	//   ....[28]....
        /*03b4*/ 	.word	0x00002860
        /*03b8*/ 	.word	0x000000ff
        /*03bc*/ 	.word	0x0001a878
        /*03c0*/ 	.short	0x010a
        /*03c2*/ 	.byte	0x0e
	.zero		1


	//   ....[29]....
        /*03c4*/ 	.word	0x000029c0
        /*03c8*/ 	.word	0x000000ff
        /*03cc*/ 	.word	0x0001a880
        /*03d0*/ 	.short	0x010a
        /*03d2*/ 	.byte	0x0e
	.zero		1


	//   ....[30]....
        /*03d4*/ 	.word	0x00003260
        /*03d8*/ 	.word	0x000000ff
        /*03dc*/ 	.word	0x0001a800
        /*03e0*/ 	.short	0x010a
        /*03e2*/ 	.byte	0x04
	.zero		1


	//   ....[31]....
        /*03e4*/ 	.word	0x000032d0
        /*03e8*/ 	.word	0x000000ff
        /*03ec*/ 	.word	0x0001a858
        /*03f0*/ 	.short	0x010a
        /*03f2*/ 	.byte	0x0e
	.zero		1


	//   ....[32]....
        /*03f4*/ 	.word	0x00003450
        /*03f8*/ 	.word	0x000000ff
        /*03fc*/ 	.word	0x0001a890
        /*0400*/ 	.short	0x010a
        /*0402*/ 	.byte	0x0e
	.zero		1


	//   ....[33]....
        /*0404*/ 	.word	0x000034c0
        /*0408*/ 	.word	0x000000ff
        /*040c*/ 	.word	0x0001a868
        /*0410*/ 	.short	0x010a
        /*0412*/ 	.byte	0x0e
	.zero		1


	//   ....[34]....
        /*0414*/ 	.word	0x00003c70
        /*0418*/ 	.word	0x000000ff
        /*041c*/ 	.word	0x0001a878
        /*0420*/ 	.short	0x010a
        /*0422*/ 	.byte	0x0e
	.zero		1


	//   ....[35]....
        /*0424*/ 	.word	0x00003ce0
        /*0428*/ 	.word	0x000000ff
        /*042c*/ 	.word	0x0001a820
        /*0430*/ 	.short	0x010a
        /*0432*/ 	.byte	0x0e
	.zero		1


	//   ....[36]....
        /*0434*/ 	.word	0x00003e50
        /*0438*/ 	.word	0x000000ff
        /*043c*/ 	.word	0x0001a880
        /*0440*/ 	.short	0x010a
        /*0442*/ 	.byte	0x0e
	.zero		1


	//   ....[37]....
        /*0444*/ 	.word	0x000042f0
        /*0448*/ 	.word	0x000000ff
        /*044c*/ 	.word	0x0001a8b0
        /*0450*/ 	.short	0x010a
        /*0452*/ 	.byte	0x0e
	.zero		1


	//   ....[38]....
        /*0454*/ 	.word	0x00004370
        /*0458*/ 	.word	0x000000ff
        /*045c*/ 	.word	0x0001a8b8
        /*0460*/ 	.short	0x010a
        /*0462*/ 	.byte	0x0e
	.zero		1


	//   ....[39]....
        /*0464*/ 	.word	0x000043e0
        /*0468*/ 	.word	0x000000ff
        /*046c*/ 	.word	0x0001a890
        /*0470*/ 	.short	0x010a
        /*0472*/ 	.byte	0x0e
	.zero		1


	//   ....[40]....
        /*0474*/ 	.word	0x00004e40
        /*0478*/ 	.word	0x000000ff
        /*047c*/ 	.word	0x0001a810
        /*0480*/ 	.short	0x010a
        /*0482*/ 	.byte	0x18
	.zero		1


	//   ....[41]....
        /*0484*/ 	.word	0x00004fb0
        /*0488*/ 	.word	0x000000ff
        /*048c*/ 	.word	0x0001a800
        /*0490*/ 	.short	0x010b
        /*0492*/ 	.byte	0x18
	.zero		1


	//   ....[42]....
        /*0494*/ 	.word	0x000050e0
        /*0498*/ 	.word	0x000000ff
        /*049c*/ 	.word	0x0001a838
        /*04a0*/ 	.short	0x010a
        /*04a2*/ 	.byte	0x18
	.zero		1


	//   ....[43]....
        /*04a4*/ 	.word	0x000052d0
        /*04a8*/ 	.word	0x000000ff
        /*04ac*/ 	.word	0x0001a830
        /*04b0*/ 	.short	0x0107
        /*04b2*/ 	.byte	0x18
	.zero		1


	//   ....[44]....
        /*04b4*/ 	.word	0x00005330
        /*04b8*/ 	.word	0x000000ff
        /*04bc*/ 	.word	0x0001a830
        /*04c0*/ 	.short	0x0101
        /*04c2*/ 	.byte	0x18
	.zero		1


	//   ....[45]....
        /*04c4*/ 	.word	0x00005380
        /*04c8*/ 	.word	0x000000ff
        /*04cc*/ 	.word	0x0001a828
        /*04d0*/ 	.short	0x010a
        /*04d2*/ 	.byte	0x18
	.zero		1


	//   ....[46]....
        /*04d4*/ 	.word	0x000054a0
        /*04d8*/ 	.word	0x000000ff
        /*04dc*/ 	.word	0x0001a820
        /*04e0*/ 	.short	0x010b
        /*04e2*/ 	.byte	0x18
	.zero		1


	//   ....[47]....
        /*04e4*/ 	.word	0x00005600
        /*04e8*/ 	.word	0x000000ff
        /*04ec*/ 	.word	0x0001a848
        /*04f0*/ 	.short	0x010a
        /*04f2*/ 	.byte	0x18
	.zero		1


	//   ....[48]....
        /*04f4*/ 	.word	0x00005760
        /*04f8*/ 	.word	0x000000ff
        /*04fc*/ 	.word	0x0001a840
        /*0500*/ 	.short	0x0107
        /*0502*/ 	.byte	0x18
	.zero		1


	//   ....[49]....
        /*0504*/ 	.word	0x000057c0
        /*0508*/ 	.word	0x000000ff
        /*050c*/ 	.word	0x0001a840
        /*0510*/ 	.short	0x0101
        /*0512*/ 	.byte	0x18
	.zero		1


	//   ....[50]....
        /*0514*/ 	.word	0x00005990
        /*0518*/ 	.word	0x000000ff
        /*051c*/ 	.word	0x0001a810
        /*0520*/ 	.short	0x010a
        /*0522*/ 	.byte	0x09
	.zero		1


	//   ....[51]....
        /*0524*/ 	.word	0x00005b80
        /*0528*/ 	.word	0x000000ff
        /*052c*/ 	.word	0x0001a838
        /*0530*/ 	.short	0x010a
        /*0532*/ 	.byte	0x18
	.zero		1


	//   ....[52]....
        /*0534*/ 	.word	0x00005d70
        /*0538*/ 	.word	0x000000ff
        /*053c*/ 	.word	0x0001a830
        /*0540*/ 	.short	0x0107
        /*0542*/ 	.byte	0x18
	.zero		1


	//   ....[53]....
        /*0544*/ 	.word	0x00005dd0
        /*0548*/ 	.word	0x000000ff
        /*054c*/ 	.word	0x0001a830
        /*0550*/ 	.short	0x0101
        /*0552*/ 	.byte	0x18
	.zero		1


	//   ....[54]....
        /*0554*/ 	.word	0x00005e30
        /*0558*/ 	.word	0x000000ff
        /*055c*/ 	.word	0x0001a828
        /*0560*/ 	.short	0x010a
        /*0562*/ 	.byte	0x18
	.zero		1


	//   ....[55]....
        /*0564*/ 	.word	0x00005f90
        /*0568*/ 	.word	0x000000ff
        /*056c*/ 	.word	0x0001a848
        /*0570*/ 	.short	0x010a
        /*0572*/ 	.byte	0x18
	.zero		1


	//   ....[56]....
        /*0574*/ 	.word	0x000060f0
        /*0578*/ 	.word	0x000000ff
        /*057c*/ 	.word	0x0001a840
        /*0580*/ 	.short	0x0107
        /*0582*/ 	.byte	0x18
	.zero		1


	//   ....[57]....
        /*0584*/ 	.word	0x00006160
        /*0588*/ 	.word	0x000000ff
        /*058c*/ 	.word	0x0001a840
        /*0590*/ 	.short	0x0101
        /*0592*/ 	.byte	0x18
	.zero		1


	//   ....[58]....
        /*0594*/ 	.word	0x00006490
        /*0598*/ 	.word	0x00000049
        /*059c*/ 	.word	0x0001a850
        /*05a0*/ 	.short	0x010a
        /*05a2*/ 	.byte	0xff
	.zero		1


	//   ....[59]....
        /*05a4*/ 	.word	0x00006530
        /*05a8*/ 	.word	0x00000049
        /*05ac*/ 	.word	0x0001a888
        /*05b0*/ 	.short	0x010a
        /*05b2*/ 	.byte	0xff
	.zero		1


	//   ....[60]....
        /*05b4*/ 	.word	0x00006600
        /*05b8*/ 	.word	0x00000049
        /*05bc*/ 	.word	0x0001a830
        /*05c0*/ 	.short	0x010a
        /*05c2*/ 	.byte	0xff
	.zero		1


	//   ....[61]....
        /*05c4*/ 	.word	0x00008870
        /*05c8*/ 	.word	0x00000049
        /*05cc*/ 	.word	0x0001a880
        /*05d0*/ 	.short	0x0101
        /*05d2*/ 	.byte	0xff
	.zero		1


	//   ....[62]....
        /*05d4*/ 	.word	0x00008900
        /*05d8*/ 	.word	0x00000000
        /*05dc*/ 	.word	0x00000000
        /*05e0*/ 	.short	0x0101
        /*05e2*/ 	.byte	0xff
	.zero		1


	//   ....[63]....
        /*05e4*/ 	.word	0x00008970
        /*05e8*/ 	.word	0x00000000
        /*05ec*/ 	.word	0x00000000
        /*05f0*/ 	.short	0x0101
        /*05f2*/ 	.byte	0xff
	.zero		1


	//   ....[64]....
        /*05f4*/ 	.word	0x000089e0
        /*05f8*/ 	.word	0x00000049
        /*05fc*/ 	.word	0x0001a840
        /*0600*/ 	.short	0x010a
        /*0602*/ 	.byte	0xff
	.zero		1


	//   ....[65]....
        /*0604*/ 	.word	0x00008a80
        /*0608*/ 	.word	0x00000049
        /*060c*/ 	.word	0x0001a860
        /*0610*/ 	.short	0x010a
        /*0612*/ 	.byte	0xff
	.zero		1


	//   ....[66]....
        /*0614*/ 	.word	0x00008b70
        /*0618*/ 	.word	0x00000049
        /*061c*/ 	.word	0x0001a898
        /*0620*/ 	.short	0x010a
        /*0622*/ 	.byte	0xff
	.zero		1


	//   ....[67]....
        /*0624*/ 	.word	0x00009c50
        /*0628*/ 	.word	0x000000ff
        /*062c*/ 	.word	0x00000000
        /*0630*/ 	.short	0x0101
        /*0632*/ 	.byte	0x04
	.zero		1


	//   ....[68]....
        /*0634*/ 	.word	0x0000a860
        /*0638*/ 	.word	0x000000ff
        /*063c*/ 	.word	0x0001a890
        /*0640*/ 	.short	0x0101
        /*0642*/ 	.byte	0x24
	.zero		1


	//   ....[69]....
        /*0644*/ 	.word	0x0000a910
        /*0648*/ 	.word	0x000000ff
        /*064c*/ 	.word	0x00000000
        /*0650*/ 	.short	0x0101
        /*0652*/ 	.byte	0x04
	.zero		1


	//   ....[70]....
        /*0654*/ 	.word	0x0000ac20
        /*0658*/ 	.word	0x000000ff
        /*065c*/ 	.word	0x0001a8a0
        /*0660*/ 	.short	0x010a
        /*0662*/ 	.byte	0x24
	.zero		1


	//   ....[71]....
        /*0664*/ 	.word	0x0000b2b0
        /*0668*/ 	.word	0x000000ff
        /*066c*/ 	.word	0x00000000
        /*0670*/ 	.short	0x0101
        /*0672*/ 	.byte	0x04
	.zero		1


	//   ....[72]....
        /*0674*/ 	.word	0x0000b300
        /*0678*/ 	.word	0x000000ff
        /*067c*/ 	.word	0x0001a8a8
        /*0680*/ 	.short	0x010a
        /*0682*/ 	.byte	0x24
	.zero		1


	//   ....[73]....
        /*0684*/ 	.word	0x0000ba70
        /*0688*/ 	.word	0x000000ff
        /*068c*/ 	.word	0x00000000
        /*0690*/ 	.short	0x0101
        /*0692*/ 	.byte	0x04
	.zero		1


	//   ....[74]....
        /*0694*/ 	.word	0x0000c000
        /*0698*/ 	.word	0x000000ff
        /*069c*/ 	.word	0x0001a870
        /*06a0*/ 	.short	0x010a
        /*06a2*/ 	.byte	0x07
	.zero		1


	//   ....[75]....
        /*06a4*/ 	.word	0x0000c190
        /*06a8*/ 	.word	0x000000ff
        /*06ac*/ 	.word	0x00000000
        /*06b0*/ 	.short	0x0101
        /*06b2*/ 	.byte	0x08
	.zero		1


	//   ....[76]....
        /*06b4*/ 	.word	0x0000c540
        /*06b8*/ 	.word	0x000000ff
        /*06bc*/ 	.word	0x0001a870
        /*06c0*/ 	.short	0x010a
        /*06c2*/ 	.byte	0x07
	.zero		1


	//   ....[77]....
        /*06c4*/ 	.word	0x0000c5d0
        /*06c8*/ 	.word	0x000000ff
        /*06cc*/ 	.word	0x00000000
        /*06d0*/ 	.short	0x0101
        /*06d2*/ 	.byte	0x08
	.zero		1


	//   ....[78]....
        /*06d4*/ 	.word	0x0000cb30
        /*06d8*/ 	.word	0x000000ff
        /*06dc*/ 	.word	0x0001a870
        /*06e0*/ 	.short	0x010a
        /*06e2*/ 	.byte	0x07
	.zero		1


	//   ....[79]....
        /*06e4*/ 	.word	0x0000cd30
        /*06e8*/ 	.word	0x000000ff
        /*06ec*/ 	.word	0x00000000
        /*06f0*/ 	.short	0x0101
        /*06f2*/ 	.byte	0x04
	.zero		1


	//   ....[80]....
        /*06f4*/ 	.word	0x0000d080
        /*06f8*/ 	.word	0x00000000
        /*06fc*/ 	.word	0x0001a800
        /*0700*/ 	.short	0x010a
        /*0702*/ 	.byte	0xff
	.zero		1


	//   ....[81]....
        /*0704*/ 	.word	0x0000d0e0
        /*0708*/ 	.word	0x00000003
        /*070c*/ 	.word	0x0001a858
        /*0710*/ 	.short	0x010a
        /*0712*/ 	.byte	0xff
	.zero		1


	//   ....[82]....
        /*0714*/ 	.word	0x0000d140
        /*0718*/ 	.word	0x00000000
        /*071c*/ 	.word	0x0001a820
        /*0720*/ 	.short	0x010a
        /*0722*/ 	.byte	0xff
	.zero		1


	//   ....[83]....
        /*0724*/ 	.word	0x0000d1a0
        /*0728*/ 	.word	0x00000000
        /*072c*/ 	.word	0x0001a868
        /*0730*/ 	.short	0x010a
        /*0732*/ 	.byte	0xff
	.zero		1


	//   ....[84]....
        /*0734*/ 	.word	0x0000d200
        /*0738*/ 	.word	0x00000003
        /*073c*/ 	.word	0x0001a878
        /*0740*/ 	.short	0x010a
        /*0742*/ 	.byte	0xff
	.zero		1


	//   ....[85]....
        /*0744*/ 	.word	0x0000d260
        /*0748*/ 	.word	0x00000003
        /*074c*/ 	.word	0x0001a880
        /*0750*/ 	.short	0x010a
        /*0752*/ 	.byte	0xff
	.zero		1


	//   ....[86]....
        /*0754*/ 	.word	0x0000d2c0
        /*0758*/ 	.word	0x00000000
        /*075c*/ 	.word	0x0001a800
        /*0760*/ 	.short	0x010a
        /*0762*/ 	.byte	0xff
	.zero		1


	//   ....[87]....
        /*0764*/ 	.word	0x0000d320
        /*0768*/ 	.word	0x00000003
        /*076c*/ 	.word	0x0001a858
        /*0770*/ 	.short	0x010a
        /*0772*/ 	.byte	0xff
	.zero		1


	//   ....[88]....
        /*0774*/ 	.word	0x0000d380
        /*0778*/ 	.word	0x00000000
        /*077c*/ 	.word	0x0001a890
        /*0780*/ 	.short	0x010a
        /*0782*/ 	.byte	0xff
	.zero		1


	//   ....[89]....
        /*0784*/ 	.word	0x0000d3e0
        /*0788*/ 	.word	0x00000003
        /*078c*/ 	.word	0x0001a868
        /*0790*/ 	.short	0x010a
        /*0792*/ 	.byte	0xff
	.zero		1


	//   ....[90]....
        /*0794*/ 	.word	0x0000d440
        /*0798*/ 	.word	0x00000000
        /*079c*/ 	.word	0x0001a878
        /*07a0*/ 	.short	0x010a
        /*07a2*/ 	.byte	0xff
	.zero		1


	//   ....[91]....
        /*07a4*/ 	.word	0x0000d4a0
        /*07a8*/ 	.word	0x00000003
        /*07ac*/ 	.word	0x0001a820
        /*07b0*/ 	.short	0x010a
        /*07b2*/ 	.byte	0xff
	.zero		1


	//   ....[92]....
        /*07b4*/ 	.word	0x0000d500
        /*07b8*/ 	.word	0x00000003
        /*07bc*/ 	.word	0x0001a880
        /*07c0*/ 	.short	0x010a
        /*07c2*/ 	.byte	0xff
	.zero		1


	//   ....[93]....
        /*07c4*/ 	.word	0x0000d560
        /*07c8*/ 	.word	0x00000000
        /*07cc*/ 	.word	0x0001a8b0
        /*07d0*/ 	.short	0x010a
        /*07d2*/ 	.byte	0xff
	.zero		1


	//   ....[94]....
        /*07d4*/ 	.word	0x0000d5c0
        /*07d8*/ 	.word	0x00000000
        /*07dc*/ 	.word	0x0001a8b8
        /*07e0*/ 	.short	0x010a
        /*07e2*/ 	.byte	0xff
	.zero		1


	//   ....[95]....
        /*07e4*/ 	.word	0x0000d620
        /*07e8*/ 	.word	0x00000000
        /*07ec*/ 	.word	0x0001a890
        /*07f0*/ 	.short	0x010a
        /*07f2*/ 	.byte	0xff
	.zero		1


	//   ....[96]....
        /*07f4*/ 	.word	0x0000d680
        /*07f8*/ 	.word	0x00000004
        /*07fc*/ 	.word	0x0001a810
        /*0800*/ 	.short	0x010a
        /*0802*/ 	.byte	0xff
	.zero		1


	//   ....[97]....
        /*0804*/ 	.word	0x0000d6e0
        /*0808*/ 	.word	0x00000002
        /*080c*/ 	.word	0x0001a838
        /*0810*/ 	.short	0x010a
        /*0812*/ 	.byte	0xff
	.zero		1


	//   ....[98]....
        /*0814*/ 	.word	0x0000d740
        /*0818*/ 	.word	0x00000002
        /*081c*/ 	.word	0x0001a828
        /*0820*/ 	.short	0x010a
        /*0822*/ 	.byte	0xff
	.zero		1


	//   ....[99]....
        /*0824*/ 	.word	0x0000d7a0
        /*0828*/ 	.word	0x00000002
        /*082c*/ 	.word	0x0001a848
        /*0830*/ 	.short	0x010a
        /*0832*/ 	.byte	0xff
	.zero		1


	//   ....[100]....
        /*0834*/ 	.word	0x0000d800
        /*0838*/ 	.word	0x00000002
        /*083c*/ 	.word	0x0001a810
        /*0840*/ 	.short	0x010a
        /*0842*/ 	.byte	0xff
	.zero		1


	//   ....[101]....
        /*0844*/ 	.word	0x0000d860
        /*0848*/ 	.word	0x00000002
        /*084c*/ 	.word	0x0001a838
        /*0850*/ 	.short	0x010a
        /*0852*/ 	.byte	0xff
	.zero		1


	//   ....[102]....
        /*0854*/ 	.word	0x0000d8c0
        /*0858*/ 	.word	0x00000006
        /*085c*/ 	.word	0x0001a828
        /*0860*/ 	.short	0x010a
        /*0862*/ 	.byte	0xff
	.zero		1


	//   ....[103]....
        /*0864*/ 	.word	0x0000d920
        /*0868*/ 	.word	0x00000006
        /*086c*/ 	.word	0x0001a848
        /*0870*/ 	.short	0x010a
        /*0872*/ 	.byte	0xff
	.zero		1


	//   ....[104]....
        /*0874*/ 	.word	0x0000d970
        /*0878*/ 	.word	0x00000049
        /*087c*/ 	.word	0x0001a850
        /*0880*/ 	.short	0x010a
        /*0882*/ 	.byte	0xff
	.zero		1


	//   ....[105]....
        /*0884*/ 	.word	0x0000d9c0
        /*0888*/ 	.word	0x00000049
        /*088c*/ 	.word	0x0001a888
        /*0890*/ 	.short	0x010a
        /*0892*/ 	.byte	0xff
	.zero		1


	//   ....[106]....
        /*0894*/ 	.word	0x0000da10
        /*0898*/ 	.word	0x00000049
        /*089c*/ 	.word	0x0001a830
        /*08a0*/ 	.short	0x010a
        /*08a2*/ 	.byte	0xff
	.zero		1


	//   ....[107]....
        /*08a4*/ 	.word	0x0000da60
        /*08a8*/ 	.word	0x00000049
        /*08ac*/ 	.word	0x0001a840
        /*08b0*/ 	.short	0x010a
        /*08b2*/ 	.byte	0xff
	.zero		1


	//   ....[108]....
        /*08b4*/ 	.word	0x0000dab0
        /*08b8*/ 	.word	0x00000049
        /*08bc*/ 	.word	0x0001a860
        /*08c0*/ 	.short	0x010a
        /*08c2*/ 	.byte	0xff
	.zero		1


	//   ....[109]....
        /*08c4*/ 	.word	0x0000db00
        /*08c8*/ 	.word	0x00000049
        /*08cc*/ 	.word	0x0001a898
        /*08d0*/ 	.short	0x010a
        /*08d2*/ 	.byte	0xff
	.zero		1


	//   ....[110]....
        /*08d4*/ 	.word	0x0000db60
        /*08d8*/ 	.word	0x00000003
        /*08dc*/ 	.word	0x0001a8a0
        /*08e0*/ 	.short	0x010a
        /*08e2*/ 	.byte	0xff
	.zero		1


	//   ....[111]....
        /*08e4*/ 	.word	0x0000dbc0
        /*08e8*/ 	.word	0x00000002
        /*08ec*/ 	.word	0x0001a8a8
        /*08f0*/ 	.short	0x010a
        /*08f2*/ 	.byte	0xff
	.zero		1


	//   ....[112]....
        /*08f4*/ 	.word	0x0000dc20
        /*08f8*/ 	.word	0x00000004
        /*08fc*/ 	.word	0x0001a870
        /*0900*/ 	.short	0x010a
        /*0902*/ 	.byte	0xff
	.zero		1


	//   ....[113]....
        /*0904*/ 	.word	0x0000dc80
        /*0908*/ 	.word	0x00000004
        /*090c*/ 	.word	0x0001a870
        /*0910*/ 	.short	0x010a
        /*0912*/ 	.byte	0xff
	.zero		1


	//   ....[114]....
        /*0914*/ 	.word	0x0000dce0
        /*0918*/ 	.word	0x00000004
        /*091c*/ 	.word	0x0001a870
        /*0920*/ 	.short	0x010a
        /*0922*/ 	.byte	0xff
	.zero		1


	//----- nvinfo : EIATTR_NUM_MBARRIERS
	.align		4
.L_53:
        /*0924*/ 	.byte	0x03, 0x38
        /*0926*/ 	.short	0x0018


	//----- nvinfo : EIATTR_EXIT_INSTR_OFFSETS
	.align		4
        /*0928*/ 	.byte	0x04, 0x1c
        /*092a*/ 	.short	(.L_55 - .L_54)


	//   ....[0]....
.L_54:
        /*092c*/ 	.word	0x00001150


	//   ....[1]....
        /*0930*/ 	.word	0x00002110


	//   ....[2]....
        /*0934*/ 	.word	0x00004d10


	//   ....[3]....
        /*0938*/ 	.word	0x00004d50


	//   ....[4]....
        /*093c*/ 	.word	0x000057e0


	//   ....[5]....
        /*0940*/ 	.word	0x00006200


	//   ....[6]....
        /*0944*/ 	.word	0x000062a0


	//   ....[7]....
        /*0948*/ 	.word	0x0000baa0


	//   ....[8]....
        /*094c*/ 	.word	0x0000bd60


	//   ....[9]....
        /*0950*/ 	.word	0x0000d060


	//----- nvinfo : EIATTR_INDIRECT_BRANCH_TARGETS
	.align		4
.L_55:
        /*0954*/ 	.byte	0x04, 0x34
        /*0956*/ 	.short	(.L_57 - .L_56)


	//   ....[0]....
.L_56:
        /*0958*/ 	.word	.L_x_304@srel
        /*095c*/ 	.short	0x0
        /*095e*/ 	.short	0x0
        /*0960*/ 	.word	0x3
        /*0964*/ 	.word	.L_x_305@srel
        /*0968*/ 	.word	.L_x_306@srel
        /*096c*/ 	.word	.L_x_307@srel


	//   ....[1]....
        /*0970*/ 	.word	.L_x_308@srel
        /*0974*/ 	.short	0x0
        /*0976*/ 	.short	0x0
        /*0978*/ 	.word	0x3
        /*097c*/ 	.word	.L_x_145@srel
        /*0980*/ 	.word	.L_x_213@srel
        /*0984*/ 	.word	.L_x_307@srel


	//----- nvinfo : EIATTR_MAX_THREADS
	.align		4
.L_57:
        /*0988*/ 	.byte	0x04, 0x05
        /*098a*/ 	.short	(.L_59 - .L_58)
.L_58:
        /*098c*/ 	.word	0x00000200
        /*0990*/ 	.word	0x00000001
        /*0994*/ 	.word	0x00000001


	//----- nvinfo : EIATTR_CRS_STACK_SIZE
	.align		4
.L_59:
        /*0998*/ 	.byte	0x04, 0x1e
        /*099a*/ 	.short	(.L_61 - .L_60)
.L_60:
        /*099c*/ 	.word	0x00000000


	//----- nvinfo : EIATTR_CBANK_PARAM_SIZE
	.align		4
.L_61:
        /*09a0*/ 	.byte	0x03, 0x19
        /*09a2*/ 	.short	0x0680


	//----- nvinfo : EIATTR_PARAM_CBANK
	.align		4
        /*09a4*/ 	.byte	0x04, 0x0a
        /*09a6*/ 	.short	(.L_63 - .L_62)
	.align		4
.L_62:
        /*09a8*/ 	.word	index@(.nv.constant0._ZN7cutlass13device_kernelINS_4fmha6kernel36Sm100FmhaBwdKernelTmaWarpSpecializedIN4cute5tupleIJiiiiNS5_IJNS5_IJiiEEEiEEEEEENS_10bfloat16_tEfNS5_IJNS4_1CILi128EEESB_NSA_ILi32EEESC_EEENS1_10collective12ResidualMaskEEEEEvNT_6ParamsE)
        /*09ac*/ 	.short	0x0380
        /*09ae*/ 	.short	0x0680


	//----- nvinfo : EIATTR_SW_WAR
	.align		4
.L_63:
        /*09b0*/ 	.byte	0x04, 0x36
        /*09b2*/ 	.short	(.L_65 - .L_64)
.L_64:
        /*09b4*/ 	.word	0x00000008
.L_65:


//--------------------- .nv.callgraph             --------------------------
	.section	.nv.callgraph,"",@"SHT_CUDA_CALLGRAPH"
	.align	4
	.sectionentsize	8
	.align		4
        /*0000*/ 	.word	0x00000000
	.align		4
        /*0004*/ 	.word	0xffffffff
	.align		4
        /*0008*/ 	.word	index@(_ZN7cutlass13device_kernelINS_4fmha6kernel36Sm100FmhaBwdKernelTmaWarpSpecializedIN4cute5tupleIJiiiiNS5_IJNS5_IJiiEEEiEEEEEENS_10bfloat16_tEfNS5_IJNS4_1CILi128EEESB_NSA_ILi32EEESC_EEENS1_10collective12ResidualMaskEEEEEvNT_6ParamsE)
	.align		4
        /*000c*/ 	.word	index@(__assertfail)
	.align		4
        /*0010*/ 	.word	0x00000000
	.align		4
        /*0014*/ 	.word	0xfffffffe
	.align		4
        /*0018*/ 	.word	0x00000000
	.align		4
        /*001c*/ 	.word	0xfffffffd
	.align		4
        /*0020*/ 	.word	0x00000000
	.align		4
        /*0024*/ 	.word	0xfffffffc


//--------------------- .nv.constant4             --------------------------
	.section	.nv.constant4,"a",@progbits
	.align	8
	.align		8
.nv.constant4:
        /*0000*/ 	.dword	__assertfail
	.align		8
        /*0008*/ 	.dword	__unnamed_1
	.align		8
        /*0010*/ 	.dword	__unnamed_2
	.align		8
        /*0018*/ 	.dword	__unnamed_3
	.align		8
        /*0020*/ 	.dword	__unnamed_4
	.align		8
        /*0028*/ 	.dword	_ZN39_INTERNAL_8332aec2_4_k_cu_047e47d9_40304cuda3std3__45__cpo5beginE
	.align		8
        /*0030*/ 	.dword	_ZN39_INTERNAL_8332aec2_4_k_cu_047e47d9_40304cuda3std3__45__cpo3endE
	.align		8
        /*0038*/ 	.dword	_ZN39_INTERNAL_8332aec2_4_k_cu_047e47d9_40304cuda3std3__45__cpo6cbeginE
	.align		8
        /*0040*/ 	.dword	_ZN39_INTERNAL_8332aec2_4_k_cu_047e47d9_40304cuda3std3__45__cpo4cendE
	.align		8
        /*0048*/ 	.dword	_ZN39_INTERNAL_8332aec2_4_k_cu_047e47d9_40304cuda3std3__441_GLOBAL__N__8332aec2_4_k_cu_047e47d9_40306ignoreE
	.align		8
        /*0050*/ 	.dword	_ZN39_INTERNAL_8332aec2_4_k_cu_047e47d9_40304cuda3std3__419piecewise_constructE
	.align		8
        /*0058*/ 	.dword	_ZN39_INTERNAL_8332aec2_4_k_cu_047e47d9_40304cuda3std3__48in_placeE
	.align		8
        /*0060*/ 	.dword	_ZN39_INTERNAL_8332aec2_4_k_cu_047e47d9_40304cuda3std6ranges3__45__cpo4swapE
	.align		8
        /*0068*/ 	.dword	_ZN39_INTERNAL_8332aec2_4_k_cu_047e47d9_40304cuda3std6ranges3__45__cpo9iter_moveE
	.align		8
        /*0070*/ 	.dword	_ZN39_INTERNAL_8332aec2_4_k_cu_047e47d9_40304cute7productE
	.align		8
        /*0078*/ 	.dword	_ZN39_INTERNAL_8332aec2_4_k_cu_047e47d9_40304cute1_E
	.align		8
        /*0080*/ 	.dword	$str$23
	.align		8
        /*0088*/ 	.dword	$str$24
	.align		8
        /*0090*/ 	.dword	$str$25
	.align		8
        /*0098*/ 	.dword	$str$26


//--------------------- .nv.constant2._ZN7cutlass13device_kernelINS_4fmha6kernel36Sm100FmhaBwdKernelTmaWarpSpecializedIN4cute5tupleIJiiiiNS5_IJNS5_IJiiEEEiEEEEEENS_10bfloat16_tEfNS5_IJNS4_1CILi128EEESB_NSA_ILi32EEESC_EEENS1_10collective12ResidualMaskEEEEEvNT_6ParamsE --------------------------
	.section	.nv.constant2._ZN7cutlass13device_kernelINS_4fmha6kernel36Sm100FmhaBwdKernelTmaWarpSpecializedIN4cute5tupleIJiiiiNS5_IJNS5_IJiiEEEiEEEEEENS_10bfloat16_tEfNS5_IJNS4_1CILi128EEESB_NSA_ILi32EEESC_EEENS1_10collective12ResidualMaskEEEEEvNT_6ParamsE,"a",@progbits
	.sectionflags	@""
	.align	4
.nv.constant2._ZN7cutlass13device_kernelINS_4fmha6kernel36Sm100FmhaBwdKernelTmaWarpSpecializedIN4cute5tupleIJiiiiNS5_IJNS5_IJiiEEEiEEEEEENS_10bfloat16_tEfNS5_IJNS4_1CILi128EEESB_NSA_ILi32EEESC_EEENS1_10collective12ResidualMaskEEEEEvNT_6ParamsE:
        /*0000*/ 	.byte	0x60, 0x4d, 0x00, 0x00, 0xb0, 0x21, 0x00, 0x00, 0x80, 0x62, 0x00, 0x00, 0xb0, 0x62, 0x00, 0x00
        /*0010*/ 	.byte	0x70, 0xbd, 0x00, 0x00, 0x80, 0x62, 0x00, 0x00


//--------------------- .text._ZN7cutlass13device_kernelINS_4fmha6kernel36Sm100FmhaBwdKernelTmaWarpSpecializedIN4cute5tupleIJiiiiNS5_IJNS5_IJiiEEEiEEEEEENS_10bfloat16_tEfNS5_IJNS4_1CILi128EEESB_NSA_ILi32EEESC_EEENS1_10collective12ResidualMaskEEEEEvNT_6ParamsE --------------------------
	.section	.text._ZN7cutlass13device_kernelINS_4fmha6kernel36Sm100FmhaBwdKernelTmaWarpSpecializedIN4cute5tupleIJiiiiNS5_IJNS5_IJiiEEEiEEEEEENS_10bfloat16_tEfNS5_IJNS4_1CILi128EEESB_NSA_ILi32EEESC_EEENS1_10collective12ResidualMaskEEEEEvNT_6ParamsE,"ax",@progbits
	.align	128
.text._ZN7cutlass13device_kernelINS_4fmha6kernel36Sm100FmhaBwdKernelTmaWarpSpecializedIN4cute5tupleIJiiiiNS5_IJNS5_IJiiEEEiEEEEEENS_10bfloat16_tEfNS5_IJNS4_1CILi128EEESB_NSA_ILi32EEESC_EEENS1_10collective12ResidualMaskEEEEEvNT_6ParamsE:
        .type           _ZN7cutlass13device_kernelINS_4fmha6kernel36Sm100FmhaBwdKernelTmaWarpSpecializedIN4cute5tupleIJiiiiNS5_IJNS5_IJiiEEEiEEEEEENS_10bfloat16_tEfNS5_IJNS4_1CILi128EEESB_NSA_ILi32EEESC_EEENS1_10collective12ResidualMaskEEEEEvNT_6ParamsE,@function
        .size           _ZN7cutlass13device_kernelINS_4fmha6kernel36Sm100FmhaBwdKernelTmaWarpSpecializedIN4cute5tupleIJiiiiNS5_IJNS5_IJiiEEEiEEEEEENS_10bfloat16_tEfNS5_IJNS4_1CILi128EEESB_NSA_ILi32EEESC_EEENS1_10collective12ResidualMaskEEEEEvNT_6ParamsE,(.L_x_312 - _ZN7cutlass13device_kernelINS_4fmha6kernel36Sm100FmhaBwdKernelTmaWarpSpecializedIN4cute5tupleIJiiiiNS5_IJNS5_IJiiEEEiEEEEEENS_10bfloat16_tEfNS5_IJNS4_1CILi128EEESB_NSA_ILi32EEESC_EEENS1_10collective12ResidualMaskEEEEEvNT_6ParamsE)
        .other          _ZN7cutlass13device_kernelINS_4fmha6kernel36Sm100FmhaBwdKernelTmaWarpSpecializedIN4cute5tupleIJiiiiNS5_IJNS5_IJiiEEEiEEEEEENS_10bfloat16_tEfNS5_IJNS4_1CILi128EEESB_NSA_ILi32EEESC_EEENS1_10collective12ResidualMaskEEEEEvNT_6ParamsE,@"STO_CUDA_ENTRY STV_DEFAULT"
_ZN7cutlass13device_kernelINS_4fmha6kernel36Sm100FmhaBwdKernelTmaWarpSpecializedIN4cute5tupleIJiiiiNS5_IJNS5_IJiiEEEiEEEEEENS_10bfloat16_tEfNS5_IJNS4_1CILi128EEESB_NSA_ILi32EEESC_EEENS1_10collective12ResidualMaskEEEEEvNT_6ParamsE:
[----:B------:R-:W1:Y:S02]  /*0000*/  LDC R1, c[0x0][0x37c] ;  /* 0x0000df00ff017b82 */ /* 0x000e640000000800 */
[----:B-1----:R-:W-:Y:S01]  /*0010*/  IADD3 R1, PT, PT, R1, -0x20, RZ ;  /* 0xffffffe001017810 */ /* 0x002fe20007ffe0ff */
[----:B------:R-:W1:Y:S01]  /*0020*/  S2R R13, SR_TID.X ;  /* 0x00000000000d7919 */ /* 0x000e620000002100 */
[----:B------:R-:W-:Y:S01]  /*0030*/  UMOV UR5, 0x33334444 ;  /* 0x3333444400057882 */ /* 0x000fe20000000000 */
[----:B------:R-:W-:Y:S01]  /*0040*/  ELECT P0, URZ, PT ;  /* 0x0000000000ff782f */ /* 0x000fe20003800000 */
[----:B------:R-:W-:Y:S01]  /*0050*/  BSSY.RECONVERGENT B0, `(.L_x_0) ;  /* 0x000002e000007945 */ /* 0x000fe20003800200 */
[--C-:B-1----:R-:W-:Y:S01]  /*0060*/  SHF.R.U32.HI R5, RZ, 0x5, R13.reuse ;  /* 0x00000005ff057819 */ /* 0x102fe2000001160d */
[----:B------:R-:W-:-:S04]  /*0070*/  IMAD.MOV.U32 R2, RZ, RZ, R13 ;  /* 0x000000ffff027224 */ /* 0x000fc800078e000d */
[----:B------:R-:W1:Y:S02]  /*0080*/  SHFL.IDX PT, R0, R5, RZ, 0x1f ;  /* 0x00001fff05007589 */ /* 0x000e6400000e0000 */
[----:B-1----:R-:W-:-:S13]  /*0090*/  R2UR UR39, R0 ;  /* 0x00000000002772ca */ /* 0x002fda00000e0000 */
[----:B------:R-:W-:-:S04]  /*00a0*/  USHF.L.U32 UR4, UR39, 0x2, URZ ;  /* 0x0000000227047899 */ /* 0x000fc800080006ff */
[----:B------:R-:W-:-:S04]  /*00b0*/  USHF.R.U64 UR4, UR5, UR4, 0x123333 ;  /* 0x0012333305047499 */ /* 0x000fc80008001204 */
[----:B------:R-:W-:-:S06]  /*00c0*/  ULOP3.LUT UR62, UR4, 0x7, URZ, 0xc0, !UPT ;  /* 0x00000007043e7892 */ /* 0x000fcc000f8ec0ff */
[----:B------:R-:W-:-:S05]  /*00d0*/  IMAD.U32 R0, RZ, RZ, UR62 ;  /* 0x0000003eff007e24 */ /* 0x000fca000f8e00ff */
[----:B------:R-:W-:-:S04]  /*00e0*/  ISETP.NE.OR P1, PT, R0, 0x1, !P0 ;  /* 0x000000010000780c */ /* 0x000fc80004725670 */
[----:B------:R-:W-:-:S09]  /*00f0*/  P2R R3, PR, RZ, 0x2 ;  /* 0x00000002ff037803 */ /* 0x000fd20000000000 */
[----:B------:R-:W-:Y:S05]  /*0100*/  @P1 BRA `(.L_x_1) ;  /* 0x0000000000381947 */ /* 0x000fea0003800000 */
[----:B------:R-:W1:Y:S02]  /*0110*/  LDCU.64 UR4, c[0x0][0x348] ;  /* 0x00006900ff0477ac */ /* 0x000e640008000a00 */
[----:B-1----:R-:W-:Y:S02]  /*0120*/  UIADD3 UR10, UP3, UPT, UR4, 0x300, URZ ;  /* 0x00000300040a7890 */ /* 0x002fe4000ff7e0ff */
[----:B------:R-:W-:Y:S02]  /*0130*/  UIADD3 UR8, UP2, UPT, UR4, 0x100, URZ ;  /* 0x0000010004087890 */ /* 0x000fe4000ff5e0ff */
[----:B------:R-:W-:Y:S02]  /*0140*/  UIADD3 UR6, UP1, UPT, UR4, 0x200, URZ ;  /* 0x0000020004067890 */ /* 0x000fe4000ff3e0ff */
[----:B------:R-:W-:Y:S02]  /*0150*/  UIADD3 UR4, UP0, UPT, UR4, 0x400, URZ ;  /* 0x0000040004047890 */ /* 0x000fe4000ff1e0ff */
[----:B------:R-:W-:-:S02]  /*0160*/  UIADD3.X UR11, UPT, UPT, URZ, UR5, URZ, UP3, !UPT ;  /* 0x00000005ff0b7290 */ /* 0x000fc40009ffe4ff */
[----:B------:R-:W-:Y:S02]  /*0170*/  UIADD3.X UR9, UPT, UPT, URZ, UR5, URZ, UP2, !UPT ;  /* 0x00000005ff097290 */ /* 0x000fe400097fe4ff */
[----:B------:R-:W-:Y:S02]  /*0180*/  UIADD3.X UR7, UPT, UPT, URZ, UR5, URZ, UP1, !UPT ;  /* 0x00000005ff077290 */ /* 0x000fe40008ffe4ff */
[----:B------:R-:W-:-:S03]  /*0190*/  UIADD3.X UR5, UPT, UPT, URZ, UR5, URZ, UP0, !UPT ;  /* 0x00000005ff057290 */ /* 0x000fc600087fe4ff */
[----:B------:R1:W-:Y:S02]  /*01a0*/  UTMACCTL.PF [UR10] ;  /* 0x000000000a0079b9 */ /* 0x0003e40008040000 */
[----:B------:R1:W-:Y:S02]  /*01b0*/  UTMACCTL.PF [UR8] ;  /* 0x00000000080079b9 */ /* 0x0003e40008040000 */
[----:B------:R1:W-:Y:S02]  /*01c0*/  UTMACCTL.PF [UR6] ;  /* 0x00000000060079b9 */ /* 0x0003e40008040000 */
[----:B------:R1:W-:Y:S02]  /*01d0*/  UTMACCTL.PF [UR4] ;  /* 0x00000000040079b9 */ /* 0x0003e40008040000 */
[----:B-1----:R-:W-:Y:S05]  /*01e0*/  BRA `(.L_x_2) ;  /* 0x0000000000247947 */ /* 0x002fea0003800000 */
.L_x_1:
[----:B------:R-:W-:-:S09]  /*01f0*/  UISETP.NE.AND UP0, UPT, UR62, 0x2, UPT ;  /* 0x000000023e00788c */ /* 0x000fd2000bf05270 */
[----:B------:R-:W-:Y:S05]  /*0200*/  BRA.U !UP0, `(.L_x_3) ;  /* 0x0000000108347547 */ /* 0x000fea000b800000 */
[----:B------:R-:W-:Y:S01]  /*0210*/  UISETP.NE.AND UP0, UPT, UR62, 0x1, UPT ;  /* 0x000000013e00788c */ /* 0x000fe2000bf05270 */
[----:B------:R-:W-:Y:S02]  /*0220*/  PLOP3.LUT P0, PT, PT, PT, PT, 0x80, 0x8 ;  /* 0x000000000008781c */ /* 0x000fe40003f0f070 */
[----:B------:R-:W-:Y:S02]  /*0230*/  PLOP3.LUT P2, PT, PT, PT, PT, 0x80, 0x8 ;  /* 0x000000000008781c */ /* 0x000fe40003f4f070 */
[----:B------:R-:W-:Y:S02]  /*0240*/  PLOP3.LUT P1, PT, PT, PT, PT, 0x8, 0x80 ;  /* 0x000000000080781c */ /* 0x000fe40003f2e170 */
[----:B------:R-:W-:Y:S02]  /*0250*/  PLOP3.LUT P4, PT, PT, PT, PT, 0x80, 0x8 ;  /* 0x000000000008781c */ /* 0x000fe40003f8f070 */
[----:B------:R-:W-:Y:S01]  /*0260*/  P2R R0, PR, RZ, 0x1 ;  /* 0x00000001ff007803 */ /* 0x000fe20000000000 */
[----:B------:R-:W-:Y:S10]  /*0270*/  BRA.U UP0, `(.L_x_4) ;  /* 0x00000001002c7547 */ /* 0x000ff4000b800000 */
.L_x_2:
[----:B------:R-:W-:Y:S02]  /*0280*/  PLOP3.LUT P0, PT, PT, PT, PT, 0x8, 0x80 ;  /* 0x000000000080781c */ /* 0x000fe40003f0e170 */
[----:B------:R-:W-:Y:S02]  /*0290*/  PLOP3.LUT P2, PT, PT, PT, PT, 0x80, 0x8 ;  /* 0x000000000008781c */ /* 0x000fe40003f4f070 */
[----:B------:R-:W-:Y:S02]  /*02a0*/  PLOP3.LUT P1, PT, PT, PT, PT, 0x8, 0x80 ;  /* 0x000000000080781c */ /* 0x000fe40003f2e170 */
[----:B------:R-:W-:Y:S02]  /*02b0*/  PLOP3.LUT P4, PT, PT, PT, PT, 0x8, 0x80 ;  /* 0x000000000080781c */ /* 0x000fe40003f8e170 */
[----:B------:R-:W-:Y:S01]  /*02c0*/  P2R R0, PR, RZ, 0x1 ;  /* 0x00000001ff007803 */ /* 0x000fe20000000000 */
[----:B------:R-:W-:Y:S05]  /*02d0*/  BRA `(.L_x_4) ;  /* 0x0000000000147947 */ /* 0x000fea0003800000 */
.L_x_3:
[----:B------:R-:W-:Y:S02]  /*02e0*/  PLOP3.LUT P0, PT, PT, PT, PT, 0x80, 0x8 ;  /* 0x000000000008781c */ /* 0x000fe40003f0f070 */
[----:B------:R-:W-:Y:S02]  /*02f0*/  PLOP3.LUT P2, PT, PT, PT, PT, 0x8, 0x80 ;  /* 0x000000000080781c */ /* 0x000fe40003f4e170 */
[----:B------:R-:W-:Y:S02]  /*0300*/  PLOP3.LUT P1, PT, PT, PT, PT, 0x80, 0x8 ;  /* 0x000000000008781c */ /* 0x000fe40003f2f070 */
[----:B------:R-:W-:Y:S02]  /*0310*/  PLOP3.LUT P4, PT, PT, PT, PT, 0x8, 0x80 ;  /* 0x000000000080781c */ /* 0x000fe40003f8e170 */
[----:B------:R-:W-:-:S11]  /*0320*/  P2R R0, PR, RZ, 0x1 ;  /* 0x00000001ff007803 */ /* 0x000fd60000000000 */
.L_x_4:
[----:B------:R-:W-:Y:S05]  /*0330*/  BSYNC.RECONVERGENT B0 ;  /* 0x0000000000007941 */ /* 0x000fea0003800200 */
.L_x_0:
[----:B------:R-:W1:Y:S01]  /*0340*/  SHFL.IDX PT, R4, R5, RZ, 0x1f ;  /* 0x00001fff05047589 */ /* 0x000e6200000e0000 */
[----:B------:R-:W-:Y:S01]  /*0350*/  UISETP.NE.AND UP0, UPT, UR62, 0x2, UPT ;  /* 0x000000023e00788c */ /* 0x000fe2000bf05270 */
[----:B-1----:R-:W-:-:S13]  /*0360*/  ISETP.NE.AND P0, PT, R4, RZ, PT ;  /* 0x000000ff0400720c */ /* 0x002fda0003f05270 */
[----:B------:R-:W-:Y:S05]  /*0370*/  @P0 BRA `(.L_x_5) ;  /* 0x0000000000380947 */ /* 0x000fea0003800000 */
[----:B------:R-:W1:Y:S01]  /*0380*/  S2UR UR4, SR_CgaCtaId ;  /* 0x00000000000479c3 */ /* 0x000e620000008800 */
[----:B------:R-:W-:Y:S01]  /*0390*/  UMOV UR5, 0x400 ;  /* 0x0000040000057882 */ /* 0x000fe20000000000 */
[----:B------:R-:W-:Y:S01]  /*03a0*/  UMOV UR6, 0x1 ;  /* 0x0000000100067882 */ /* 0x000fe20000000000 */
[----:B------:R-:W-:Y:S01]  /*03b0*/  ELECT P0, URZ, PT ;  /* 0x0000000000ff782f */ /* 0x000fe20003800000 */
[----:B------:R-:W-:-:S04]  /*03c0*/  UIADD3 UR6, UPT, UPT, -UR6, 0x100000, URZ ;  /* 0x0010000006067890 */ /* 0x000fc8000fffe1ff */
[----:B------:R-:W-:Y:S02]  /*03d0*/  USHF.L.U32 UR7, UR6, 0xb, URZ ;  /* 0x0000000b06077899 */ /* 0x000fe400080006ff */
[----:B------:R-:W-:Y:S02]  /*03e0*/  USHF.L.U32 UR6, UR6, 0x1, URZ ;  /* 0x0000000106067899 */ /* 0x000fe400080006ff */
[----:B-1----:R-:W-:Y:S01]  /*03f0*/  ULEA UR4, UR4, UR5, 0x18 ;  /* 0x0000000504047291 */ /* 0x002fe2000f8ec0ff */
[----:B------:R-:W1:Y:S11]  /*0400*/  FENCE.VIEW.ASYNC.S ;  /* 0x00000000000073c6 */ /* 0x000e760000000000 */
[----:B-1----:R1:W2:Y:S01]  /*0410*/  SYNCS.EXCH.64 URZ, [UR4+0x1a800], UR6 ;  /* 0x01a8000604ff75b2 */ /* 0x0022a20008000100 */
[----:B------:R1:W3:Y:S01]  /*0420*/  SYNCS.EXCH.64 URZ, [UR4+0x1a810], UR6 ;  /* 0x01a8100604ff75b2 */ /* 0x0002e20008000100 */
[----:B------:R1:W4:Y:S01]  /*0430*/  SYNCS.EXCH.64 URZ, [UR4+0x1a808], UR6 ;  /* 0x01a8080604ff75b2 */ /* 0x0003220008000100 */
[----:B------:R1:W1:Y:S01]  /*0440*/  SYNCS.EXCH.64 URZ, [UR4+0x1a818], UR6 ;  /* 0x01a8180604ff75b2 */ /* 0x0002620008000100 */
[----:B------:R-:W-:Y:S01]  /*0450*/  NOP ;  /* 0x0000000000007918 */ /* 0x000fe20000000000 */
.L_x_5:
[----:B------:R-:W-:Y:S01]  /*0460*/  NOP ;  /* 0x0000000000007918 */ /* 0x000fe20000000000 */
[----:B------:R-:W-:Y:S05]  /*0470*/  BRA.U !UP0, `(.L_x_6) ;  /* 0x0000000108287547 */ /* 0x000fea000b800000 */
[----:B------:R-:W-:Y:S02]  /*0480*/  UISETP.NE.AND UP0, UPT, UR62, 0x1, UPT ;  /* 0x000000013e00788c */ /* 0x000fe4000bf05270 */
[----:B------:R-:W-:Y:S02]  /*0490*/  UPLOP3.LUT UP1, UPT, UPT, UPT, UPT, 0x80, 0x8 ;  /* 0x000000000008789c */ /* 0x000fe40003f2f070 */
[----:B------:R-:W-:Y:S02]  /*04a0*/  UPLOP3.LUT UP4, UPT, UPT, UPT, UPT, 0x40, 0x4 ;  /* 0x000000000004789c */ /* 0x000fe40003f8e870 */
[----:B------:R-:W-:Y:S02]  /*04b0*/  UPLOP3.LUT UP3, UPT, UPT, UPT, UPT, 0x80, 0x8 ;  /* 0x000000000008789c */ /* 0x000fe40003f6f070 */
[----:B------:R-:W-:Y:S01]  /*04c0*/  UPLOP3.LUT UP2, UPT, UPT, UPT, UPT, 0x80, 0x8 ;  /* 0x000000000008789c */ /* 0x000fe20003f4f070 */
[----:B------:R-:W-:Y:S10]  /*04d0*/  BRA.U UP0, `(.L_x_7) ;  /* 0x0000000100207547 */ /* 0x000ff4000b800000 */
[----:B------:R-:W-:Y:S02]  /*04e0*/  UPLOP3.LUT UP4, UPT, UPT, UPT, UPT, 0x40, 0x4 ;  /* 0x000000000004789c */ /* 0x000fe40003f8e870 */
[----:B------:R-:W-:Y:S02]  /*04f0*/  UPLOP3.LUT UP3, UPT, UPT, UPT, UPT, 0x40, 0x4 ;  /* 0x000000000004789c */ /* 0x000fe40003f6e870 */
[----:B------:R-:W-:Y:S01]  /*0500*/  UPLOP3.LUT UP2, UPT, UPT, UPT, UPT, 0x40, 0x4 ;  /* 0x000000000004789c */ /* 0x000fe20003f4e870 */
[----:B------:R-:W-:Y:S05]  /*0510*/  BRA `(.L_x_7) ;  /* 0x0000000000107947 */ /* 0x000fea0003800000 */
.L_x_6:
[----:B------:R-:W-:Y:S02]  /*0520*/  UPLOP3.LUT UP1, UPT, UPT, UPT, UPT, 0x40, 0x4 ;  /* 0x000000000004789c */ /* 0x000fe40003f2e870 */
[----:B------:R-:W-:Y:S02]  /*0530*/  UPLOP3.LUT UP4, UPT, UPT, UPT, UPT, 0x80, 0x8 ;  /* 0x000000000008789c */ /* 0x000fe40003f8f070 */
[----:B------:R-:W-:Y:S02]  /*0540*/  UPLOP3.LUT UP3, UPT, UPT, UPT, UPT, 0x40, 0x4 ;  /* 0x000000000004789c */ /* 0x000fe40003f6e870 */
[----:B------:R-:W-:Y:S02]  /*0550*/  UPLOP3.LUT UP2, UPT, UPT, UPT, UPT, 0x80, 0x8 ;  /* 0x000000000008789c */ /* 0x000fe40003f4f070 */
.L_x_7:
[----:B------:R-:W5:Y:S02]  /*0560*/  SHFL.IDX PT, R4, R5, RZ, 0x1f ;  /* 0x00001fff05047589 */ /* 0x000f6400000e0000 */
[----:B-----5:R-:W-:-:S13]  /*0570*/  ISETP.NE.AND P0, PT, R4, 0x1, PT ;  /* 0x000000010400780c */ /* 0x020fda0003f05270 */
[----:B------:R-:W-:Y:S05]  /*0580*/  @P0 BRA `(.L_x_8) ;  /* 0x0000000000300947 */ /* 0x000fea0003800000 */
[----:B-1----:R-:W1:Y:S01]  /*0590*/  S2UR UR6, SR_CgaCtaId ;  /* 0x00000000000679c3 */ /* 0x002e620000008800 */
[----:B------:R-:W-:Y:S01]  /*05a0*/  UMOV UR4, 0x400 ;  /* 0x0000040000047882 */ /* 0x000fe20000000000 */
[----:B------:R-:W-:Y:S01]  /*05b0*/  UMOV UR5, 0x1 ;  /* 0x0000000100057882 */ /* 0x000fe20000000000 */
[----:B------:R-:W-:Y:S01]  /*05c0*/  ELECT P0, URZ, PT ;  /* 0x0000000000ff782f */ /* 0x000fe20003800000 */
[----:B-1----:R-:W-:Y:S02]  /*05d0*/  ULEA UR6, UR6, UR4, 0x18 ;  /* 0x0000000406067291 */ /* 0x002fe4000f8ec0ff */
[----:B------:R-:W-:-:S04]  /*05e0*/  UIADD3 UR4, UPT, UPT, -UR5, 0x100000, URZ ;  /* 0x0010000005047890 */ /* 0x000fc8000fffe1ff */
[----:B------:R-:W-:Y:S02]  /*05f0*/  USHF.L.U32 UR5, UR4, 0xb, URZ ;  /* 0x0000000b04057899 */ /* 0x000fe400080006ff */
[----:B------:R-:W-:Y:S01]  /*0600*/  USHF.L.U32 UR4, UR4, 0x1, URZ ;  /* 0x0000000104047899 */ /* 0x000fe200080006ff */
[----:B------:R-:W1:Y:S11]  /*0610*/  FENCE.VIEW.ASYNC.S ;  /* 0x00000000000073c6 */ /* 0x000e760000000000 */
[----:B-1----:R1:W1:Y:S01]  /*0620*/  SYNCS.EXCH.64 URZ, [UR6+0x1a820], UR4 ;  /* 0x01a8200406ff75b2 */ /* 0x0022620008000100 */
[----:B------:R1:W1:Y:S01]  /*0630*/  SYNCS.EXCH.64 URZ, [UR6+0x1a828], UR4 ;  /* 0x01a8280406ff75b2 */ /* 0x0002620008000100 */
[----:B------:R-:W-:Y:S01]  /*0640*/  NOP ;  /* 0x0000000000007918 */ /* 0x000fe20000000000 */
.L_x_8:
[----:B------:R-:W5:Y:S01]  /*0650*/  SHFL.IDX PT, R4, R5, RZ, 0x1f ;  /* 0x00001fff05047589 */ /* 0x000f6200000e0000 */
[----:B------:R-:W-:Y:S01]  /*0660*/  NOP ;  /* 0x0000000000007918 */ /* 0x000fe20000000000 */
[----:B-----5:R-:W-:-:S13]  /*0670*/  ISETP.NE.AND P0, PT, R4, 0x2, PT ;  /* 0x000000020400780c */ /* 0x020fda0003f05270 */
[----:B------:R-:W-:Y:S05]  /*0680*/  @P0 BRA `(.L_x_9) ;  /* 0x0000000000400947 */ /* 0x000fea0003800000 */
[----:B-1----:R-:W1:Y:S01]  /*0690*/  S2UR UR4, SR_CgaCtaId ;  /* 0x00000000000479c3 */ /* 0x002e620000008800 */
[----:B------:R-:W-:Y:S01]  /*06a0*/  UMOV UR5, 0x400 ;  /* 0x0000040000057882 */ /* 0x000fe20000000000 */
[----:B------:R-:W-:Y:S01]  /*06b0*/  UMOV UR8, 0x20 ;  /* 0x0000002000087882 */ /* 0x000fe20000000000 */
[----:B------:R-:W-:Y:S01]  /*06c0*/  UMOV UR6, 0x100 ;  /* 0x0000010000067882 */ /* 0x000fe20000000000 */
[----:B------:R-:W-:-:S04]  /*06d0*/  UIADD3 UR8, UPT, UPT, -UR8, 0x100000, URZ ;  /* 0x0010000008087890 */ /* 0x000fc8000fffe1ff */
[----:B------:R-:W-:Y:S02]  /*06e0*/  USHF.L.U32 UR9, UR8, 0xb, URZ ;  /* 0x0000000b08097899 */ /* 0x000fe400080006ff */
[----:B------:R-:W-:Y:S02]  /*06f0*/  USHF.L.U32 UR8, UR8, 0x1, URZ ;  /* 0x0000000108087899 */ /* 0x000fe400080006ff */
[----:B------:R-:W-:-:S04]  /*0700*/  UIADD3 UR6, UPT, UPT, -UR6, 0x100000, URZ ;  /* 0x0010000006067890 */ /* 0x000fc8000fffe1ff */
[----:B------:R-:W-:Y:S02]  /*0710*/  USHF.L.U32 UR7, UR6, 0xb, URZ ;  /* 0x0000000b06077899 */ /* 0x000fe400080006ff */
[----:B------:R-:W-:Y:S01]  /*0720*/  USHF.L.U32 UR6, UR6, 0x1, URZ ;  /* 0x0000000106067899 */ /* 0x000fe200080006ff */
[----:B------:R-:W-:Y:S01]  /*0730*/  ELECT P0, URZ, PT ;  /* 0x0000000000ff782f */ /* 0x000fe20003800000 */
[----:B-1----:R-:W-:Y:S01]  /*0740*/  ULEA UR4, UR4, UR5, 0x18 ;  /* 0x0000000504047291 */ /* 0x002fe2000f8ec0ff */
[----:B------:R-:W1:Y:S11]  /*0750*/  FENCE.VIEW.ASYNC.S ;  /* 0x00000000000073c6 */ /* 0x000e760000000000 */
[----:B-1----:R1:W1:Y:S01]  /*0760*/  SYNCS.EXCH.64 URZ, [UR4+0x1a830], UR8 ;  /* 0x01a8300804ff75b2 */ /* 0x0022620008000100 */
[----:B------:R1:W1:Y:S01]  /*0770*/  SYNCS.EXCH.64 URZ, [UR4+0x1a838], UR6 ;  /* 0x01a8380604ff75b2 */ /* 0x0002620008000100 */
[----:B------:R-:W-:Y:S01]  /*0780*/  NOP ;  /* 0x0000000000007918 */ /* 0x000fe20000000000 */
.L_x_9:
        /* <DEDUP_REMOVED lines=20> */
.L_x_10:
        /* <DEDUP_REMOVED lines=20> */
.L_x_11:
        /* <DEDUP_REMOVED lines=20> */
.L_x_12:
        /* <DEDUP_REMOVED lines=20> */
.L_x_13:
        /* <DEDUP_REMOVED lines=20> */
.L_x_14:
        /* <DEDUP_REMOVED lines=20> */
.L_x_15:
        /* <DEDUP_REMOVED lines=19> */
[----:B------:R1:W1:Y:S01]  /*1040*/  SYNCS.EXCH.64 URZ, [UR4+0x1a8a8], UR8 ;  /* 0x01a8a80804ff75b2 */ /* 0x0002620008000100 */
[----:B------:R1:W1:Y:S01]  /*1050*/  SYNCS.EXCH.64 URZ, [UR4+0x1a8b8], UR6 ;  /* 0x01a8b80604ff75b2 */ /* 0x0002620008000100 */
[----:B------:R-:W-:Y:S01]  /*1060*/  NOP ;  /* 0x0000000000007918 */ /* 0x000fe20000000000 */
.L_x_16:
[----:B------:R-:W-:Y:S01]  /*1070*/  NOP ;  /* 0x0000000000007918 */ /* 0x000fe20000000000 */
[----:B-1----:R-:W1:Y:S01]  /*1080*/  LDCU.64 UR6, c[0x0][0x380] ;  /* 0x00007000ff0677ac */ /* 0x002e620008000a00 */
[----:B------:R-:W5:Y:S08]  /*1090*/  S2UR UR27, SR_CTAID.X ;  /* 0x00000000001b79c3 */ /* 0x000f700000002500 */
[----:B------:R-:W2:Y:S08]  /*10a0*/  S2UR UR13, SR_CTAID.Y ;  /* 0x00000000000d79c3 */ /* 0x000eb00000002600 */
[----:B------:R-:W2:Y:S01]  /*10b0*/  S2UR UR14, SR_CTAID.Z ;  /* 0x00000000000e79c3 */ /* 0x000ea20000002700 */
[----:B-1----:R-:W-:-:S04]  /*10c0*/  UIADD3 UR4, UPT, UPT, UR6, 0x7f, URZ ;  /* 0x0000007f06047890 */ /* 0x002fc8000fffe0ff */
[----:B------:R-:W-:Y:S02]  /*10d0*/  USHF.R.S32.HI UR5, URZ, 0x1f, UR4 ;  /* 0x0000001fff057899 */ /* 0x000fe40008011404 */
[----:B-----5:R-:W-:Y:S02]  /*10e0*/  USHF.L.U32 UR27, UR27, 0x7, URZ ;  /* 0x000000071b1b7899 */ /* 0x020fe400080006ff */
[----:B------:R-:W-:Y:S02]  /*10f0*/  ULEA.HI UR4, UR5, UR4, URZ, 0x7 ;  /* 0x0000000405047291 */ /* 0x000fe4000f8f38ff */
[----:B------:R-:W-:Y:S02]  /*1100*/  UISETP.GE.U32.AND UP0, UPT, UR27, UR7, UPT ;  /* 0x000000071b00728c */ /* 0x000fe4000bf06070 */
[----:B------:R-:W-:Y:S01]  /*1110*/  USHF.R.S32.HI UR30, URZ, 0x7, UR4 ;  /* 0x00000007ff1e7899 */ /* 0x000fe20008011404 */
[----:B--234-:R-:W-:Y:S08]  /*1120*/  BAR.SYNC.DEFER_BLOCKING 0x0 ;  /* 0x0000000000007b1d */ /* 0x01cff00000010000 */
[----:B------:R-:W-:Y:S01]  /*1130*/  BAR.SYNC.DEFER_BLOCKING 0x0 ;  /* 0x0000000000007b1d */ /* 0x000fe20000010000 */
[----:B------:R-:W-:-:S13]  /*1140*/  PLOP3.LUT P0, PT, PT, PT, UP0, 0x80, 0x8 ;  /* 0x000000000008781c */ /* 0x000fda0003f0f008 */
[----:B------:R-:W-:Y:S05]  /*1150*/  @P0 EXIT ;  /* 0x000000000000094d */ /* 0x000fea0003800000 */
[----:B------:R-:W1:Y:S01]  /*1160*/  LDCU UR4, c[0x0][0x390] ;  /* 0x00007200ff0477ac */ /* 0x000e620008000800 */
[----:B------:R-:W2:Y:S01]  /*1170*/  LDCU.64 UR22, c[0x0][0x358] ;  /* 0x00006b00ff1677ac */ /* 0x000ea20008000a00 */
[----:B-1----:R-:W-:-:S04]  /*1180*/  UIMAD UR4, UR30, UR4, URZ ;  /* 0x000000041e0472a4 */ /* 0x002fc8000f8e02ff */
[----:B------:R-:W-:Y:S02]  /*1190*/  UISETP.GT.AND UP0, UPT, UR4, URZ, UPT ;  /* 0x000000ff0400728c */ /* 0x000fe4000bf04270 */
[----:B------:R-:W-:-:S07]  /*11a0*/  MOV R77, UR4 ;  /* 0x00000004004d7c02 */ /* 0x000fce0008000f00 */
[----:B--2---:R-:W-:Y:S05]  /*11b0*/  BRA.U UP0, `(.L_x_17) ;  /* 0x0000000d00d87547 */ /* 0x004fea000b800000 */
[----:B------:R-:W1:Y:S01]  /*11c0*/  LDC R14, c[0x0][0x360] ;  /* 0x0000d800ff0e7b82 */ /* 0x000e620000000800 */
[----:B------:R-:W2:Y:S01]  /*11d0*/  LDCU.64 UR4, c[0x0][0x988] ;  /* 0x00013100ff0477ac */ /* 0x000ea20008000a00 */
[----:B------:R-:W-:Y:S01]  /*11e0*/  MOV R4, 0x12d0 ;  /* 0x000012d000047802 */ /* 0x000fe20000000f00 */
[----:B------:R-:W3:Y:S01]  /*11f0*/  LDCU.64 UR6, c[0x0][0x9a0] ;  /* 0x00013400ff0677ac */ /* 0x000ee20008000a00 */
[----:B------:R-:W4:Y:S01]  /*1200*/  LDCU UR8, c[0x0][0x990] ;  /* 0x00013200ff0877ac */ /* 0x000f220008000800 */
[----:B------:R-:W5:Y:S01]  /*1210*/  LDCU UR9, c[0x0][0x9a8] ;  /* 0x00013500ff0977ac */ /* 0x000f620008000800 */
[----:B--2---:R-:W-:Y:S02]  /*1220*/  UIMAD UR5, UR13, UR5, URZ ;  /* 0x000000050d0572a4 */ /* 0x004fe4000f8e02ff */
[----:B---3--:R-:W-:Y:S01]  /*1230*/  UIMAD UR13, UR13, UR7, URZ ;  /* 0x000000070d0d72a4 */ /* 0x008fe2000f8e02ff */
[----:B-1----:R-:W-:Y:S01]  /*1240*/  IMAD.IADD R0, R2, 0x1, R14 ;  /* 0x0000000102007824 */ /* 0x002fe200078e020e */
[----:B------:R-:W-:Y:S01]  /*1250*/  UIMAD UR5, UR27, UR4, UR5 ;  /* 0x000000041b0572a4 */ /* 0x000fe2000f8e0205 */
[----:B------:R-:W-:Y:S01]  /*1260*/  LOP3.LUT R6, R14, 0xffff, RZ, 0xc0, !PT ;  /* 0x0000ffff0e067812 */ /* 0x000fe200078ec0ff */
[----:B------:R-:W-:-:S02]  /*1270*/  UIMAD UR13, UR27, UR6, UR13 ;  /* 0x000000061b0d72a4 */ /* 0x000fc4000f8e020d */
[----:B------:R-:W-:Y:S01]  /*1280*/  LOP3.LUT R0, R0, 0xfff, RZ, 0x3c, !PT ;  /* 0x00000fff00007812 */ /* 0x000fe200078e3cff */
[----:B----4-:R-:W-:Y:S02]  /*1290*/  UIMAD UR5, UR14, UR8, UR5 ;  /* 0x000000080e0572a4 */ /* 0x010fe4000f8e0205 */
[----:B-----5:R-:W-:Y:S01]  /*12a0*/  UIMAD UR14, UR14, UR9, UR13 ;  /* 0x000000090e0e72a4 */ /* 0x020fe2000f8e020d */
[----:B------:R-:W-:-:S11]  /*12b0*/  LOP3.LUT R0, R0, 0xffff, RZ, 0xc0, !PT ;  /* 0x0000ffff00007812 */ /* 0x000fd600078ec0ff */
[----:B------:R-:W-:Y:S05]  /*12c0*/  CALL.REL.NOINC `($__internal_3_$__cuda_sm20_div_u16) ;  /* 0x000000c800bc7944 */ /* 0x000fea0003c00000 */
[----:B------:R-:W-:Y:S01]  /*12d0*/  LOP3.LUT R16, R16, 0x3, RZ, 0xc0, !PT ;  /* 0x0000000310107812 */ /* 0x000fe200078ec0ff */
[----:B------:R-:W1:Y:S01]  /*12e0*/  LDCU UR4, c[0x0][0x388] ;  /* 0x00007100ff0477ac */ /* 0x000e620008000800 */
[----:B------:R-:W-:Y:S01]  /*12f0*/  BSSY.RECONVERGENT B1, `(.L_x_18) ;  /* 0x000001d000017945 */ /* 0x000fe20003800200 */
[----:B------:R-:W-:Y:S01]  /*1300*/  IMAD.MOV.U32 R6, RZ, RZ, R2 ;  /* 0x000000ffff067224 */ /* 0x000fe200078e0002 */
[----:B------:R-:W-:-:S13]  /*1310*/  ISETP.NE.AND P0, PT, R16, 0x2, PT ;  /* 0x000000021000780c */ /* 0x000fda0003f05270 */
[----:B------:R-:W-:Y:S05]  /*1320*/  @!P0 BRA `(.L_x_19) ;  /* 0x0000000000648947 */ /* 0x000fea0003800000 */
[----:B------:R-:W2:Y:S01]  /*1330*/  LDC R5, c[0x0][0x384] ;  /* 0x0000e100ff057b82 */ /* 0x000ea20000000800 */
[----:B------:R-:W-:Y:S01]  /*1340*/  HFMA2 R7, -RZ, RZ, 0, 0 ;  /* 0x00000000ff077431 */ /* 0x000fe200000001ff */
[----:B------:R-:W-:-:S07]  /*1350*/  MOV R6, R2 ;  /* 0x0000000200067202 */ /* 0x000fce0000000f00 */
.L_x_22:
[----:B------:R-:W-:Y:S01]  /*1360*/  LOP3.LUT R3, R6, 0x7f, RZ, 0xc0, !PT ;  /* 0x0000007f06037812 */ /* 0x000fe200078ec0ff */
[----:B------:R-:W-:Y:S01]  /*1370*/  VIADD R7, R7, 0x1 ;  /* 0x0000000107077836 */ /* 0x000fe20000000000 */
[----:B------:R-:W-:Y:S03]  /*1380*/  BSSY.RECONVERGENT B0, `(.L_x_20) ;  /* 0x0000011000007945 */ /* 0x000fe60003800200 */
[----:B------:R-:W-:Y:S01]  /*1390*/  VIADD R4, R3, UR27 ;  /* 0x0000001b03047c36 */ /* 0x000fe20008000000 */
[----:B------:R-:W-:Y:S04]  /*13a0*/  LOP3.LUT R0, R7, R16, RZ, 0x3c, !PT ;  /* 0x0000001007007212 */ /* 0x000fe800078e3cff */
[----:B--2---:R-:W-:Y:S02]  /*13b0*/  ISETP.GE.U32.AND P0, PT, R4, R5, PT ;  /* 0x000000050400720c */ /* 0x004fe40003f06070 */
[----:B------:R-:W-:Y:S11]  /*13c0*/  ISETP.NE.AND P2, PT, R0, 0x2, PT ;  /* 0x000000020000780c */ /* 0x000ff60003f45270 */
[----:B------:R-:W-:Y:S05]  /*13d0*/  @P0 BRA `(.L_x_21) ;  /* 0x00000000002c0947 */ /* 0x000fea0003800000 */
[----:B------:R-:W-:Y:S04]  /*13e0*/  SHF.R.U32.HI R0, RZ, 0x7, R6 ;  /* 0x00000007ff007819 */ /* 0x000fe80000011606 */
[----:B-1----:R-:W-:Y:S11]  /*13f0*/  ISETP.GE.AND P0, PT, R0, UR4, PT ;  /* 0x0000000400007c0c */ /* 0x002ff6000bf06270 */
[----:B------:R-:W-:Y:S02]  /*1400*/  @!UPT UIADD3 URZ, UPT, UPT, URZ, URZ, URZ ;  /* 0x000000fffffff290 */ /* 0x000fe4000fffe0ff */
[----:B------:R-:W1:Y:S08]  /*1410*/  @!P0 LDC R4, c[0x0][0x988] ;  /* 0x00026200ff048b82 */ /* 0x000e700000000800 */
[----:B------:R-:W2:Y:S01]  /*1420*/  @!P0 LDC.64 R8, c[0x0][0x980] ;  /* 0x00026000ff088b82 */ /* 0x000ea20000000a00 */
[----:B-1----:R-:W-:Y:S05]  /*1430*/  @!P0 IMAD R0, R3, R4, R0 ;  /* 0x0000000403008224 */ /* 0x002fea00078e0200 */
[C---:B------:R-:W-:Y:S04]  /*1440*/  @!P0 IADD3 R3, P1, PT, R0.reuse, UR5, RZ ;  /* 0x0000000500038c10 */ /* 0x040fe8000ff3e0ff */
[----:B------:R-:W-:Y:S02]  /*1450*/  @!P0 LEA.HI.X.SX32 R0, R0, RZ, 0x1, P1 ;  /* 0x000000ff00008211 */ /* 0x000fe400008f0eff */
[C---:B--2---:R-:W-:Y:S04]  /*1460*/  @!P0 LEA R8, P1, R3.reuse, R8, 0x1 ;  /* 0x0000000803088211 */ /* 0x044fe800078208ff */
[----:B------:R-:W-:Y:S05]  /*1470*/  @!P0 LEA.HI.X R9, R3, R9, R0, 0x1, P1 ;  /* 0x0000000903098211 */ /* 0x000fea00008f0c00 */
[----:B------:R2:W-:Y:S04]  /*1480*/  @!P0 STG.E.U16 desc[UR22][R8.64], RZ ;  /* 0x000000ff08008986 */ /* 0x0005e8000c101516 */
.L_x_21:
[----:B-1----:R-:W-:Y:S05]  /*1490*/  BSYNC.RECONVERGENT B0 ;  /* 0x0000000000007941 */ /* 0x002fea0003800200 */
.L_x_20:
[----:B------:R-:W-:Y:S01]  /*14a0*/  IADD3 R6, PT, PT, R14, R6, RZ ;  /* 0x000000060e067210 */ /* 0x000fe20007ffe0ff */
[----:B------:R-:W-:Y:S06]  /*14b0*/  @P2 BRA `(.L_x_22) ;  /* 0xfffffffc00a82947 */ /* 0x000fec000383ffff */
.L_x_19:
[----:B-1----:R-:W-:Y:S05]  /*14c0*/  BSYNC.RECONVERGENT B1 ;  /* 0x0000000000017941 */ /* 0x002fea0003800200 */
.L_x_18:
[----:B------:R-:W1:Y:S01]  /*14d0*/  LDC R17, c[0x0][0x384] ;  /* 0x0000e100ff117b82 */ /* 0x000e620000000800 */
[----:B------:R-:W-:Y:S01]  /*14e0*/  BSSY.RECONVERGENT B1, `(.L_x_23) ;  /* 0x0000052000017945 */ /* 0x000fe20003800200 */
[C---:B------:R-:W-:Y:S01]  /*14f0*/  LEA R5, R14.reuse, R6, 0x1 ;  /* 0x000000060e057211 */ /* 0x040fe200078e08ff */
[C---:B------:R-:W-:Y:S01]  /*1500*/  IMAD R4, R14.reuse, 0x3, R6 ;  /* 0x000000030e047824 */ /* 0x040fe200078e0206 */
[----:B------:R-:W-:Y:S01]  /*1510*/  SHF.L.U32 R15, R14, 0x2, RZ ;  /* 0x000000020e0f7819 */ /* 0x000fe200000006ff */
[----:B------:R-:W3:Y:S01]  /*1520*/  LDCU UR4, c[0x0][0x388] ;  /* 0x00007100ff0477ac */ /* 0x000ee20008000800 */
[----:B------:R-:W-:-:S07]  /*1530*/  IADD3 R3, PT, PT, R6, R14, RZ ;  /* 0x0000000e06037210 */ /* 0x000fce0007ffe0ff */
.L_x_32:
[----:B------:R-:W-:Y:S01]  /*1540*/  LOP3.LUT R7, R6, 0x7f, RZ, 0xc0, !PT ;  /* 0x0000007f06077812 */ /* 0x000fe200078ec0ff */
[----:B------:R-:W-:Y:S01]  /*1550*/  BSSY.RECONVERGENT B0, `(.L_x_24) ;  /* 0x0000018000007945 */ /* 0x000fe20003800200 */
[----:B--234-:R-:W-:Y:S02]  /*1560*/  LOP3.LUT R9, R3, 0x7f, RZ, 0xc0, !PT ;  /* 0x0000007f03097812 */ /* 0x01cfe400078ec0ff */
[----:B------:R-:W-:Y:S01]  /*1570*/  LOP3.LUT R10, R5, 0x7f, RZ, 0xc0, !PT ;  /* 0x0000007f050a7812 */ /* 0x000fe200078ec0ff */
[----:B-1----:R-:W-:Y:S01]  /*1580*/  VIADD R13, R7, UR27 ;  /* 0x0000001b070d7c36 */ /* 0x002fe20008000000 */
[----:B------:R-:W-:Y:S01]  /*1590*/  LOP3.LUT R11, R4, 0x7f, RZ, 0xc0, !PT ;  /* 0x0000007f040b7812 */ /* 0x000fe200078ec0ff */
[----:B------:R-:W-:Y:S02]  /*15a0*/  VIADD R12, R9, UR27 ;  /* 0x0000001b090c7c36 */ /* 0x000fe40008000000 */
[----:B------:R-:W-:Y:S01]  /*15b0*/  VIADD R8, R10, UR27 ;  /* 0x0000001b0a087c36 */ /* 0x000fe20008000000 */
[-C--:B-1----:R-:W-:Y:S01]  /*15c0*/  ISETP.GE.U32.AND P0, PT, R13, R17.reuse, PT ;  /* 0x000000110d00720c */ /* 0x082fe20003f06070 */
[----:B------:R-:W-:Y:S01]  /*15d0*/  VIADD R0, R11, UR27 ;  /* 0x0000001b0b007c36 */ /* 0x000fe20008000000 */
[-C--:B------:R-:W-:Y:S02]  /*15e0*/  ISETP.GE.U32.AND P4, PT, R12, R17.reuse, PT ;  /* 0x000000110c00720c */ /* 0x080fe40003f86070 */
[-C--:B------:R-:W-:Y:S02]  /*15f0*/  ISETP.GE.U32.AND P2, PT, R8, R17.reuse, PT ;  /* 0x000000110800720c */ /* 0x080fe40003f46070 */
[----:B------:R-:W-:Y:S07]  /*1600*/  ISETP.GE.U32.AND P1, PT, R0, R17, PT ;  /* 0x000000110000720c */ /* 0x000fee0003f26070 */
[----:B------:R-:W-:Y:S06]  /*1610*/  @P0 BRA `(.L_x_25) ;  /* 0x00000000002c0947 */ /* 0x000fec0003800000 */
[----:B------:R-:W-:Y:S04]  /*1620*/  SHF.R.U32.HI R0, RZ, 0x7, R6 ;  /* 0x00000007ff007819 */ /* 0x000fe80000011606 */
[----:B---3--:R-:W-:Y:S11]  /*1630*/  ISETP.GE.AND P0, PT, R0, UR4, PT ;  /* 0x0000000400007c0c */ /* 0x008ff6000bf06270 */
        /* <DEDUP_REMOVED lines=9> */
.L_x_25:
[----:B---3--:R-:W-:Y:S05]  /*16d0*/  BSYNC.RECONVERGENT B0 ;  /* 0x0000000000007941 */ /* 0x008fea0003800200 */
.L_x_24:
[----:B------:R-:W-:Y:S04]  /*16e0*/  BSSY.RECONVERGENT B0, `(.L_x_26) ;  /* 0x000000d000007945 */ /* 0x000fe80003800200 */
[----:B------:R-:W-:Y:S05]  /*16f0*/  @P4 BRA `(.L_x_27) ;  /* 0x00000000002c4947 */ /* 0x000fea0003800000 */
[----:B------:R-:W-:Y:S04]  /*1700*/  SHF.R.U32.HI R0, RZ, 0x7, R3 ;  /* 0x00000007ff007819 */ /* 0x000fe80000011603 */
[----:B------:R-:W-:Y:S11]  /*1710*/  ISETP.GE.AND P0, PT, R0, UR4, PT ;  /* 0x0000000400007c0c */ /* 0x000ff6000bf06270 */
[----:B------:R-:W-:Y:S02]  /*1720*/  @!UPT UIADD3 URZ, UPT, UPT, URZ, URZ, URZ ;  /* 0x000000fffffff290 */ /* 0x000fe4000fffe0ff */
[----:B------:R-:W2:Y:S08]  /*1730*/  @!P0 LDC R7, c[0x0][0x988] ;  /* 0x00026200ff078b82 */ /* 0x000eb00000000800 */
[----:B-1----:R-:W1:Y:S01]  /*1740*/  @!P0 LDC.64 R12, c[0x0][0x980] ;  /* 0x00026000ff0c8b82 */ /* 0x002e620000000a00 */
[----:B--2---:R-:W-:Y:S05]  /*1750*/  @!P0 IMAD R0, R9, R7, R0 ;  /* 0x0000000709008224 */ /* 0x004fea00078e0200 */
[C---:B------:R-:W-:Y:S04]  /*1760*/  @!P0 IADD3 R7, P3, PT, R0.reuse, UR5, RZ ;  /* 0x0000000500078c10 */ /* 0x040fe8000ff7e0ff */
[----:B------:R-:W-:Y:S02]  /*1770*/  @!P0 LEA.HI.X.SX32 R0, R0, RZ, 0x1, P3 ;  /* 0x000000ff00008211 */ /* 0x000fe400018f0eff */
[C---:B-1----:R-:W-:Y:S04]  /*1780*/  @!P0 LEA R12, P3, R7.reuse, R12, 0x1 ;  /* 0x0000000c070c8211 */ /* 0x042fe800078608ff */
[----:B------:R-:W-:Y:S05]  /*1790*/  @!P0 LEA.HI.X R13, R7, R13, R0, 0x1, P3 ;  /* 0x0000000d070d8211 */ /* 0x000fea00018f0c00 */
[----:B------:R2:W-:Y:S04]  /*17a0*/  @!P0 STG.E.U16 desc[UR22][R12.64], RZ ;  /* 0x000000ff0c008986 */ /* 0x0005e8000c101516 */
.L_x_27:
[----:B------:R-:W-:Y:S05]  /*17b0*/  BSYNC.RECONVERGENT B0 ;  /* 0x0000000000007941 */ /* 0x000fea0003800200 */
.L_x_26:
[----:B------:R-:W-:Y:S04]  /*17c0*/  BSSY.RECONVERGENT B0, `(.L_x_28) ;  /* 0x000000d000007945 */ /* 0x000fe80003800200 */
[----:B------:R-:W-:Y:S05]  /*17d0*/  @P2 BRA `(.L_x_29) ;  /* 0x00000000002c2947 */ /* 0x000fea0003800000 */
[----:B------:R-:W-:Y:S04]  /*17e0*/  SHF.R.U32.HI R0, RZ, 0x7, R5 ;  /* 0x00000007ff007819 */ /* 0x000fe80000011605 */
[----:B------:R-:W-:Y:S11]  /*17f0*/  ISETP.GE.AND P0, PT, R0, UR4, PT ;  /* 0x0000000400007c0c */ /* 0x000ff6000bf06270 */
[----:B------:R-:W-:Y:S02]  /*1800*/  @!UPT UIADD3 URZ, UPT, UPT, URZ, URZ, URZ ;  /* 0x000000fffffff290 */ /* 0x000fe4000fffe0ff */
[----:B------:R-:W3:Y:S08]  /*1810*/  @!P0 LDC R7, c[0x0][0x988] ;  /* 0x00026200ff078b82 */ /* 0x000ef00000000800 */
[----:B------:R-:W4:Y:S01]  /*1820*/  @!P0 LDC.64 R8, c[0x0][0x980] ;  /* 0x00026000ff088b82 */ /* 0x000f220000000a00 */
[----:B---3--:R-:W-:Y:S05]  /*1830*/  @!P0 IMAD R0, R10, R7, R0 ;  /* 0x000000070a008224 */ /* 0x008fea00078e0200 */
[C---:B------:R-:W-:Y:S04]  /*1840*/  @!P0 IADD3 R7, P2, PT, R0.reuse, UR5, RZ ;  /* 0x0000000500078c10 */ /* 0x040fe8000ff5e0ff */
[----:B------:R-:W-:Y:S02]  /*1850*/  @!P0 LEA.HI.X.SX32 R0, R0, RZ, 0x1, P2 ;  /* 0x000000ff00008211 */ /* 0x000fe400010f0eff */
[C---:B----4-:R-:W-:Y:S04]  /*1860*/  @!P0 LEA R8, P2, R7.reuse, R8, 0x1 ;  /* 0x0000000807088211 */ /* 0x050fe800078408ff */
[----:B------:R-:W-:Y:S05]  /*1870*/  @!P0 LEA.HI.X R9, R7, R9, R0, 0x1, P2 ;  /* 0x0000000907098211 */ /* 0x000fea00010f0c00 */
[----:B------:R3:W-:Y:S04]  /*1880*/  @!P0 STG.E.U16 desc[UR22][R8.64], RZ ;  /* 0x000000ff08008986 */ /* 0x0007e8000c101516 */
.L_x_29:
[----:B------:R-:W-:Y:S05]  /*1890*/  BSYNC.RECONVERGENT B0 ;  /* 0x0000000000007941 */ /* 0x000fea0003800200 */
.L_x_28:
[----:B------:R-:W-:Y:S01]  /*18a0*/  IADD3 R7, PT, PT, R14, R6, R14 ;  /* 0x000000060e077210 */ /* 0x000fe20007ffe00e */
[----:B------:R-:W-:Y:S04]  /*18b0*/  BSSY.RECONVERGENT B0, `(.L_x_30) ;  /* 0x000000d000007945 */ /* 0x000fe80003800200 */
[----:B------:R-:W-:Y:S05]  /*18c0*/  @P1 BRA `(.L_x_31) ;  /* 0x00000000002c1947 */ /* 0x000fea0003800000 */
[----:B------:R-:W-:Y:S04]  /*18d0*/  SHF.R.U32.HI R0, RZ, 0x7, R4 ;  /* 0x00000007ff007819 */ /* 0x000fe80000011604 */
[----:B------:R-:W-:Y:S11]  /*18e0*/  ISETP.GE.AND P0, PT, R0, UR4, PT ;  /* 0x0000000400007c0c */ /* 0x000ff6000bf06270 */
[----:B------:R-:W-:Y:S02]  /*18f0*/  @!UPT UIADD3 URZ, UPT, UPT, URZ, URZ, URZ ;  /* 0x000000fffffff290 */ /* 0x000fe4000fffe0ff */
[----:B------:R-:W4:Y:S08]  /*1900*/  @!P0 LDC R6, c[0x0][0x988] ;  /* 0x00026200ff068b82 */ /* 0x000f300000000800 */
[----:B---3--:R-:W3:Y:S01]  /*1910*/  @!P0 LDC.64 R8, c[0x0][0x980] ;  /* 0x00026000ff088b82 */ /* 0x008ee20000000a00 */
[----:B----4-:R-:W-:Y:S05]  /*1920*/  @!P0 IMAD R0, R11, R6, R0 ;  /* 0x000000060b008224 */ /* 0x010fea00078e0200 */
[C---:B------:R-:W-:Y:S04]  /*1930*/  @!P0 IADD3 R6, P1, PT, R0.reuse, UR5, RZ ;  /* 0x0000000500068c10 */ /* 0x040fe8000ff3e0ff */
[----:B------:R-:W-:Y:S02]  /*1940*/  @!P0 LEA.HI.X.SX32 R0, R0, RZ, 0x1, P1 ;  /* 0x000000ff00008211 */ /* 0x000fe400008f0eff */
[C---:B---3--:R-:W-:Y:S04]  /*1950*/  @!P0 LEA R8, P1, R6.reuse, R8, 0x1 ;  /* 0x0000000806088211 */ /* 0x048fe800078208ff */
[----:B------:R-:W-:Y:S05]  /*1960*/  @!P0 LEA.HI.X R9, R6, R9, R0, 0x1, P1 ;  /* 0x0000000906098211 */ /* 0x000fea00008f0c00 */
[----:B------:R4:W-:Y:S04]  /*1970*/  @!P0 STG.E.U16 desc[UR22][R8.64], RZ ;  /* 0x000000ff08008986 */ /* 0x0009e8000c101516 */
.L_x_31:
[----:B------:R-:W-:Y:S05]  /*1980*/  BSYNC.RECONVERGENT B0 ;  /* 0x0000000000007941 */ /* 0x000fea0003800200 */
.L_x_30:
[----:B------:R-:W-:Y:S01]  /*1990*/  IADD3 R6, PT, PT, R14, R7, R14 ;  /* 0x000000070e067210 */ /* 0x000fe20007ffe00e */
[C---:B------:R-:W-:Y:S01]  /*19a0*/  IMAD.IADD R5, R15.reuse, 0x1, R5 ;  /* 0x000000010f057824 */ /* 0x040fe200078e0205 */
[C---:B------:R-:W-:Y:S01]  /*19b0*/  IADD3 R4, PT, PT, R15.reuse, R4, RZ ;  /* 0x000000040f047210 */ /* 0x040fe20007ffe0ff */
[----:B------:R-:W-:Y:S01]  /*19c0*/  IMAD.IADD R3, R15, 0x1, R3 ;  /* 0x000000010f037824 */ /* 0x000fe200078e0203 */
[----:B------:R-:W-:Y:S11]  /*19d0*/  ISETP.GE.U32.AND P0, PT, R6, 0x1000, PT ;  /* 0x000010000600780c */ /* 0x000ff60003f06070 */
[----:B------:R-:W-:Y:S02]  /*19e0*/  @!UPT UIADD3 URZ, UPT, UPT, URZ, URZ, URZ ;  /* 0x000000fffffff290 */ /* 0x000fe4000fffe0ff */
[----:B------:R-:W-:Y:S05]  /*19f0*/  @!P0 BRA `(.L_x_32) ;  /* 0xfffffff800d08947 */ /* 0x000fea000383ffff */
[----:B------:R-:W-:Y:S05]  /*1a00*/  BSYNC.RECONVERGENT B1 ;  /* 0x0000000000017941 */ /* 0x000fea0003800200 */
.L_x_23:
[----:B------:R-:W-:Y:S01]  /*1a10*/  ISETP.NE.AND P0, PT, R16, 0x2, PT ;  /* 0x000000021000780c */ /* 0x000fe20003f05270 */
[----:B------:R-:W1:Y:S01]  /*1a20*/  LDCU UR4, c[0x0][0x38c] ;  /* 0x00007180ff0477ac */ /* 0x000e620008000800 */
[----:B------:R-:W-:Y:S11]  /*1a30*/  BSSY.RECONVERGENT B1, `(.L_x_33) ;  /* 0x000001a000017945 */ /* 0x000ff60003800200 */
[----:B------:R-:W-:Y:S05]  /*1a40*/  @!P0 BRA `(.L_x_34) ;  /* 0x0000000000608947 */ /* 0x000fea0003800000 */
[----:B------:R-:W1:Y:S01]  /*1a50*/  LDC R5, c[0x0][0x384] ;  /* 0x0000e100ff057b82 */ /* 0x000e620000000800 */
[----:B---34-:R-:W-:-:S07]  /*1a60*/  HFMA2 R8, -RZ, RZ, 0, 0 ;  /* 0x00000000ff087431 */ /* 0x018fce00000001ff */
.L_x_37:
[----:B------:R-:W-:Y:S01]  /*1a70*/  LOP3.LUT R3, R2, 0x7f, RZ, 0xc0, !PT ;  /* 0x0000007f02037812 */ /* 0x000fe200078ec0ff */
[----:B------:R-:W-:Y:S01]  /*1a80*/  VIADD R8, R8, 0x1 ;  /* 0x0000000108087836 */ /* 0x000fe20000000000 */
[----:B------:R-:W-:Y:S03]  /*1a90*/  BSSY.RECONVERGENT B0, `(.L_x_35) ;  /* 0x0000011000007945 */ /* 0x000fe60003800200 */
[----:B------:R-:W-:Y:S01]  /*1aa0*/  VIADD R4, R3, UR27 ;  /* 0x0000001b03047c36 */ /* 0x000fe20008000000 */
[----:B------:R-:W-:Y:S04]  /*1ab0*/  LOP3.LUT R0, R8, R16, RZ, 0x3c, !PT ;  /* 0x0000001008007212 */ /* 0x000fe800078e3cff */
[----:B-1----:R-:W-:Y:S02]  /*1ac0*/  ISETP.GE.U32.AND P0, PT, R4, R5, PT ;  /* 0x000000050400720c */ /* 0x002fe40003f06070 */
[----:B------:R-:W-:Y:S11]  /*1ad0*/  ISETP.NE.AND P2, PT, R0, 0x2, PT ;  /* 0x000000020000780c */ /* 0x000ff60003f45270 */
[----:B------:R-:W-:Y:S05]  /*1ae0*/  @P0 BRA `(.L_x_36) ;  /* 0x00000000002c0947 */ /* 0x000fea0003800000 */
[----:B------:R-:W-:Y:S04]  /*1af0*/  SHF.R.U32.HI R0, RZ, 0x7, R2 ;  /* 0x00000007ff007819 */ /* 0x000fe80000011602 */
[----:B------:R-:W-:Y:S11]  /*1b00*/  ISETP.GE.AND P0, PT, R0, UR4, PT ;  /* 0x0000000400007c0c */ /* 0x000ff6000bf06270 */
[----:B------:R-:W-:Y:S02]  /*1b10*/  @!UPT UIADD3 URZ, UPT, UPT, URZ, URZ, URZ ;  /* 0x000000fffffff290 */ /* 0x000fe4000fffe0ff */
[----:B------:R-:W1:Y:S08]  /*1b20*/  @!P0 LDC R4, c[0x0][0x9a0] ;  /* 0x00026800ff048b82 */ /* 0x000e700000000800 */
[----:B------:R-:W3:Y:S01]  /*1b30*/  @!P0 LDC.64 R6, c[0x0][0x998] ;  /* 0x00026600ff068b82 */ /* 0x000ee20000000a00 */
[----:B-1----:R-:W-:Y:S05]  /*1b40*/  @!P0 IMAD R0, R3, R4, R0 ;  /* 0x0000000403008224 */ /* 0x002fea00078e0200 */
[C---:B------:R-:W-:Y:S04]  /*1b50*/  @!P0 IADD3 R3, P1, PT, R0.reuse, UR14, RZ ;  /* 0x0000000e00038c10 */ /* 0x040fe8000ff3e0ff */
[----:B------:R-:W-:Y:S02]  /*1b60*/  @!P0 LEA.HI.X.SX32 R0, R0, RZ, 0x1, P1 ;  /* 0x000000ff00008211 */ /* 0x000fe400008f0eff */
[C---:B---3--:R-:W-:Y:S04]  /*1b70*/  @!P0 LEA R6, P1, R3.reuse, R6, 0x1 ;  /* 0x0000000603068211 */ /* 0x048fe800078208ff */
[----:B------:R-:W-:Y:S05]  /*1b80*/  @!P0 LEA.HI.X R7, R3, R7, R0, 0x1, P1 ;  /* 0x0000000703078211 */ /* 0x000fea00008f0c00 */
[----:B------:R1:W-:Y:S04]  /*1b90*/  @!P0 STG.E.U16 desc[UR22][R6.64], RZ ;  /* 0x000000ff06008986 */ /* 0x0003e8000c101516 */
.L_x_36:
[----:B------:R-:W-:Y:S05]  /*1ba0*/  BSYNC.RECONVERGENT B0 ;  /* 0x0000000000007941 */ /* 0x000fea0003800200 */
.L_x_35:
[----:B------:R-:W-:Y:S01]  /*1bb0*/  IADD3 R2, PT, PT, R14, R2, RZ ;  /* 0x000000020e027210 */ /* 0x000fe20007ffe0ff */
[----:B------:R-:W-:Y:S06]  /*1bc0*/  @P2 BRA `(.L_x_37) ;  /* 0xfffffffc00a82947 */ /* 0x000fec000383ffff */
.L_x_34:
[----:B-1----:R-:W-:Y:S05]  /*1bd0*/  BSYNC.RECONVERGENT B1 ;  /* 0x0000000000017941 */ /* 0x002fea0003800200 */
.L_x_33:
[----:B------:R-:W1:Y:S01]  /*1be0*/  LDC R11, c[0x0][0x384] ;  /* 0x0000e100ff0b7b82 */ /* 0x000e620000000800 */
[----:B------:R-:W-:Y:S01]  /*1bf0*/  BSSY.RECONVERGENT B1, `(.L_x_38) ;  /* 0x0000051000017945 */ /* 0x000fe20003800200 */
[C---:B------:R-:W-:Y:S01]  /*1c00*/  LEA R5, R14.reuse, R2, 0x1 ;  /* 0x000000020e057211 */ /* 0x040fe200078e08ff */
[----:B------:R-:W-:Y:S01]  /*1c10*/  IMAD R4, R14, 0x3, R2 ;  /* 0x000000030e047824 */ /* 0x000fe200078e0202 */
[----:B------:R-:W-:Y:S01]  /*1c20*/  IADD3 R3, PT, PT, R2, R14, RZ ;  /* 0x0000000e02037210 */ /* 0x000fe20007ffe0ff */
[----:B------:R-:W1:Y:S06]  /*1c30*/  LDCU UR4, c[0x0][0x38c] ;  /* 0x00007180ff0477ac */ /* 0x000e6c0008000800 */
.L_x_47:
[----:B----4-:R-:W-:Y:S01]  /*1c40*/  LOP3.LUT R6, R2, 0x7f, RZ, 0xc0, !PT ;  /* 0x0000007f02067812 */ /* 0x010fe200078ec0ff */
[----:B------:R-:W-:Y:S01]  /*1c50*/  BSSY.RECONVERGENT B0, `(.L_x_39) ;  /* 0x0000018000007945 */ /* 0x000fe20003800200 */
[----:B---34-:R-:W-:Y:S02]  /*1c60*/  LOP3.LUT R8, R3, 0x7f, RZ, 0xc0, !PT ;  /* 0x0000007f03087812 */ /* 0x018fe400078ec0ff */
[----:B------:R-:W-:Y:S01]  /*1c70*/  LOP3.LUT R9, R5, 0x7f, RZ, 0xc0, !PT ;  /* 0x0000007f05097812 */ /* 0x000fe200078ec0ff */
[----:B-12---:R-:W-:Y:S01]  /*1c80*/  VIADD R13, R6, UR27 ;  /* 0x0000001b060d7c36 */ /* 0x006fe20008000000 */
        /* <DEDUP_REMOVED lines=10> */
[----:B------:R-:W-:Y:S11]  /*1d30*/  ISETP.GE.AND P0, PT, R0, UR4, PT ;  /* 0x0000000400007c0c */ /* 0x000ff6000bf06270 */
        /* <DEDUP_REMOVED lines=9> */
.L_x_40:
[----:B------:R-:W-:Y:S05]  /*1dd0*/  BSYNC.RECONVERGENT B0 ;  /* 0x0000000000007941 */ /* 0x000fea0003800200 */
.L_x_39:
        /* <DEDUP_REMOVED lines=13> */
.L_x_42:
[----:B------:R-:W-:Y:S05]  /*1eb0*/  BSYNC.RECONVERGENT B0 ;  /* 0x0000000000007941 */ /* 0x000fea0003800200 */
.L_x_41:
[----:B------:R-:W-:Y:S04]  /*1ec0*/  BSSY.RECONVERGENT B0, `(.L_x_43) ;  /* 0x000000d000007945 */ /* 0x000fe80003800200 */
[----:B------:R-:W-:Y:S05]  /*1ed0*/  @P2 BRA `(.L_x_44) ;  /* 0x00000000002c2947 */ /* 0x000fea0003800000 */
[----:B------:R-:W-:Y:S04]  /*1ee0*/  SHF.R.U32.HI R0, RZ, 0x7, R5 ;  /* 0x00000007ff007819 */ /* 0x000fe80000011605 */
[----:B------:R-:W-:Y:S11]  /*1ef0*/  ISETP.GE.AND P0, PT, R0, UR4, PT ;  /* 0x0000000400007c0c */ /* 0x000ff6000bf06270 */
[----:B------:R-:W-:Y:S02]  /*1f00*/  @!UPT UIADD3 URZ, UPT, UPT, URZ, URZ, URZ ;  /* 0x000000fffffff290 */ /* 0x000fe4000fffe0ff */
[----:B------:R-:W3:Y:S08]  /*1f10*/  @!P0 LDC R6, c[0x0][0x9a0] ;  /* 0x00026800ff068b82 */ /* 0x000ef00000000800 */
[----:B-12---:R-:W1:Y:S01]  /*1f20*/  @!P0 LDC.64 R12, c[0x0][0x998] ;  /* 0x00026600ff0c8b82 */ /* 0x006e620000000a00 */
[----:B---3--:R-:W-:Y:S05]  /*1f30*/  @!P0 IMAD R0, R9, R6, R0 ;  /* 0x0000000609008224 */ /* 0x008fea00078e0200 */
[C---:B------:R-:W-:Y:S04]  /*1f40*/  @!P0 IADD3 R6, P2, PT, R0.reuse, UR14, RZ ;  /* 0x0000000e00068c10 */ /* 0x040fe8000ff5e0ff */
[----:B------:R-:W-:Y:S02]  /*1f50*/  @!P0 LEA.HI.X.SX32 R0, R0, RZ, 0x1, P2 ;  /* 0x000000ff00008211 */ /* 0x000fe400010f0eff */
[C---:B-1----:R-:W-:Y:S04]  /*1f60*/  @!P0 LEA R12, P2, R6.reuse, R12, 0x1 ;  /* 0x0000000c060c8211 */ /* 0x042fe800078408ff */
[----:B------:R-:W-:Y:S05]  /*1f70*/  @!P0 LEA.HI.X R13, R6, R13, R0, 0x1, P2 ;  /* 0x0000000d060d8211 */ /* 0x000fea00010f0c00 */
[----:B------:R3:W-:Y:S04]  /*1f80*/  @!P0 STG.E.U16 desc[UR22][R12.64], RZ ;  /* 0x000000ff0c008986 */ /* 0x0007e8000c101516 */
.L_x_44:
[----:B------:R-:W-:Y:S05]  /*1f90*/  BSYNC.RECONVERGENT B0 ;  /* 0x0000000000007941 */ /* 0x000fea0003800200 */
.L_x_43:
[----:B------:R-:W-:Y:S01]  /*1fa0*/  IADD3 R8, PT, PT, R14, R2, R14 ;  /* 0x000000020e087210 */ /* 0x000fe20007ffe00e */
[----:B------:R-:W-:Y:S04]  /*1fb0*/  BSSY.RECONVERGENT B0, `(.L_x_45) ;  /* 0x000000d000007945 */ /* 0x000fe80003800200 */
[----:B------:R-:W-:Y:S05]  /*1fc0*/  @P1 BRA `(.L_x_46) ;  /* 0x00000000002c1947 */ /* 0x000fea0003800000 */
[----:B------:R-:W-:Y:S04]  /*1fd0*/  SHF.R.U32.HI R0, RZ, 0x7, R4 ;  /* 0x00000007ff007819 */ /* 0x000fe80000011604 */
[----:B------:R-:W-:Y:S11]  /*1fe0*/  ISETP.GE.AND P0, PT, R0, UR4, PT ;  /* 0x0000000400007c0c */ /* 0x000ff6000bf06270 */
[----:B------:R-:W-:Y:S02]  /*1ff0*/  @!UPT UIADD3 URZ, UPT, UPT, URZ, URZ, URZ ;  /* 0x000000fffffff290 */ /* 0x000fe4000fffe0ff */
[----:B------:R-:W4:Y:S08]  /*2000*/  @!P0 LDC R2, c[0x0][0x9a0] ;  /* 0x00026800ff028b82 */ /* 0x000f300000000800 */
[----:B------:R-:W5:Y:S01]  /*2010*/  @!P0 LDC.64 R6, c[0x0][0x998] ;  /* 0x00026600ff068b82 */ /* 0x000f620000000a00 */
[----:B----4-:R-:W-:Y:S05]  /*2020*/  @!P0 IMAD R0, R10, R2, R0 ;  /* 0x000000020a008224 */ /* 0x010fea00078e0200 */
[C---:B------:R-:W-:Y:S04]  /*2030*/  @!P0 IADD3 R2, P1, PT, R0.reuse, UR14, RZ ;  /* 0x0000000e00028c10 */ /* 0x040fe8000ff3e0ff */
[----:B------:R-:W-:Y:S02]  /*2040*/  @!P0 LEA.HI.X.SX32 R0, R0, RZ, 0x1, P1 ;  /* 0x000000ff00008211 */ /* 0x000fe400008f0eff */
[C---:B-----5:R-:W-:Y:S04]  /*2050*/  @!P0 LEA R6, P1, R2.reuse, R6, 0x1 ;  /* 0x0000000602068211 */ /* 0x060fe800078208ff */
[----:B------:R-:W-:Y:S05]  /*2060*/  @!P0 LEA.HI.X R7, R2, R7, R0, 0x1, P1 ;  /* 0x0000000702078211 */ /* 0x000fea00008f0c00 */
[----:B------:R4:W-:Y:S04]  /*2070*/  @!P0 STG.E.U16 desc[UR22][R6.64], RZ ;  /* 0x000000ff06008986 */ /* 0x0009e8000c101516 */
.L_x_46:
[----:B------:R-:W-:Y:S05]  /*2080*/  BSYNC.RECONVERGENT B0 ;  /* 0x0000000000007941 */ /* 0x000fea0003800200 */
.L_x_45:
        /* <DEDUP_REMOVED lines=8> */
.L_x_38:
[----:B------:R-:W-:Y:S05]  /*2110*/  EXIT ;  /* 0x000000000000794d */ /* 0x000fea0003800000 */
.L_x_17:
[----:B------:R-:W-:-:S09]  /*2120*/  UISETP.GT.AND UP0, UPT, UR62, 0x2, UPT ;  /* 0x000000023e00788c */ /* 0x000fd2000bf04270 */
[----:B------:R-:W-:Y:S05]  /*2130*/  BRA.U UP0, `(.L_x_48) ;  /* 0x0000004100347547 */ /* 0x000fea000b800000 */
[----:B------:R-:W-:Y:S01]  /*2140*/  IMAD.MOV.U32 R4, RZ, RZ, -0x1 ;  /* 0xffffffffff047424 */ /* 0x000fe200078e00ff */
[----:B------:R-:W-:-:S04]  /*2150*/  MOV R5, UR62 ;  /* 0x0000003e00057c02 */ /* 0x000fc80008000f00 */
[----:B------:R-:W-:-:S05]  /*2160*/  VIADDMNMX.U32 R5, R5, R4, 0x2, PT ;  /* 0x0000000205057446 */ /* 0x000fca0003800004 */
[----:B------:R-:W-:-:S06]  /*2170*/  IMAD.SHL.U32 R6, R5, 0x4, RZ ;  /* 0x0000000405067824 */ /* 0x000fcc00078e00ff */
[----:B------:R-:W1:Y:S02]  /*2180*/  LDC R6, c[0x2][R6] ;  /* 0x0080000006067b82 */ /* 0x000e640000000800 */
[----:B-1----:R-:W-:-:S04]  /*2190*/  SHF.R.S32.HI R7, RZ, 0x1f, R6 ;  /* 0x0000001fff077819 */ /* 0x002fc80000011406 */
.L_x_304:
[----:B------:R-:W-:Y:S05]  /*21a0*/  BRX R6 -0x21b0                                                                                                                                                                                                                                             (*"BRANCH_TARGETS .L_x_305,.L_x_306,.L_x_307"*) ;  /* 0xffffffdc06947949 */ /* 0x000fea000383ffff */
.L_x_306:
[----:B------:R-:W-:-:S08]  /*21b0*/  NOP ;  /* 0x0000000000007918 */ /* 0x000fd00000000000 */
[----:B------:R-:W1:-:S00]  /*21c0*/  USETMAXREG.DEALLOC.CTAPOOL 0x60 ;  /* 0x00000060000079c8 */ /* 0x000e4000080e0500 */
[----:B------:R-:W2:Y:S01]  /*21d0*/  S2UR UR14, SR_CgaCtaId ;  /* 0x00000000000e79c3 */ /* 0x000ea20000008800 */
[----:B------:R-:W-:Y:S01]  /*21e0*/  UMOV UR4, 0x40 ;  /* 0x0000004000047882 */ /* 0x000fe20000000000 */
[----:B------:R-:W-:Y:S01]  /*21f0*/  NOP ;  /* 0x0000000000007918 */ /* 0x000fe20000000000 */
[----:B--2---:R-:W-:-:S03]  /*2200*/  ULEA UR5, UR14, UR4, 0x18 ;  /* 0x000000040e057291 */ /* 0x004fc6000f8ec0ff */
[----:B------:R-:W-:Y:S02]  /*2210*/  UMOV UR4, 0x400 ;  /* 0x0000040000047882 */ /* 0x000fe40000000000 */
[----:B------:R-:W-:-:S04]  /*2220*/  ULEA UR14, UR14, UR4, 0x18 ;  /* 0x000000040e0e7291 */ /* 0x000fc8000f8ec0ff */
[----:B-1----:R-:W1:Y:S02]  /*2230*/  LDS.U8 R0, [UR5+0x1c] ;  /* 0x00001c05ff007984 */ /* 0x002e640008000000 */
[----:B-1----:R-:W-:-:S13]  /*2240*/  ISETP.NE.AND P0, PT, R0, RZ, PT ;  /* 0x000000ff0000720c */ /* 0x002fda0003f05270 */
[----:B------:R-:W-:Y:S05]  /*2250*/  @P0 BRA `(.L_x_49) ;  /* 0x0000000000580947 */ /* 0x000fea0003800000 */
[----:B------:R-:W-:-:S13]  /*2260*/  ELECT P0, URZ, PT ;  /* 0x0000000000ff782f */ /* 0x000fda0003800000 */
[----:B------:R-:W-:Y:S05]  /*2270*/  @!P0 BRA `(.L_x_50) ;  /* 0x00000000005c8947 */ /* 0x000fea0003800000 */
[----:B------:R-:W-:Y:S01]  /*2280*/  UMOV UR4, 0x10 ;  /* 0x0000001000047882 */ /* 0x000fe20000000000 */
[----:B------:R-:W-:Y:S01]  /*2290*/  HFMA2 R0, -RZ, RZ, 0, 5.9604644775390625e-08 ;  /* 0x00000001ff007431 */ /* 0x000fe200000001ff */
[----:B------:R-:W-:-:S03]  /*22a0*/  MOV R2, 0xffff ;  /* 0x0000ffff00027802 */ /* 0x000fc60000000f00 */
[----:B------:R-:W-:Y:S04]  /*22b0*/  DEPBAR.LE SB1, 0x36 ;  /* 0x00009d800000791a */ /* 0x000fe80000000000 */
[----:B------:R-:W1:Y:S02]  /*22c0*/  UTCATOMSWS.FIND_AND_SET.ALIGN UP0, UR4, UR4 ;  /* 0x00000004000475e3 */ /* 0x000e640008000800 */
[----:B-1----:R-:W-:Y:S01]  /*22d0*/  MOV R3, UR4 ;  /* 0x0000000400037c02 */ /* 0x002fe20008000f00 */
[----:B------:R-:W-:Y:S06]  /*22e0*/  BRA.U UP0, `(.L_x_51) ;  /* 0x0000000100187547 */ /* 0x000fec000b800000 */
.L_x_52:
[----:B------:R-:W-:Y:S05]  /*22f0*/  NANOSLEEP 0x64 ;  /* 0x000000640000795d */ /* 0x000fea0003800000 */
[----:B------:R-:W-:-:S05]  /*2300*/  UMOV UR4, 0x10 ;  /* 0x0000001000047882 */ /* 0x000fca0000000000 */
[----:B------:R-:W-:Y:S04]  /*2310*/  DEPBAR.LE SB1, 0x36 ;  /* 0x00009d800000791a */ /* 0x000fe80000000000 */
[----:B------:R-:W1:Y:S02]  /*2320*/  UTCATOMSWS.FIND_AND_SET.ALIGN UP0, UR4, UR4 ;  /* 0x00000004000475e3 */ /* 0x000e640008000800 */
[----:B-1----:R-:W-:Y:S01]  /*2330*/  MOV R3, UR4 ;  /* 0x0000000400037c02 */ /* 0x002fe20008000f00 */
[----:B------:R-:W-:Y:S05]  /*2340*/  BRA.U !UP0, `(.L_x_52) ;  /* 0xfffffffd08e87547 */ /* 0x000fea000b83ffff */
.L_x_51:
[-C--:B------:R-:W-:Y:S02]  /*2350*/  SHF.L.U32 R2, R2, R3.reuse, RZ ;  /* 0x0000000302027219 */ /* 0x080fe400000006ff */
[----:B------:R-:W-:Y:S01]  /*2360*/  SHF.L.U32 R0, R0, R3, RZ ;  /* 0x0000000300007219 */ /* 0x000fe200000006ff */
[----:B------:R-:W-:Y:S02]  /*2370*/  IMAD.SHL.U32 R3, R3, 0x20, RZ ;  /* 0x0000002003037824 */ /* 0x000fe400078e00ff */
[----:B------:R1:W-:Y:S04]  /*2380*/  ATOMS.OR RZ, [UR5+0x14], R2 ;  /* 0x00001402ffff798c */ /* 0x0003e8000b000005 */
[----:B------:R1:W-:Y:S04]  /*2390*/  ATOMS.OR RZ, [UR5+0x18], R0 ;  /* 0x00001800ffff798c */ /* 0x0003e8000b000005 */
[----:B------:R1:W-:Y:S01]  /*23a0*/  STS [UR14+0x1a8c0], R3 ;  /* 0x01a8c003ff007988 */ /* 0x0003e2000800080e */
[----:B------:R-:W-:Y:S05]  /*23b0*/  BRA `(.L_x_50) ;  /* 0x00000000000c7947 */ /* 0x000fea0003800000 */
.L_x_49:
[----:B------:R1:W-:Y:S01]  /*23c0*/  STS [UR14+0x1a8c0], R4 ;  /* 0x01a8c004ff007988 */ /* 0x0003e2000800080e */
[----:B------:R-:W-:-:S03]  /*23d0*/  MOV R2, 0x23f0 ;  /* 0x000023f000027802 */ /* 0x000fc60000000f00 */
[----:B-1----:R-:W-:Y:S05]  /*23e0*/  CALL.REL.NOINC `($__internal_1_$__cuda_sm10x_tcgen05_guardrail_trap_phase_invalid_during_alloc) ;  /* 0x000000b8005c7944 */ /* 0x002fea0003c00000 */
.L_x_50:
[----:B------:R-:W-:Y:S05]  /*23f0*/  WARPSYNC.ALL ;  /* 0x0000000000007948 */ /* 0x000fea0003800000 */
[----:B------:R-:W-:Y:S01]  /*2400*/  USHF.R.U32.HI UR4, URZ, 0x4, UR14 ;  /* 0x00000004ff047899 */ /* 0x000fe2000801160e */
[----:B------:R-:W-:Y:S01]  /*2410*/  NOP ;  /* 0x0000000000007918 */ /* 0x000fe20000000000 */
[----:B------:R-:W-:Y:S01]  /*2420*/  UIADD3 UR5, UPT, UPT, UR14, 0x8000, URZ ;  /* 0x000080000e057890 */ /* 0x000fe2000fffe0ff */
[----:B------:R-:W-:Y:S01]  /*2430*/  BSSY.RECONVERGENT B0, `(.L_x_53) ;  /* 0x000001c000007945 */ /* 0x000fe20003800200 */
[----:B------:R-:W-:Y:S02]  /*2440*/  UIADD3 UR7, UPT, UPT, UR14, 0x4000, URZ ;  /* 0x000040000e077890 */ /* 0x000fe4000fffe0ff */
[----:B------:R-:W-:-:S02]  /*2450*/  UIADD3 UR6, UPT, UPT, UR14, 0x2000, URZ ;  /* 0x000020000e067890 */ /* 0x000fc4000fffe0ff */
[----:B------:R-:W-:Y:S02]  /*2460*/  UIADD3 UR8, UPT, UPT, UR14, 0xa000, URZ ;  /* 0x0000a0000e087890 */ /* 0x000fe4000fffe0ff */
[----:B------:R-:W-:Y:S02]  /*2470*/  ULOP3.LUT UR18, UR4, 0x3fff, URZ, 0xc0, !UPT ;  /* 0x00003fff04127892 */ /* 0x000fe4000f8ec0ff */
[----:B------:R-:W-:Y:S02]  /*2480*/  USHF.R.U32.HI UR4, URZ, 0x4, UR5 ;  /* 0x00000004ff047899 */ /* 0x000fe40008011605 */
[----:B------:R-:W-:Y:S02]  /*2490*/  USHF.R.U32.HI UR7, URZ, 0x4, UR7 ;  /* 0x00000004ff077899 */ /* 0x000fe40008011607 */
[----:B------:R-:W-:Y:S02]  /*24a0*/  USHF.R.U32.HI UR6, URZ, 0x4, UR6 ;  /* 0x00000004ff067899 */ /* 0x000fe40008011606 */
[----:B------:R-:W-:-:S02]  /*24b0*/  USHF.R.U32.HI UR5, URZ, 0x4, UR8 ;  /* 0x00000004ff057899 */ /* 0x000fc40008011608 */
[----:B------:R-:W-:Y:S02]  /*24c0*/  ULOP3.LUT UR63, UR7, 0x3fff, URZ, 0xc0, !UPT ;  /* 0x00003fff073f7892 */ /* 0x000fe4000f8ec0ff */
[----:B------:R-:W-:Y:S02]  /*24d0*/  ULOP3.LUT UR6, UR6, 0x3fff, URZ, 0xc0, !UPT ;  /* 0x00003fff06067892 */ /* 0x000fe4000f8ec0ff */
[----:B------:R-:W-:Y:S02]  /*24e0*/  ULOP3.LUT UR28, UR4, 0x3fff, URZ, 0xc0, !UPT ;  /* 0x00003fff041c7892 */ /* 0x000fe4000f8ec0ff */
[----:B------:R-:W-:Y:S02]  /*24f0*/  ULOP3.LUT UR5, UR5, 0x3fff, URZ, 0xc0, !UPT ;  /* 0x00003fff05057892 */ /* 0x000fe4000f8ec0ff */
[----:B------:R-:W-:Y:S02]  /*2500*/  ULOP3.LUT UR36, UR18, 0x10000, URZ, 0xfc, !UPT ;  /* 0x0001000012247892 */ /* 0x000fe4000f8efcff */
[----:B------:R-:W-:-:S02]  /*2510*/  ULOP3.LUT UR25, UR63, 0x10000, URZ, 0xfc, !UPT ;  /* 0x000100003f197892 */ /* 0x000fc4000f8efcff */
[----:B------:R-:W-:Y:S02]  /*2520*/  ULOP3.LUT UR34, UR6, 0x10000, URZ, 0xfc, !UPT ;  /* 0x0001000006227892 */ /* 0x000fe4000f8efcff */
[----:B------:R-:W-:Y:S02]  /*2530*/  ULOP3.LUT UR32, UR28, 0x10000, URZ, 0xfc, !UPT ;  /* 0x000100001c207892 */ /* 0x000fe4000f8efcff */
[----:B------:R-:W-:Y:S02]  /*2540*/  ULOP3.LUT UR20, UR5, 0x4000000, URZ, 0xfc, !UPT ;  /* 0x0400000005147892 */ /* 0x000fe4000f8efcff */
[----:B------:R-:W-:Y:S01]  /*2550*/  ULOP3.LUT UR26, UR5, 0x10000, URZ, 0xfc, !UPT ;  /* 0x00010000051a7892 */ /* 0x000fe2000f8efcff */
[----:B------:R-:W-:Y:S01]  /*2560*/  UMOV UR19, 0x80004020 ;  /* 0x8000402000137882 */ /* 0x000fe20000000000 */
[----:B------:R-:W-:Y:S01]  /*2570*/  UMOV UR37, 0x80004020 ;  /* 0x8000402000257882 */ /* 0x000fe20000000000 */
[----:B------:R-:W-:Y:S01]  /*2580*/  UMOV UR29, 0x80004020 ;  /* 0x80004020001d7882 */ /* 0x000fe20000000000 */
[----:B------:R-:W-:Y:S01]  /*2590*/  UMOV UR35, 0x80004020 ;  /* 0x8000402000237882 */ /* 0x000fe20000000000 */
[----:B------:R-:W-:Y:S01]  /*25a0*/  UMOV UR33, 0x80004020 ;  /* 0x8000402000217882 */ /* 0x000fe20000000000 */
[----:B------:R-:W-:Y:S01]  /*25b0*/  UMOV UR21, 0x40004040 ;  /* 0x4000404000157882 */ /* 0x000fe20000000000 */
[----:B------:R-:W-:Y:S01]  /*25c0*/  UMOV UR27, 0x40004040 ;  /* 0x40004040001b7882 */ /* 0x000fe20000000000 */
[----:B------:R-:W-:Y:S05]  /*25d0*/  @!P2 BRA `(.L_x_54) ;  /* 0x000000000004a947 */ /* 0x000fea0003800000 */
[----:B------:R-:W-:Y:S05]  /*25e0*/  BPT.TRAP 0x1 ;  /* 0x000000040000795c */ /* 0x000fea0000300000 */
.L_x_54:
[----:B------:R-:W-:Y:S05]  /*25f0*/  BSYNC.RECONVERGENT B0 ;  /* 0x0000000000007941 */ /* 0x000fea0003800200 */
.L_x_53:
[----:B------:R-:W-:Y:S01]  /*2600*/  SHF.L.U32 R5, RZ, 0x1f, RZ ;  /* 0x0000001fff057819 */ /* 0x000fe200000006ff */
[----:B------:R-:W-:-:S03]  /*2610*/  IMAD.MOV.U32 R4, RZ, RZ, 0x1 ;  /* 0x00000001ff047424 */ /* 0x000fc600078e00ff */
[----:B------:R-:W2:Y:S02]  /*2620*/  SYNCS.PHASECHK.TRANS64.TRYWAIT P0, [UR14+0x1a800], R5 ;  /* 0x01a80005ff0075a7 */ /* 0x000ea4000800110e */
[----:B------:R-:W-:Y:S01]  /*2630*/  SHF.L.U32 R4, R4, 0x1f, RZ ;  /* 0x0000001f04047819 */ /* 0x000fe200000006ff */
[----:B--2---:R-:W-:Y:S06]  /*2640*/  @!P0 BRA `(.L_x_55) ;  /* 0x000000a800888947 */ /* 0x004fec0003800000 */
.L_x_241:
[----:B------:R-:W2:Y:S01]  /*2650*/  SYNCS.PHASECHK.TRANS64.TRYWAIT P0, [UR14+0x1a858], R4 ;  /* 0x01a85804ff0075a7 */ /* 0x000ea2000800110e */
[----:B-1----:R-:W-:Y:S01]  /*2660*/  HFMA2 R2, -RZ, RZ, 0, 1.1444091796875e-05 ;  /* 0x000000c0ff027431 */ /* 0x002fe200000001ff */
[----:B------:R-:W-:Y:S01]  /*2670*/  MOV R0, 0xc0 ;  /* 0x000000c000007802 */ /* 0x000fe20000000f00 */
[----:B--2---:R-:W-:Y:S06]  /*2680*/  @!P0 BRA `(.L_x_56) ;  /* 0x000000a800908947 */ /* 0x004fec0003800000 */
.L_x_243:
[----:B------:R-:W-:Y:S01]  /*2690*/  R2UR UR9, R2 ;  /* 0x00000000020972ca */ /* 0x000fe200000e0000 */
[----:B------:R-:W-:Y:S01]  /*26a0*/  UIADD3 UR30, UPT, UPT, UR36, 0x2, URZ ;  /* 0x00000002241e7890 */ /* 0x000fe2000fffe0ff */
[----:B------:R-:W-:Y:S01]  /*26b0*/  R2UR UR8, R0 ;  /* 0x00000000000872ca */ /* 0x000fe200000e0000 */
[----:B------:R-:W-:Y:S01]  /*26c0*/  UIADD3 UR4, UPT, UPT, UR25, 0x2, URZ ;  /* 0x0000000219047890 */ /* 0x000fe2000fffe0ff */
[----:B------:R-:W-:Y:S01]  /*26d0*/  UMOV UR6, UR25 ;  /* 0x0000001900067c82 */ /* 0x000fe20008000000 */
[----:B------:R-:W-:Y:S01]  /*26e0*/  UMOV UR7, 0x80004020 ;  /* 0x8000402000077882 */ /* 0x000fe20000000000 */
[----:B------:R-:W-:Y:S01]  /*26f0*/  UMOV UR12, 0x0 ;  /* 0x00000000000c7882 */ /* 0x000fe20000000000 */
[----:B------:R-:W-:Y:S01]  /*2700*/  UMOV UR13, 0x8200490 ;  /* 0x08200490000d7882 */ /* 0x000fe20000000000 */
[----:B------:R-:W-:Y:S01]  /*2710*/  UMOV UR31, 0x80004020 ;  /* 0x80004020001f7882 */ /* 0x000fe20000000000 */
[----:B------:R-:W-:Y:S01]  /*2720*/  UMOV UR10, 0x0 ;  /* 0x00000000000a7882 */ /* 0x000fe20000000000 */
[----:B------:R-:W-:Y:S01]  /*2730*/  UMOV UR11, 0x8200490 ;  /* 0x08200490000b7882 */ /* 0x000fe20000000000 */
[----:B------:R-:W-:-:S02]  /*2740*/  UMOV UR5, 0x80004020 ;  /* 0x8000402000057882 */ /* 0x000fc40000000000 */
[----:B------:R2:W-:Y:S01]  /*2750*/  UTCHMMA gdesc[UR36], gdesc[UR6], tmem[UR9], tmem[UR12], idesc[UR13], !UPT ;  /* 0x00ff0c06240075ea */ /* 0x0005e2000f800009 */
[----:B------:R-:W-:Y:S01]  /*2760*/  UISETP.NE.AND UP0, UPT, UR62, 0x2, UPT ;  /* 0x000000023e00788c */ /* 0x000fe2000bf05270 */
[----:B------:R2:W-:Y:S08]  /*2770*/  UTCHMMA gdesc[UR30], gdesc[UR4], tmem[UR8], tmem[UR10], idesc[UR11], UPT ;  /* 0x00ff0a041e0075ea */ /* 0x0005f0000b800008 */
[----:B------:R-:W-:Y:S05]  /*2780*/  BRA.U !UP0, `(.L_x_57) ;  /* 0x0000000108047547 */ /* 0x000fea000b800000 */
[----:B--2---:R-:W-:Y:S05]  /*2790*/  BPT.TRAP 0x1 ;  /* 0x000000040000795c */ /* 0x004fea0000300000 */
.L_x_57:
[----:B--2---:R-:W-:-:S09]  /*27a0*/  UIADD3 UR4, UPT, UPT, UR14, 0x1a850, URZ ;  /* 0x0001a8500e047890 */ /* 0x004fd2000fffe0ff */
[----:B------:R2:W-:Y:S01]  /*27b0*/  UTCBAR [UR4], URZ ;  /* 0x000000ff040073e9 */ /* 0x0005e200080000ff */
[----:B------:R-:W-:Y:S05]  /*27c0*/  BRA.U !UP1, `(.L_x_58) ;  /* 0x0000000109047547 */ /* 0x000fea000b800000 */
[----:B--2---:R-:W-:Y:S05]  /*27d0*/  BPT.TRAP 0x1 ;  /* 0x000000040000795c */ /* 0x004fea0000300000 */
.L_x_58:
[----:B------:R-:W3:Y:S02]  /*27e0*/  SYNCS.PHASECHK.TRANS64.TRYWAIT P0, [UR14+0x1a820], R5 ;  /* 0x01a82005ff0075a7 */ /* 0x000ee4000800110e */
[----:B---3--:R-:W-:Y:S05]  /*27f0*/  @!P0 BRA `(.L_x_59) ;  /* 0x000000a8004c8947 */ /* 0x008fea0003800000 */
.L_x_245:
[----:B------:R-:W-:Y:S05]  /*2800*/  BRA.U !UP0, `(.L_x_60) ;  /* 0x0000000108047547 */ /* 0x000fea000b800000 */
[----:B--2---:R-:W-:Y:S05]  /*2810*/  BPT.TRAP 0x1 ;  /* 0x000000040000795c */ /* 0x004fea0000300000 */
.L_x_60:
[----:B------:R-:W4:Y:S02]  /*2820*/  SYNCS.PHASECHK.TRANS64.TRYWAIT P0, [UR14+0x1a868], R4 ;  /* 0x01a86804ff0075a7 */ /* 0x000f24000800110e */
[----:B----4-:R-:W-:Y:S05]  /*2830*/  @!P0 BRA `(.L_x_61) ;  /* 0x000000a800548947 */ /* 0x010fea0003800000 */
.L_x_247:
[----:B------:R-:W-:Y:S05]  /*2840*/  BRA.U !UP0, `(.L_x_62) ;  /* 0x0000000108047547 */ /* 0x000fea000b800000 */
[----:B--2---:R-:W-:Y:S05]  /*2850*/  BPT.TRAP 0x1 ;  /* 0x000000040000795c */ /* 0x004fea0000300000 */
.L_x_62:
[----:B------:R-:W4:Y:S01]  /*2860*/  SYNCS.PHASECHK.TRANS64.TRYWAIT P0, [UR14+0x1a878], R4 ;  /* 0x01a87804ff0075a7 */ /* 0x000f22000800110e */
[----:B------:R-:W-:Y:S01]  /*2870*/  HFMA2 R2, -RZ, RZ, 0, 3.814697265625e-06 ;  /* 0x00000040ff027431 */ /* 0x000fe200000001ff */
[----:B---3--:R-:W-:Y:S01]  /*2880*/  MOV R0, 0x40 ;  /* 0x0000004000007802 */ /* 0x008fe20000000f00 */
[----:B----4-:R-:W-:Y:S06]  /*2890*/  @!P0 BRA `(.L_x_63) ;  /* 0x000000a800548947 */ /* 0x010fec0003800000 */
.L_x_249:
[----:B------:R-:W-:Y:S01]  /*28a0*/  R2UR UR5, R2 ;  /* 0x00000000020572ca */ /* 0x000fe200000e0000 */
[----:B------:R-:W-:Y:S01]  /*28b0*/  UIADD3 UR10, UPT, UPT, UR32, 0x2, URZ ;  /* 0x00000002200a7890 */ /* 0x000fe2000fffe0ff */
[----:B--2---:R-:W-:Y:S01]  /*28c0*/  R2UR UR4, R0 ;  /* 0x00000000000472ca */ /* 0x004fe200000e0000 */
[----:B------:R-:W-:Y:S01]  /*28d0*/  UIADD3 UR8, UPT, UPT, UR34, 0x2, URZ ;  /* 0x0000000222087890 */ /* 0x000fe2000fffe0ff */
[----:B------:R-:W-:Y:S01]  /*28e0*/  UMOV UR12, 0x0 ;  /* 0x00000000000c7882 */ /* 0x000fe20000000000 */
[----:B------:R-:W-:Y:S01]  /*28f0*/  UMOV UR13, 0x8200490 ;  /* 0x08200490000d7882 */ /* 0x000fe20000000000 */
[----:B------:R-:W-:Y:S01]  /*2900*/  UMOV UR11, 0x80004020 ;  /* 0x80004020000b7882 */ /* 0x000fe20000000000 */
[----:B------:R-:W-:Y:S01]  /*2910*/  UMOV UR9, 0x80004020 ;  /* 0x8000402000097882 */ /* 0x000fe20000000000 */
[----:B------:R-:W-:Y:S01]  /*2920*/  UMOV UR6, 0x0 ;  /* 0x0000000000067882 */ /* 0x000fe20000000000 */
[----:B------:R-:W-:-:S04]  /*2930*/  UMOV UR7, 0x8200490 ;  /* 0x0820049000077882 */ /* 0x000fc80000000000 */
[----:B------:R2:W-:Y:S02]  /*2940*/  UTCHMMA gdesc[UR34], gdesc[UR32], tmem[UR5], tmem[UR12], idesc[UR13], !UPT ;  /* 0x00ff0c20220075ea */ /* 0x0005e4000f800005 */
[----:B------:R2:W-:Y:S01]  /*2950*/  UTCHMMA gdesc[UR8], gdesc[UR10], tmem[UR4], tmem[UR6], idesc[UR7], UPT ;  /* 0x00ff060a080075ea */ /* 0x0005e2000b800004 */
[----:B------:R-:W-:Y:S05]  /*2960*/  BRA.U !UP0, `(.L_x_64) ;  /* 0x0000000108047547 */ /* 0x000fea000b800000 */
[----:B--2---:R-:W-:Y:S05]  /*2970*/  BPT.TRAP 0x1 ;  /* 0x000000040000795c */ /* 0x004fea0000300000 */
.L_x_64:
[----:B--2---:R-:W-:-:S09]  /*2980*/  UIADD3 UR4, UPT, UPT, UR14, 0x1a860, URZ ;  /* 0x0001a8600e047890 */ /* 0x004fd2000fffe0ff */
[----:B------:R2:W-:Y:S01]  /*2990*/  UTCBAR [UR4], URZ ;  /* 0x000000ff040073e9 */ /* 0x0005e200080000ff */
[----:B------:R-:W-:Y:S05]  /*29a0*/  BRA.U !UP0, `(.L_x_65) ;  /* 0x0000000108047547 */ /* 0x000fea000b800000 */
[----:B--2---:R-:W-:Y:S05]  /*29b0*/  BPT.TRAP 0x1 ;  /* 0x000000040000795c */ /* 0x004fea0000300000 */
.L_x_65:
[----:B------:R-:W3:Y:S01]  /*29c0*/  SYNCS.PHASECHK.TRANS64.TRYWAIT P0, [UR14+0x1a880], R5 ;  /* 0x01a88005ff0075a7 */ /* 0x000ee2000800110e */
[----:B------:R-:W-:Y:S01]  /*29d0*/  HFMA2 R2, -RZ, RZ, 0, 1.1444091796875e-05 ;  /* 0x000000c0ff027431 */ /* 0x000fe200000001ff */
[----:B------:R-:W-:Y:S01]  /*29e0*/  MOV R0, 0x20 ;  /* 0x0000002000007802 */ /* 0x000fe20000000f00 */
[----:B---3--:R-:W-:Y:S06]  /*29f0*/  @!P0 BRA `(.L_x_66) ;  /* 0x000000a800148947 */ /* 0x008fec0003800000 */
.L_x_251:
[----:B------:R-:W-:Y:S01]  /*2a00*/  R2UR UR44, R2 ;  /* 0x00000000022c72ca */ /* 0x000fe200000e0000 */
[----:B------:R-:W-:Y:S01]  /*2a10*/  IMAD.MOV.U32 R2, RZ, RZ, 0x20 ;  /* 0x00000020ff027424 */ /* 0x000fe200078e00ff */
[----:B------:R-:W-:Y:S01]  /*2a20*/  R2UR UR45, R0 ;  /* 0x00000000002d72ca */ /* 0x000fe200000e0000 */
[----:B------:R-:W-:Y:S01]  /*2a30*/  IMAD.MOV.U32 R0, RZ, RZ, 0xd0 ;  /* 0x000000d0ff007424 */ /* 0x000fe200078e00ff */
[----:B------:R-:W-:Y:S01]  /*2a40*/  UIADD3 UR6, UPT, UPT, UR28, 0x40, URZ ;  /* 0x000000401c067890 */ /* 0x000fe2000fffe0ff */
[----:B-1----:R-:W-:Y:S01]  /*2a50*/  IMAD.MOV.U32 R3, RZ, RZ, 0xc8 ;  /* 0x000000c8ff037424 */ /* 0x002fe200078e00ff */
[----:B------:R-:W-:Y:S01]  /*2a60*/  R2UR UR43, R2 ;  /* 0x00000000022b72ca */ /* 0x000fe200000e0000 */
[----:B------:R-:W-:Y:S01]  /*2a70*/  IMAD.MOV.U32 R2, RZ, RZ, 0xd8 ;  /* 0x000000d8ff027424 */ /* 0x000fe200078e00ff */
        /* <DEDUP_REMOVED lines=8> */
[C---:B------:R-:W-:Y:S01]  /*2b00*/  R2UR UR41, R3.reuse ;  /* 0x00000000032972ca */ /* 0x040fe200000e0000 */
[----:B--2---:R-:W-:Y:S01]  /*2b10*/  UIADD3 UR4, UPT, UPT, UR28, 0x80, URZ ;  /* 0x000000801c047890 */ /* 0x004fe2000fffe0ff */
[----:B------:R-:W-:Y:S01]  /*2b20*/  R2UR UR23, R2 ;  /* 0x00000000021772ca */ /* 0x000fe200000e0000 */
[----:B------:R-:W-:Y:S01]  /*2b30*/  IMAD.MOV.U32 R2, RZ, RZ, 0x20 ;  /* 0x00000020ff027424 */ /* 0x000fe200078e00ff */
[----:B------:R-:W-:Y:S01]  /*2b40*/  R2UR UR17, R0 ;  /* 0x00000000001172ca */ /* 0x000fe200000e0000 */
[----:B------:R-:W-:Y:S01]  /*2b50*/  IMAD.MOV.U32 R0, RZ, RZ, 0xf0 ;  /* 0x000000f0ff007424 */ /* 0x000fe200078e00ff */
[----:B------:R-:W-:Y:S01]  /*2b60*/  R2UR UR24, R3 ;  /* 0x00000000031872ca */ /* 0x000fe200000e0000 */
[----:B------:R-:W-:Y:S01]  /*2b70*/  UIADD3 UR72, UPT, UPT, UR28, 0xc0, URZ ;  /* 0x000000c01c487890 */ /* 0x000fe2000fffe0ff */
[----:B------:R-:W-:Y:S01]  /*2b80*/  R2UR UR22, R2 ;  /* 0x00000000021672ca */ /* 0x000fe200000e0000 */
[----:B------:R-:W-:Y:S01]  /*2b90*/  UIADD3 UR70, UPT, UPT, UR28, 0x100, URZ ;  /* 0x000001001c467890 */ /* 0x000fe2000fffe0ff */
[----:B------:R-:W-:Y:S01]  /*2ba0*/  R2UR UR15, R0 ;  /* 0x00000000000f72ca */ /* 0x000fe200000e0000 */
[----:B------:R-:W-:Y:S01]  /*2bb0*/  IMAD.MOV.U32 R0, RZ, RZ, 0x20 ;  /* 0x00000020ff007424 */ /* 0x000fe200078e00ff */
[----:B------:R-:W-:Y:S01]  /*2bc0*/  R2UR UR16, R2 ;  /* 0x00000000021072ca */ /* 0x000fe200000e0000 */
[----:B------:R-:W-:Y:S01]  /*2bd0*/  IMAD.MOV.U32 R2, RZ, RZ, 0xf8 ;  /* 0x000000f8ff027424 */ /* 0x000fe200078e00ff */
[----:B------:R-:W-:-:S02]  /*2be0*/  UIADD3 UR68, UPT, UPT, UR28, 0x140, URZ ;  /* 0x000001401c447890 */ /* 0x000fc4000fffe0ff */
[----:B------:R-:W-:Y:S01]  /*2bf0*/  R2UR UR13, R0 ;  /* 0x00000000000d72ca */ /* 0x000fe200000e0000 */
[----:B------:R-:W-:Y:S01]  /*2c00*/  UIADD3 UR66, UPT, UPT, UR28, 0x180, URZ ;  /* 0x000001801c427890 */ /* 0x000fe2000fffe0ff */
[----:B------:R-:W-:Y:S01]  /*2c10*/  R2UR UR12, R2 ;  /* 0x00000000020c72ca */ /* 0x000fe200000e0000 */
[----:B------:R-:W-:Y:S01]  /*2c20*/  UIADD3 UR64, UPT, UPT, UR28, 0x1c0, URZ ;  /* 0x000001c01c407890 */ /* 0x000fe2000fffe0ff */
[----:B------:R-:W-:Y:S01]  /*2c30*/  UMOV UR48, 0x0 ;  /* 0x0000000000307882 */ /* 0x000fe20000000000 */
[----:B------:R-:W-:Y:S01]  /*2c40*/  UMOV UR49, 0x8090490 ;  /* 0x0809049000317882 */ /* 0x000fe20000000000 */
[----:B------:R-:W-:Y:S01]  /*2c50*/  UMOV UR7, 0x80004020 ;  /* 0x8000402000077882 */ /* 0x000fe20000000000 */
[----:B------:R-:W-:Y:S01]  /*2c60*/  UMOV UR60, 0x0 ;  /* 0x00000000003c7882 */ /* 0x000fe20000000000 */
[----:B------:R-:W-:Y:S01]  /*2c70*/  UMOV UR61, 0x8090490 ;  /* 0x08090490003d7882 */ /* 0x000fe20000000000 */
[----:B------:R-:W-:Y:S01]  /*2c80*/  UMOV UR5, 0x80004020 ;  /* 0x8000402000057882 */ /* 0x000fe20000000000 */
[----:B------:R-:W-:Y:S01]  /*2c90*/  UMOV UR58, 0x0 ;  /* 0x00000000003a7882 */ /* 0x000fe20000000000 */
[----:B------:R-:W-:Y:S01]  /*2ca0*/  UMOV UR59, 0x8090490 ;  /* 0x08090490003b7882 */ /* 0x000fe20000000000 */
[----:B------:R1:W-:Y:S01]  /*2cb0*/  UTCHMMA tmem[UR44], gdesc[UR28], tmem[UR45], tmem[UR48], idesc[UR49], !UPT ;  /* 0x00ff301c2c0079ea */ /* 0x0003e2000f80002d */
[----:B------:R-:W-:Y:S01]  /*2cc0*/  UMOV UR73, 0x80004020 ;  /* 0x8000402000497882 */ /* 0x000fe20000000000 */
[----:B------:R-:W-:Y:S01]  /*2cd0*/  UMOV UR56, 0x0 ;  /* 0x0000000000387882 */ /* 0x000fe20000000000 */
[----:B------:R-:W-:Y:S01]  /*2ce0*/  UMOV UR57, 0x8090490 ;  /* 0x0809049000397882 */ /* 0x000fe20000000000 */
[----:B------:R1:W-:Y:S01]  /*2cf0*/  UTCHMMA tmem[UR42], gdesc[UR6], tmem[UR43], tmem[UR60], idesc[UR61], UPT ;  /* 0x00ff3c062a0079ea */ /* 0x0003e2000b80002b */
        /* <DEDUP_REMOVED lines=16> */
[----:B------:R1:W-:Y:S01]  /*2e00*/  UTCHMMA tmem[UR15], gdesc[UR66], tmem[UR16], tmem[UR50], idesc[UR51], UPT ;  /* 0x00ff32420f0079ea */ /* 0x0003e2000b800010 */
[----:B------:R1:W-:Y:S01]  /*2e10*/  UTCHMMA tmem[UR12], gdesc[UR64], tmem[UR13], tmem[UR46], idesc[UR47], UPT ;  /* 0x00ff2e400c0079ea */ /* 0x0003e2000b80000d */
[----:B------:R-:W-:Y:S05]  /*2e20*/  BRA.U !UP0, `(.L_x_67) ;  /* 0x0000000108047547 */ /* 0x000fea000b800000 */
[----:B-1----:R-:W-:Y:S05]  /*2e30*/  BPT.TRAP 0x1 ;  /* 0x000000040000795c */ /* 0x002fea0000300000 */
.L_x_67:
[----:B-1----:R-:W-:-:S09]  /*2e40*/  UIADD3 UR12, UPT, UPT, UR14, 0x1a888, URZ ;  /* 0x0001a8880e0c7890 */ /* 0x002fd2000fffe0ff */
[----:B------:R1:W-:Y:S01]  /*2e50*/  UTCBAR [UR12], URZ ;  /* 0x000000ff0c0073e9 */ /* 0x0003e200080000ff */
[----:B------:R-:W-:Y:S05]  /*2e60*/  BRA.U !UP1, `(.L_x_68) ;  /* 0x0000000109047547 */ /* 0x000fea000b800000 */
[----:B-1----:R-:W-:Y:S05]  /*2e70*/  BPT.TRAP 0x1 ;  /* 0x000000040000795c */ /* 0x002fea0000300000 */
.L_x_68:
[----:B------:R-:W-:Y:S01]  /*2e80*/  ISETP.NE.AND P0, PT, R77, 0x1, PT ;  /* 0x000000014d00780c */ /* 0x000fe20003f05270 */
[----:B-1----:R-:W-:Y:S01]  /*2e90*/  UIADD3 UR12, UPT, UPT, UR14, 0x1a828, URZ ;  /* 0x0001a8280e0c7890 */ /* 0x002fe2000fffe0ff */
[----:B------:R-:W-:Y:S01]  /*2ea0*/  HFMA2 R11, -RZ, RZ, 0, 0 ;  /* 0x00000000ff0b7431 */ /* 0x000fe200000001ff */
[----:B------:R-:W-:Y:S01]  /*2eb0*/  UMOV UR23, URZ ;  /* 0x000000ff00177c82 */ /* 0x000fe20008000000 */
[----:B------:R-:W-:-:S06]  /*2ec0*/  UMOV UR22, URZ ;  /* 0x000000ff00167c82 */ /* 0x000fcc0008000000 */
[----:B------:R1:W-:Y:S03]  /*2ed0*/  UTCBAR [UR12], URZ ;  /* 0x000000ff0c0073e9 */ /* 0x0003e600080000ff */
[----:B------:R-:W-:Y:S05]  /*2ee0*/  @!P0 BRA `(.L_x_69) ;  /* 0x0000001000f08947 */ /* 0x000fea0003800000 */
[----:B------:R-:W-:Y:S01]  /*2ef0*/  UMOV UR11, 0x80004020 ;  /* 0x80004020000b7882 */ /* 0x000fe20000000000 */
[----:B------:R-:W-:Y:S01]  /*2f00*/  UMOV UR9, 0x80004020 ;  /* 0x8000402000097882 */ /* 0x000fe20000000000 */
[----:B------:R-:W-:Y:S01]  /*2f10*/  MOV R15, UR11 ;  /* 0x0000000b000f7c02 */ /* 0x000fe20008000f00 */
[----:B------:R-:W-:Y:S01]  /*2f20*/  IMAD.U32 R12, RZ, RZ, UR8 ;  /* 0x00000008ff0c7e24 */ /* 0x000fe2000f8e00ff */
[----:B------:R-:W-:Y:S02]  /*2f30*/  MOV R13, UR9 ;  /* 0x00000009000d7c02 */ /* 0x000fe40008000f00 */
[----:B------:R-:W-:Y:S01]  /*2f40*/  CS2R R10, SRZ ;  /* 0x00000000000a7805 */ /* 0x000fe2000001ff00 */
[----:B------:R-:W-:Y:S01]  /*2f50*/  IMAD.MOV.U32 R9, RZ, RZ, 0x1 ;  /* 0x00000001ff097424 */ /* 0x000fe200078e00ff */
[----:B------:R-:W-:Y:S01]  /*2f60*/  MOV R8, RZ ;  /* 0x000000ff00087202 */ /* 0x000fe20000000f00 */
[----:B------:R-:W-:Y:S01]  /*2f70*/  IMAD.MOV.U32 R7, RZ, RZ, 0x1 ;  /* 0x00000001ff077424 */ /* 0x000fe200078e00ff */
[----:B------:R-:W-:Y:S01]  /*2f80*/  MOV R6, 0x1 ;  /* 0x0000000100067802 */ /* 0x000fe20000000f00 */
[----:B------:R-:W-:Y:S01]  /*2f90*/  IMAD.MOV.U32 R5, RZ, RZ, RZ ;  /* 0x000000ffff057224 */ /* 0x000fe200078e00ff */
[----:B------:R-:W-:Y:S01]  /*2fa0*/  UIADD3 UR60, UPT, UPT, UR18, 0x40, URZ ;  /* 0x00000040123c7890 */ /* 0x000fe2000fffe0ff */
[----:B------:R-:W-:Y:S01]  /*2fb0*/  IMAD.U32 R14, RZ, RZ, UR10 ;  /* 0x0000000aff0e7e24 */ /* 0x000fe2000f8e00ff */
[----:B------:R-:W-:-:S02]  /*2fc0*/  UIADD3 UR58, UPT, UPT, UR18, 0x80, URZ ;  /* 0x00000080123a7890 */ /* 0x000fc4000fffe0ff */
[----:B------:R-:W-:Y:S02]  /*2fd0*/  UIADD3 UR56, UPT, UPT, UR18, 0xc0, URZ ;  /* 0x000000c012387890 */ /* 0x000fe4000fffe0ff */
[----:B------:R-:W-:Y:S02]  /*2fe0*/  UIADD3 UR54, UPT, UPT, UR20, 0x100, URZ ;  /* 0x0000010014367890 */ /* 0x000fe4000fffe0ff */
[----:B------:R-:W-:Y:S02]  /*2ff0*/  UIADD3 UR52, UPT, UPT, UR20, 0x180, URZ ;  /* 0x0000018014347890 */ /* 0x000fe4000fffe0ff */
[----:B------:R-:W-:Y:S02]  /*3000*/  UIADD3 UR50, UPT, UPT, UR20, 0x200, URZ ;  /* 0x0000020014327890 */ /* 0x000fe4000fffe0ff */
[----:B------:R-:W-:Y:S02]  /*3010*/  UIADD3 UR48, UPT, UPT, UR26, 0x4, URZ ;  /* 0x000000041a307890 */ /* 0x000fe4000fffe0ff */
[----:B------:R-:W-:-:S02]  /*3020*/  UIADD3 UR46, UPT, UPT, UR26, 0x6, URZ ;  /* 0x000000061a2e7890 */ /* 0x000fc4000fffe0ff */
[----:B------:R-:W-:Y:S02]  /*3030*/  UIADD3 UR44, UPT, UPT, UR26, 0x400, URZ ;  /* 0x000004001a2c7890 */ /* 0x000fe4000fffe0ff */
[----:B------:R-:W-:Y:S02]  /*3040*/  UIADD3 UR42, UPT, UPT, UR26, 0x402, URZ ;  /* 0x000004021a2a7890 */ /* 0x000fe4000fffe0ff */
[----:B------:R-:W-:Y:S02]  /*3050*/  UIADD3 UR40, UPT, UPT, UR26, 0x404, URZ ;  /* 0x000004041a287890 */ /* 0x000fe4000fffe0ff */
[----:B------:R-:W-:Y:S01]  /*3060*/  UIADD3 UR38, UPT, UPT, UR26, 0x406, URZ ;  /* 0x000004061a267890 */ /* 0x000fe2000fffe0ff */
[----:B------:R-:W-:Y:S01]  /*3070*/  UMOV UR76, UR6 ;  /* 0x00000006004c7c82 */ /* 0x000fe20008000000 */
[----:B------:R-:W-:Y:S01]  /*3080*/  UMOV UR77, 0x80004020 ;  /* 0x80004020004d7882 */ /* 0x000fe20000000000 */
[----:B------:R-:W-:Y:S01]  /*3090*/  UMOV UR74, UR4 ;  /* 0x00000004004a7c82 */ /* 0x000fe20008000000 */
[----:B------:R-:W-:Y:S01]  /*30a0*/  UMOV UR75, 0x80004020 ;  /* 0x80004020004b7882 */ /* 0x000fe20000000000 */
[----:B------:R-:W-:Y:S01]  /*30b0*/  UMOV UR73, 0x80004020 ;  /* 0x8000402000497882 */ /* 0x000fe20000000000 */
[----:B------:R-:W-:Y:S01]  /*30c0*/  UMOV UR71, 0x80004020 ;  /* 0x8000402000477882 */ /* 0x000fe20000000000 */
[----:B------:R-:W-:Y:S01]  /*30d0*/  UMOV UR69, 0x80004020 ;  /* 0x8000402000457882 */ /* 0x000fe20000000000 */
[----:B------:R-:W-:Y:S01]  /*30e0*/  UMOV UR67, 0x80004020 ;  /* 0x8000402000437882 */ /* 0x000fe20000000000 */
[----:B------:R-:W-:Y:S01]  /*30f0*/  UMOV UR65, 0x80004020 ;  /* 0x8000402000417882 */ /* 0x000fe20000000000 */
[----:B------:R-:W-:Y:S01]  /*3100*/  UMOV UR10, 0x1 ;  /* 0x00000001000a7882 */ /* 0x000fe20000000000 */
[----:B------:R-:W-:Y:S01]  /*3110*/  UMOV UR22, URZ ;  /* 0x000000ff00167c82 */ /* 0x000fe20008000000 */
[----:B------:R-:W-:Y:S01]  /*3120*/  UMOV UR23, URZ ;  /* 0x000000ff00177c82 */ /* 0x000fe20008000000 */
        /* <DEDUP_REMOVED lines=12> */
.L_x_93:
[----:B------:R-:W-:Y:S04]  /*31f0*/  BSSY.RECONVERGENT B0, `(.L_x_70) ;  /* 0x0000003000007945 */ /* 0x000fe80003800200 */
[----:B--2---:R-:W-:Y:S05]  /*3200*/  @!P2 BRA `(.L_x_71) ;  /* 0x000000000004a947 */ /* 0x004fea0003800000 */
[----:B-1----:R-:W-:Y:S05]  /*3210*/  BPT.TRAP 0x1 ;  /* 0x000000040000795c */ /* 0x002fea0000300000 */
.L_x_71:
[----:B-1----:R-:W-:Y:S05]  /*3220*/  BSYNC.RECONVERGENT B0 ;  /* 0x0000000000007941 */ /* 0x002fea0003800200 */
.L_x_70:
[----:B------:R-:W-:Y:S01]  /*3230*/  ULEA UR4, UR10, UR14, 0x3 ;  /* 0x0000000e0a047291 */ /* 0x000fe2000f8e18ff */
[----:B------:R-:W-:Y:S01]  /*3240*/  SHF.L.U32 R2, R5, 0x1f, RZ ;  /* 0x0000001f05027819 */ /* 0x000fe200000006ff */
[----:B------:R-:W-:Y:S07]  /*3250*/  UISETP.NE.AND UP0, UPT, UR62, 0x2, UPT ;  /* 0x000000023e00788c */ /* 0x000fee000bf05270 */
[----:B------:R-:W1:Y:S02]  /*3260*/  SYNCS.PHASECHK.TRANS64.TRYWAIT P0, [UR4+0x1a800], R2 ;  /* 0x01a80002ff0075a7 */ /* 0x000e640008001104 */
[----:B-1----:R-:W-:Y:S05]  /*3270*/  @!P0 BRA `(.L_x_72) ;  /* 0x000000a0000c8947 */ /* 0x002fea0003800000 */
.L_x_253:
[----:B------:R-:W-:Y:S05]  /*3280*/  BRA.U !UP0, `(.L_x_73) ;  /* 0x0000000108047547 */ /* 0x000fea000b800000 */
[----:B------:R-:W-:Y:S05]  /*3290*/  BPT.TRAP 0x1 ;  /* 0x000000040000795c */ /* 0x000fea0000300000 */
.L_x_73:
[----:B------:R-:W-:Y:S01]  /*32a0*/  SHF.L.U32 R4, R8, 0x1f, RZ ;  /* 0x0000001f08047819 */ /* 0x000fe200000006ff */
[----:B-1----:R-:W-:Y:S02]  /*32b0*/  HFMA2 R0, -RZ, RZ, 0, 1.1444091796875e-05 ;  /* 0x000000c0ff007431 */ /* 0x002fe400000001ff */
[----:B------:R-:W-:Y:S01]  /*32c0*/  IMAD.MOV.U32 R2, RZ, RZ, 0xc0 ;  /* 0x000000c0ff027424 */ /* 0x000fe200078e00ff */
[----:B------:R-:W1:Y:S02]  /*32d0*/  SYNCS.PHASECHK.TRANS64.TRYWAIT P0, [UR14+0x1a858], R4 ;  /* 0x01a85804ff0075a7 */ /* 0x000e64000800110e */
[----:B-1----:R-:W-:Y:S05]  /*32e0*/  @!P0 BRA `(.L_x_74) ;  /* 0x000000a000088947 */ /* 0x002fea0003800000 */
.L_x_255:
[----:B------:R-:W-:Y:S01]  /*32f0*/  ULEA UR6, UR10, UR25, 0x9 ;  /* 0x000000190a067291 */ /* 0x000fe2000f8e48ff */
        /* <DEDUP_REMOVED lines=9> */
[----:B------:R-:W-:Y:S04]  /*3390*/  UMOV UR9, 0x80004020 ;  /* 0x8000402000097882 */ /* 0x000fe80000000000 */
[----:B------:R2:W-:Y:S02]  /*33a0*/  UTCHMMA gdesc[UR36], gdesc[UR6], tmem[UR11], tmem[UR4], idesc[UR5], !UPT ;  /* 0x00ff0406240075ea */ /* 0x0005e4000f80000b */
[----:B--2---:R-:W-:Y:S01]  /*33b0*/  UMOV UR4, UR30 ;  /* 0x0000001e00047c82 */ /* 0x004fe20008000000 */
[----:B------:R-:W-:Y:S02]  /*33c0*/  UMOV UR5, 0x80004020 ;  /* 0x8000402000057882 */ /* 0x000fe40000000000 */
[----:B------:R2:W-:Y:S01]  /*33d0*/  UTCHMMA gdesc[UR4], gdesc[UR8], tmem[UR12], tmem[UR16], idesc[UR17], UPT ;  /* 0x00ff1008040075ea */ /* 0x0005e2000b80000c */
[----:B------:R-:W-:Y:S05]  /*33e0*/  BRA.U !UP0, `(.L_x_75) ;  /* 0x0000000108047547 */ /* 0x000fea000b800000 */
[----:B--2---:R-:W-:Y:S05]  /*33f0*/  BPT.TRAP 0x1 ;  /* 0x000000040000795c */ /* 0x004fea0000300000 */
.L_x_75:
[----:B--2---:R-:W-:Y:S09]  /*3400*/  UIADD3 UR4, UPT, UPT, UR14, 0x1a850, URZ ;  /* 0x0001a8500e047890 */ /* 0x004ff2000fffe0ff */
[----:B------:R2:W-:Y:S01]  /*3410*/  UTCBAR [UR4], URZ ;  /* 0x000000ff040073e9 */ /* 0x0005e200080000ff */
[----:B------:R-:W-:Y:S05]  /*3420*/  BRA.U !UP0, `(.L_x_76) ;  /* 0x0000000108047547 */ /* 0x000fea000b800000 */
[----:B--2---:R-:W-:Y:S05]  /*3430*/  BPT.TRAP 0x1 ;  /* 0x000000040000795c */ /* 0x004fea0000300000 */
.L_x_76:
[----:B------:R-:W-:Y:S04]  /*3440*/  SHF.L.U32 R2, R11, 0x1f, RZ ;  /* 0x0000001f0b027819 */ /* 0x000fe800000006ff */
[----:B------:R-:W3:Y:S02]  /*3450*/  SYNCS.PHASECHK.TRANS64.TRYWAIT P0, [UR14+0x1a890], R2 ;  /* 0x01a89002ff0075a7 */ /* 0x000ee4000800110e */
[----:B---3--:R-:W-:Y:S05]  /*3460*/  @!P0 BRA `(.L_x_77) ;  /* 0x0000009c00c08947 */ /* 0x008fea0003800000 */
.L_x_257:
[----:B------:R-:W-:Y:S05]  /*3470*/  BRA.U !UP0, `(.L_x_78) ;  /* 0x0000000108047547 */ /* 0x000fea000b800000 */
[----:B--2---:R-:W-:Y:S05]  /*3480*/  BPT.TRAP 0x1 ;  /* 0x000000040000795c */ /* 0x004fea0000300000 */
.L_x_78:
[----:B-1----:R-:W-:Y:S01]  /*3490*/  SHF.L.U32 R4, R10, 0x1f, RZ ;  /* 0x0000001f0a047819 */ /* 0x002fe200000006ff */
[----:B---3--:R-:W-:Y:S01]  /*34a0*/  IMAD.MOV.U32 R2, RZ, RZ, 0x40 ;  /* 0x00000040ff027424 */ /* 0x008fe200078e00ff */
[----:B------:R-:W-:Y:S02]  /*34b0*/  MOV R0, 0x40 ;  /* 0x0000004000007802 */ /* 0x000fe40000000f00 */
[----:B------:R-:W1:Y:S02]  /*34c0*/  SYNCS.PHASECHK.TRANS64.TRYWAIT P0, [UR14+0x1a868], R4 ;  /* 0x01a86804ff0075a7 */ /* 0x000e64000800110e */
[----:B-1----:R-:W-:Y:S05]  /*34d0*/  @!P0 BRA `(.L_x_79) ;  /* 0x0000009c00bc8947 */ /* 0x002fea0003800000 */
.L_x_259:
[----:B--2---:R-:W-:Y:S01]  /*34e0*/  UIADD3 UR4, UPT, UPT, UR20, 0x80, URZ ;  /* 0x0000008014047890 */ /* 0x004fe2000fffe0ff */
[----:B------:R-:W-:Y:S01]  /*34f0*/  R2UR UR7, R2 ;  /* 0x00000000020772ca */ /* 0x000fe200000e0000 */
[----:B------:R-:W-:Y:S01]  /*3500*/  IMAD.MOV.U32 R2, RZ, RZ, 0x40 ;  /* 0x00000040ff027424 */ /* 0x000fe200078e00ff */
[----:B------:R-:W-:Y:S01]  /*3510*/  R2UR UR6, R0 ;  /* 0x00000000000672ca */ /* 0x000fe200000e0000 */
[----:B------:R-:W-:Y:S01]  /*3520*/  IMAD.MOV.U32 R0, RZ, RZ, 0x40 ;  /* 0x00000040ff007424 */ /* 0x000fe200078e00ff */
[----:B------:R-:W-:Y:S01]  /*3530*/  UMOV UR12, 0x0 ;  /* 0x00000000000c7882 */ /* 0x000fe20000000000 */
[----:B------:R-:W-:Y:S01]  /*3540*/  UMOV UR13, 0x8098490 ;  /* 0x08098490000d7882 */ /* 0x000fe20000000000 */
[----:B------:R-:W-:Y:S01]  /*3550*/  R2UR UR10, R2 ;  /* 0x00000000020a72ca */ /* 0x000fe200000e0000 */
[----:B------:R-:W-:Y:S01]  /*3560*/  UMOV UR8, 0x0 ;  /* 0x0000000000087882 */ /* 0x000fe20000000000 */
[C---:B------:R-:W-:Y:S01]  /*3570*/  R2UR UR11, R0.reuse ;  /* 0x00000000000b72ca */ /* 0x040fe200000e0000 */
[----:B------:R-:W-:Y:S01]  /*3580*/  UMOV UR9, 0x8098490 ;  /* 0x0809849000097882 */ /* 0x000fe20000000000 */
[----:B------:R-:W-:Y:S01]  /*3590*/  UMOV UR5, 0x40004040 ;  /* 0x4000404000057882 */ /* 0x000fe20000000000 */
[----:B------:R-:W-:Y:S01]  /*35a0*/  UMOV UR16, 0x0 ;  /* 0x0000000000107882 */ /* 0x000fe20000000000 */
[----:B------:R-:W-:Y:S01]  /*35b0*/  UMOV UR17, 0x8098490 ;  /* 0x0809849000117882 */ /* 0x000fe20000000000 */
[----:B------:R2:W-:Y:S01]  /*35c0*/  UTCHMMA gdesc[UR20], gdesc[UR18], tmem[UR7], tmem[UR12], idesc[UR13], !UPT ;  /* 0x00ff0c12140075ea */ /* 0x0005e2000f800007 */
[C---:B------:R-:W-:Y:S01]  /*35d0*/  R2UR UR15, R0.reuse ;  /* 0x00000000000f72ca */ /* 0x040fe200000e0000 */
[----:B------:R3:W-:Y:S04]  /*35e0*/  UTCHMMA gdesc[UR4], gdesc[UR60], tmem[UR6], tmem[UR8], idesc[UR9], UPT ;  /* 0x00ff083c040075ea */ /* 0x0007e8000b800006 */
[----:B------:R4:W-:Y:S02]  /*35f0*/  UTCHMMA gdesc[UR54], gdesc[UR58], tmem[UR10], tmem[UR16], idesc[UR17], UPT ;  /* 0x00ff103a360075ea */ /* 0x0009e4000b80000a */
[----:B------:R5:W-:Y:S01]  /*3600*/  UTCHMMA gdesc[UR52], gdesc[UR56], tmem[UR11], tmem[UR12], idesc[UR13], UPT ;  /* 0x00ff0c38340075ea */ /* 0x000be2000b80000b */
[----:B--2---:R-:W-:Y:S01]  /*3610*/  UMOV UR7, 0x8098490 ;  /* 0x0809849000077882 */ /* 0x004fe20000000000 */
[----:B---3--:R-:W-:Y:S02]  /*3620*/  UIADD3 UR8, UPT, UPT, UR18, 0x100, URZ ;  /* 0x0000010012087890 */ /* 0x008fe4000fffe0ff */
[----:B------:R-:W-:Y:S01]  /*3630*/  UIADD3 UR4, UPT, UPT, UR18, 0x140, URZ ;  /* 0x0000014012047890 */ /* 0x000fe2000fffe0ff */
[C---:B----4-:R-:W-:Y:S01]  /*3640*/  R2UR UR17, R0.reuse ;  /* 0x00000000001172ca */ /* 0x050fe200000e0000 */
[----:B------:R-:W-:Y:S01]  /*3650*/  UMOV UR10, 0x0 ;  /* 0x00000000000a7882 */ /* 0x000fe20000000000 */
[----:B-----5:R-:W-:Y:S01]  /*3660*/  UIADD3 UR12, UPT, UPT, UR20, 0x280, URZ ;  /* 0x00000280140c7890 */ /* 0x020fe2000fffe0ff */
[----:B------:R-:W-:Y:S01]  /*3670*/  R2UR UR16, R0 ;  /* 0x00000000001072ca */ /* 0x000fe200000e0000 */
[----:B------:R-:W-:Y:S01]  /*3680*/  UMOV UR11, 0x8098490 ;  /* 0x08098490000b7882 */ /* 0x000fe20000000000 */
[----:B------:R-:W-:Y:S01]  /*3690*/  UMOV UR9, 0x80004020 ;  /* 0x8000402000097882 */ /* 0x000fe20000000000 */
[----:B------:R-:W-:Y:S01]  /*36a0*/  UMOV UR6, 0x0 ;  /* 0x0000000000067882 */ /* 0x000fe20000000000 */
[----:B------:R2:W-:Y:S01]  /*36b0*/  UTCHMMA gdesc[UR50], gdesc[UR8], tmem[UR15], tmem[UR10], idesc[UR11], UPT ;  /* 0x00ff0a08320075ea */ /* 0x0005e2000b80000f */
[----:B------:R-:W-:Y:S01]  /*36c0*/  UMOV UR13, 0x40004040 ;  /* 0x40004040000d7882 */ /* 0x000fe20000000000 */
[----:B------:R-:W-:Y:S04]  /*36d0*/  UMOV UR5, 0x80004020 ;  /* 0x8000402000057882 */ /* 0x000fe80000000000 */
[----:B------:R3:W-:Y:S01]  /*36e0*/  UTCHMMA gdesc[UR12], gdesc[UR4], tmem[UR17], tmem[UR6], idesc[UR7], UPT ;  /* 0x00ff06040c0075ea */ /* 0x0007e2000b800011 */
[----:B--2---:R-:W-:Y:S01]  /*36f0*/  UIADD3 UR10, UPT, UPT, UR18, 0x180, URZ ;  /* 0x00000180120a7890 */ /* 0x004fe2000fffe0ff */
[----:B------:R-:W-:Y:S01]  /*3700*/  UMOV UR8, 0x0 ;  /* 0x0000000000087882 */ /* 0x000fe20000000000 */
[----:B------:R-:W-:Y:S01]  /*3710*/  UMOV UR9, 0x8098490 ;  /* 0x0809849000097882 */ /* 0x000fe20000000000 */
[----:B------:R-:W-:Y:S01]  /*3720*/  UMOV UR11, 0x80004020 ;  /* 0x80004020000b7882 */ /* 0x000fe20000000000 */
[----:B---3--:R-:W-:Y:S02]  /*3730*/  UIADD3 UR6, UPT, UPT, UR20, 0x300, URZ ;  /* 0x0000030014067890 */ /* 0x008fe4000fffe0ff */
[----:B------:R-:W-:Y:S01]  /*3740*/  UIADD3 UR4, UPT, UPT, UR20, 0x380, URZ ;  /* 0x0000038014047890 */ /* 0x000fe2000fffe0ff */
[----:B------:R-:W-:Y:S01]  /*3750*/  UMOV UR7, 0x40004040 ;  /* 0x4000404000077882 */ /* 0x000fe20000000000 */
[----:B------:R-:W-:Y:S01]  /*3760*/  UMOV UR12, 0x0 ;  /* 0x00000000000c7882 */ /* 0x000fe20000000000 */
[----:B------:R-:W-:Y:S01]  /*3770*/  UMOV UR13, 0x8098490 ;  /* 0x08098490000d7882 */ /* 0x000fe20000000000 */
[----:B------:R-:W-:Y:S03]  /*3780*/  UMOV UR5, 0x40004040 ;  /* 0x4000404000057882 */ /* 0x000fe60000000000 */
[----:B------:R2:W-:Y:S02]  /*3790*/  UTCHMMA gdesc[UR6], gdesc[UR10], tmem[UR16], tmem[UR8], idesc[UR9], UPT ;  /* 0x00ff080a060075ea */ /* 0x0005e4000b800010 */
[----:B--2---:R-:W-:Y:S01]  /*37a0*/  UIADD3 UR8, UPT, UPT, UR18, 0x1c0, URZ ;  /* 0x000001c012087890 */ /* 0x004fe2000fffe0ff */
[----:B------:R-:W-:Y:S08]  /*37b0*/  UMOV UR9, 0x80004020 ;  /* 0x8000402000097882 */ /* 0x000ff00000000000 */
[----:B------:R2:W-:Y:S01]  /*37c0*/  UTCHMMA gdesc[UR4], gdesc[UR8], tmem[UR15], tmem[UR12], idesc[UR13], UPT ;  /* 0x00ff0c08040075ea */ /* 0x0005e2000b80000f */
[----:B------:R-:W-:Y:S05]  /*37d0*/  BRA.U !UP0, `(.L_x_80) ;  /* 0x0000000108047547 */ /* 0x000fea000b800000 */
[----:B--2---:R-:W-:Y:S05]  /*37e0*/  BPT.TRAP 0x1 ;  /* 0x000000040000795c */ /* 0x004fea0000300000 */
.L_x_80:
[----:B--2---:R-:W-:Y:S01]  /*37f0*/  ULEA UR12, UR23, UR63, 0x9 ;  /* 0x0000003f170c7291 */ /* 0x004fe2000f8e48ff */
[----:B------:R-:W-:Y:S01]  /*3800*/  IMAD.MOV.U32 R0, RZ, RZ, RZ ;  /* 0x000000ffff007224 */ /* 0x000fe200078e00ff */
[----:B------:R-:W-:Y:S01]  /*3810*/  UISETP.NE.U32.AND UP2, UPT, UR22, URZ, UPT ;  /* 0x000000ff1600728c */ /* 0x000fe2000bf45070 */
[----:B------:R-:W-:Y:S01]  /*3820*/  IMAD.MOV.U32 R2, RZ, RZ, RZ ;  /* 0x000000ffff027224 */ /* 0x000fe200078e00ff */
[----:B------:R-:W-:Y:S01]  /*3830*/  UIADD3 UR4, UPT, UPT, UR14, 0x1a870, URZ ;  /* 0x0001a8700e047890 */ /* 0x000fe2000fffe0ff */
[----:B------:R-:W-:Y:S01]  /*3840*/  BSSY.RECONVERGENT B0, `(.L_x_81) ;  /* 0x0000034000007945 */ /* 0x000fe20003800200 */
[----:B------:R-:W-:Y:S01]  /*3850*/  UIADD3 UR6, UPT, UPT, UR26, 0x2, URZ ;  /* 0x000000021a067890 */ /* 0x000fe2000fffe0ff */
[C---:B------:R-:W-:Y:S01]  /*3860*/  R2UR UR5, R0.reuse ;  /* 0x00000000000572ca */ /* 0x040fe200000e0000 */
[----:B------:R-:W-:Y:S01]  /*3870*/  UIADD3 UR10, UPT, UPT, UR12, 0x40, URZ ;  /* 0x000000400c0a7890 */ /* 0x000fe2000fffe0ff */
[C---:B------:R-:W-:Y:S01]  /*3880*/  R2UR UR17, R0.reuse ;  /* 0x00000000001172ca */ /* 0x040fe200000e0000 */
[----:B------:R-:W-:Y:S01]  /*3890*/  UMOV UR8, 0x0 ;  /* 0x0000000000087882 */ /* 0x000fe20000000000 */
[----:B------:R-:W-:Y:S01]  /*38a0*/  UMOV UR9, 0x8090490 ;  /* 0x0809049000097882 */ /* 0x000fe20000000000 */
[----:B------:R-:W-:Y:S01]  /*38b0*/  UMOV UR13, 0x80004020 ;  /* 0x80004020000d7882 */ /* 0x000fe20000000000 */
[----:B------:R2:W-:Y:S01]  /*38c0*/  UTCBAR [UR4], URZ ;  /* 0x000000ff040073e9 */ /* 0x0005e200080000ff */
[----:B------:R-:W-:Y:S01]  /*38d0*/  UMOV UR7, 0x40004040 ;  /* 0x4000404000077882 */ /* 0x000fe20000000000 */
[----:B------:R-:W-:Y:S01]  /*38e0*/  UMOV UR11, 0x80004020 ;  /* 0x80004020000b7882 */ /* 0x000fe20000000000 */
[C---:B------:R-:W-:Y:S02]  /*38f0*/  R2UR UR16, R0.reuse ;  /* 0x00000000001072ca */ /* 0x040fe400000e0000 */
[C---:B------:R-:W-:Y:S02]  /*3900*/  R2UR UR15, R0.reuse ;  /* 0x00000000000f72ca */ /* 0x040fe400000e0000 */
[----:B------:R3:W-:Y:S01]  /*3910*/  UTCHMMA gdesc[UR26], gdesc[UR12], tmem[UR5], tmem[UR8], idesc[UR9], UP2 ;  /* 0x00ff080c1a0075ea */ /* 0x0007e20009000005 */
[C---:B------:R-:W-:Y:S01]  /*3920*/  R2UR UR22, R0.reuse ;  /* 0x00000000001672ca */ /* 0x040fe200000e0000 */
[----:B------:R4:W-:Y:S01]  /*3930*/  UTCHMMA gdesc[UR6], gdesc[UR10], tmem[UR17], tmem[UR8], idesc[UR9], UPT ;  /* 0x00ff080a060075ea */ /* 0x0009e2000b800011 */
[----:B------:R-:W-:Y:S01]  /*3940*/  LOP3.LUT R9, R9, 0x1, RZ, 0x3c, !PT ;  /* 0x0000000109097812 */ /* 0x000fe200078e3cff */
[----:B--2---:R-:W-:Y:S01]  /*3950*/  UIADD3 UR4, UPT, UPT, UR12, 0xc0, URZ ;  /* 0x000000c00c047890 */ /* 0x004fe2000fffe0ff */
[----:B---3--:R-:W-:Y:S01]  /*3960*/  UMOV UR5, 0x80004020 ;  /* 0x8000402000057882 */ /* 0x008fe20000000000 */
[----:B------:R-:W-:Y:S01]  /*3970*/  R2UR UR13, R0 ;  /* 0x00000000000d72ca */ /* 0x000fe200000e0000 */
[----:B----4-:R-:W-:Y:S01]  /*3980*/  UIADD3 UR8, UPT, UPT, UR12, 0x80, URZ ;  /* 0x000000800c087890 */ /* 0x010fe2000fffe0ff */
[C---:B------:R-:W-:Y:S01]  /*3990*/  R2UR UR17, R2.reuse ;  /* 0x00000000021172ca */ /* 0x040fe200000e0000 */
[----:B------:R-:W-:Y:S01]  /*39a0*/  UMOV UR10, 0x0 ;  /* 0x00000000000a7882 */ /* 0x000fe20000000000 */
[----:B------:R-:W-:Y:S01]  /*39b0*/  UMOV UR11, 0x8090490 ;  /* 0x08090490000b7882 */ /* 0x000fe20000000000 */
[----:B------:R-:W-:Y:S01]  /*39c0*/  UMOV UR9, 0x80004020 ;  /* 0x8000402000097882 */ /* 0x000fe20000000000 */
[----:B------:R-:W-:Y:S01]  /*39d0*/  UMOV UR6, 0x0 ;  /* 0x0000000000067882 */ /* 0x000fe20000000000 */
[----:B------:R-:W-:Y:S03]  /*39e0*/  UMOV UR7, 0x8090490 ;  /* 0x0809049000077882 */ /* 0x000fe60000000000 */
[----:B------:R2:W-:Y:S01]  /*39f0*/  UTCHMMA gdesc[UR48], gdesc[UR8], tmem[UR16], tmem[UR10], idesc[UR11], UPT ;  /* 0x00ff0a08300075ea */ /* 0x0005e2000b800010 */
[----:B------:R3:W-:Y:S01]  /*3a00*/  UTCHMMA gdesc[UR46], gdesc[UR4], tmem[UR15], tmem[UR6], idesc[UR7], UPT ;  /* 0x00ff06042e0075ea */ /* 0x0007e2000b80000f */
[----:B--2---:R-:W-:Y:S01]  /*3a10*/  UIADD3 UR10, UPT, UPT, UR12, 0x100, URZ ;  /* 0x000001000c0a7890 */ /* 0x004fe2000fffe0ff */
[----:B------:R-:W-:Y:S01]  /*3a20*/  R2UR UR16, R2 ;  /* 0x00000000021072ca */ /* 0x000fe200000e0000 */
[----:B---3--:R-:W-:Y:S01]  /*3a30*/  UIADD3 UR6, UPT, UPT, UR12, 0x140, URZ ;  /* 0x000001400c067890 */ /* 0x008fe2000fffe0ff */
[----:B------:R-:W-:Y:S01]  /*3a40*/  UMOV UR4, 0x0 ;  /* 0x0000000000047882 */ /* 0x000fe20000000000 */
[----:B------:R-:W-:Y:S01]  /*3a50*/  UMOV UR5, 0x8090490 ;  /* 0x0809049000057882 */ /* 0x000fe20000000000 */
[----:B------:R-:W-:Y:S01]  /*3a60*/  UMOV UR11, 0x80004020 ;  /* 0x80004020000b7882 */ /* 0x000fe20000000000 */
[----:B------:R-:W-:Y:S01]  /*3a70*/  UMOV UR8, 0x0 ;  /* 0x0000000000087882 */ /* 0x000fe20000000000 */
[----:B------:R-:W-:Y:S02]  /*3a80*/  UMOV UR9, 0x8090490 ;  /* 0x0809049000097882 */ /* 0x000fe40000000000 */
[----:B------:R2:W-:Y:S01]  /*3a90*/  UTCHMMA gdesc[UR44], gdesc[UR10], tmem[UR17], tmem[UR4], idesc[UR5], UPT ;  /* 0x00ff040a2c0075ea */ /* 0x0005e2000b800011 */
[----:B------:R-:W-:Y:S02]  /*3aa0*/  UMOV UR7, 0x80004020 ;  /* 0x8000402000077882 */ /* 0x000fe40000000000 */
[----:B------:R3:W-:Y:S01]  /*3ab0*/  UTCHMMA gdesc[UR42], gdesc[UR6], tmem[UR22], tmem[UR8], idesc[UR9], UPT ;  /* 0x00ff08062a0075ea */ /* 0x0007e2000b800016 */
[----:B--2---:R-:W-:Y:S01]  /*3ac0*/  UIADD3 UR4, UPT, UPT, UR12, 0x1c0, URZ ;  /* 0x000001c00c047890 */ /* 0x004fe2000fffe0ff */
[----:B------:R-:W-:Y:S01]  /*3ad0*/  UMOV UR10, 0x0 ;  /* 0x00000000000a7882 */ /* 0x000fe20000000000 */
[----:B---3--:R-:W-:Y:S01]  /*3ae0*/  UIADD3 UR8, UPT, UPT, UR12, 0x180, URZ ;  /* 0x000001800c087890 */ /* 0x008fe2000fffe0ff */
[----:B------:R-:W-:Y:S01]  /*3af0*/  UMOV UR6, 0x0 ;  /* 0x0000000000067882 */ /* 0x000fe20000000000 */
[----:B------:R-:W-:Y:S01]  /*3b00*/  UMOV UR7, 0x8090490 ;  /* 0x0809049000077882 */ /* 0x000fe20000000000 */
[----:B------:R-:W-:Y:S01]  /*3b10*/  UMOV UR9, 0x80004020 ;  /* 0x8000402000097882 */ /* 0x000fe20000000000 */
[----:B------:R-:W-:Y:S01]  /*3b20*/  UMOV UR11, 0x8090490 ;  /* 0x08090490000b7882 */ /* 0x000fe20000000000 */
[----:B------:R-:W-:Y:S04]  /*3b30*/  UMOV UR5, 0x80004020 ;  /* 0x8000402000057882 */ /* 0x000fe80000000000 */
[----:B------:R2:W-:Y:S01]  /*3b40*/  UTCHMMA gdesc[UR40], gdesc[UR8], tmem[UR16], tmem[UR6], idesc[UR7], UPT ;  /* 0x00ff0608280075ea */ /* 0x0005e2000b800010 */
[----:B------:R2:W-:Y:S01]  /*3b50*/  UTCHMMA gdesc[UR38], gdesc[UR4], tmem[UR13], tmem[UR10], idesc[UR11], UPT ;  /* 0x00ff0a04260075ea */ /* 0x0005e2000b80000d */
[----:B------:R-:W-:Y:S05]  /*3b60*/  @!P2 BRA `(.L_x_82) ;  /* 0x000000000004a947 */ /* 0x000fea0003800000 */
[----:B--2---:R-:W-:Y:S05]  /*3b70*/  BPT.TRAP 0x1 ;  /* 0x000000040000795c */ /* 0x004fea0000300000 */
.L_x_82:
[----:B--2---:R-:W-:Y:S05]  /*3b80*/  BSYNC.RECONVERGENT B0 ;  /* 0x0000000000007941 */ /* 0x004fea0003800200 */
.L_x_81:
[----:B------:R-:W-:Y:S04]  /*3b90*/  ULEA UR4, UR23, UR14, 0x3 ;  /* 0x0000000e17047291 */ /* 0x000fe8000f8e18ff */
[----:B------:R-:W-:Y:S02]  /*3ba0*/  UIADD3 UR5, UPT, UPT, UR4, 0x1a810, URZ ;  /* 0x0001a81004057890 */ /* 0x000fe4000fffe0ff */
[----:B------:R-:W-:Y:S04]  /*3bb0*/  UIADD3 UR4, UPT, UPT, UR23, 0x1, URZ ;  /* 0x0000000117047890 */ /* 0x000fe8000fffe0ff */
[----:B------:R-:W-:Y:S03]  /*3bc0*/  UISETP.NE.AND UP2, UPT, UR4, 0x2, UPT ;  /* 0x000000020400788c */ /* 0x000fe6000bf45270 */
[----:B------:R2:W-:Y:S01]  /*3bd0*/  UTCBAR [UR5], URZ ;  /* 0x000000ff050073e9 */ /* 0x0005e200080000ff */
[----:B------:R-:W-:Y:S01]  /*3be0*/  USEL UR23, UR4, URZ, UP2 ;  /* 0x000000ff04177287 */ /* 0x000fe20009000000 */
[----:B------:R-:W-:Y:S11]  /*3bf0*/  BRA.U !UP0, `(.L_x_83) ;  /* 0x0000000108047547 */ /* 0x000ff6000b800000 */
[----:B--2---:R-:W-:Y:S05]  /*3c00*/  BPT.TRAP 0x1 ;  /* 0x000000040000795c */ /* 0x004fea0000300000 */
.L_x_83:
[----:B------:R-:W-:Y:S01]  /*3c10*/  LOP3.LUT R11, R11, 0x1, RZ, 0x3c, !PT ;  /* 0x000000010b0b7812 */ /* 0x000fe200078e3cff */
[----:B------:R-:W-:Y:S09]  /*3c20*/  UIADD3 UR4, UPT, UPT, UR14, 0x1a898, URZ ;  /* 0x0001a8980e047890 */ /* 0x000ff2000fffe0ff */
[----:B------:R3:W-:Y:S01]  /*3c30*/  UTCBAR [UR4], URZ ;  /* 0x000000ff040073e9 */ /* 0x0007e200080000ff */
[----:B------:R-:W-:Y:S05]  /*3c40*/  BRA.U !UP0, `(.L_x_84) ;  /* 0x0000000108047547 */ /* 0x000fea000b800000 */
[----:B--23--:R-:W-:Y:S05]  /*3c50*/  BPT.TRAP 0x1 ;  /* 0x000000040000795c */ /* 0x00cfea0000300000 */
.L_x_84:
[----:B------:R-:W-:Y:S04]  /*3c60*/  SHF.L.U32 R2, R9, 0x1f, RZ ;  /* 0x0000001f09027819 */ /* 0x000fe800000006ff */
[----:B------:R-:W4:Y:S02]  /*3c70*/  SYNCS.PHASECHK.TRANS64.TRYWAIT P0, [UR14+0x1a878], R2 ;  /* 0x01a87802ff0075a7 */ /* 0x000f24000800110e */
[----:B----4-:R-:W-:Y:S05]  /*3c80*/  @!P0 BRA `(.L_x_85) ;  /* 0x0000009400e88947 */ /* 0x010fea0003800000 */
.L_x_261:
[----:B------:R-:W-:Y:S05]  /*3c90*/  BRA.U !UP1, `(.L_x_86) ;  /* 0x0000000109047547 */ /* 0x000fea000b800000 */
[----:B--23--:R-:W-:Y:S05]  /*3ca0*/  BPT.TRAP 0x1 ;  /* 0x000000040000795c */ /* 0x00cfea0000300000 */
.L_x_86:
[----:B-1----:R-:W-:Y:S01]  /*3cb0*/  SHF.L.U32 R4, R6, 0x1f, RZ ;  /* 0x0000001f06047819 */ /* 0x002fe200000006ff */
[----:B----4-:R-:W-:Y:S02]  /*3cc0*/  HFMA2 R0, -RZ, RZ, 0, 3.814697265625e-06 ;  /* 0x00000040ff007431 */ /* 0x010fe400000001ff */
[----:B------:R-:W-:Y:S01]  /*3cd0*/  IMAD.MOV.U32 R2, RZ, RZ, 0x40 ;  /* 0x00000040ff027424 */ /* 0x000fe200078e00ff */
[----:B------:R-:W1:Y:S02]  /*3ce0*/  SYNCS.PHASECHK.TRANS64.TRYWAIT P0, [UR14+0x1a820], R4 ;  /* 0x01a82004ff0075a7 */ /* 0x000e64000800110e */
[----:B-1----:R-:W-:Y:S05]  /*3cf0*/  @!P0 BRA `(.L_x_87) ;  /* 0x0000009400e48947 */ /* 0x002fea0003800000 */
.L_x_263:
[----:B--2---:R-:W-:Y:S01]  /*3d00*/  R2UR UR5, R2 ;  /* 0x00000000020572ca */ /* 0x004fe200000e0000 */
[----:B------:R-:W-:Y:S01]  /*3d10*/  UMOV UR8, 0x0 ;  /* 0x0000000000087882 */ /* 0x000fe20000000000 */
[----:B------:R-:W-:Y:S01]  /*3d20*/  R2UR UR12, R14 ;  /* 0x000000000e0c72ca */ /* 0x000fe200000e0000 */
[----:B------:R-:W-:Y:S01]  /*3d30*/  UMOV UR9, 0x8200490 ;  /* 0x0820049000097882 */ /* 0x000fe20000000000 */
[----:B------:R-:W-:Y:S01]  /*3d40*/  R2UR UR13, R15 ;  /* 0x000000000f0d72ca */ /* 0x000fe200000e0000 */
[----:B------:R-:W-:Y:S01]  /*3d50*/  UMOV UR6, 0x0 ;  /* 0x0000000000067882 */ /* 0x000fe20000000000 */
[----:B------:R-:W-:Y:S01]  /*3d60*/  R2UR UR10, R12 ;  /* 0x000000000c0a72ca */ /* 0x000fe200000e0000 */
[----:B------:R-:W-:Y:S01]  /*3d70*/  UMOV UR7, 0x8200490 ;  /* 0x0820049000077882 */ /* 0x000fe20000000000 */
[----:B------:R-:W-:Y:S02]  /*3d80*/  R2UR UR11, R13 ;  /* 0x000000000d0b72ca */ /* 0x000fe400000e0000 */
[----:B---3--:R-:W-:Y:S03]  /*3d90*/  R2UR UR4, R0 ;  /* 0x00000000000472ca */ /* 0x008fe600000e0000 */
[----:B------:R2:W-:Y:S10]  /*3da0*/  UTCHMMA gdesc[UR34], gdesc[UR32], tmem[UR5], tmem[UR8], idesc[UR9], !UPT ;  /* 0x00ff0820220075ea */ /* 0x0005f4000f800005 */
[----:B------:R2:W-:Y:S01]  /*3db0*/  UTCHMMA gdesc[UR10], gdesc[UR12], tmem[UR4], tmem[UR6], idesc[UR7], UPT ;  /* 0x00ff060c0a0075ea */ /* 0x0005e2000b800004 */
[----:B------:R-:W-:Y:S05]  /*3dc0*/  BRA.U !UP0, `(.L_x_88) ;  /* 0x0000000108047547 */ /* 0x000fea000b800000 */
[----:B--2---:R-:W-:Y:S05]  /*3dd0*/  BPT.TRAP 0x1 ;  /* 0x000000040000795c */ /* 0x004fea0000300000 */
.L_x_88:
[----:B--2---:R-:W-:Y:S09]  /*3de0*/  UIADD3 UR4, UPT, UPT, UR14, 0x1a860, URZ ;  /* 0x0001a8600e047890 */ /* 0x004ff2000fffe0ff */
[----:B------:R2:W-:Y:S01]  /*3df0*/  UTCBAR [UR4], URZ ;  /* 0x000000ff040073e9 */ /* 0x0005e200080000ff */
[----:B------:R-:W-:Y:S05]  /*3e00*/  BRA.U !UP0, `(.L_x_89) ;  /* 0x0000000108047547 */ /* 0x000fea000b800000 */
[----:B--2---:R-:W-:Y:S05]  /*3e10*/  BPT.TRAP 0x1 ;  /* 0x000000040000795c */ /* 0x004fea0000300000 */
.L_x_89:
[----:B-1----:R-:W-:Y:S01]  /*3e20*/  SHF.L.U32 R4, R7, 0x1f, RZ ;  /* 0x0000001f07047819 */ /* 0x002fe200000006ff */
[----:B------:R-:W-:Y:S01]  /*3e30*/  IMAD.MOV.U32 R2, RZ, RZ, 0xc0 ;  /* 0x000000c0ff027424 */ /* 0x000fe200078e00ff */
[----:B------:R-:W-:Y:S02]  /*3e40*/  MOV R0, 0x20 ;  /* 0x0000002000007802 */ /* 0x000fe40000000f00 */
[----:B------:R-:W1:Y:S02]  /*3e50*/  SYNCS.PHASECHK.TRANS64.TRYWAIT P0, [UR14+0x1a880], R4 ;  /* 0x01a88004ff0075a7 */ /* 0x000e64000800110e */
[----:B-1----:R-:W-:Y:S05]  /*3e60*/  @!P0 BRA `(.L_x_90) ;  /* 0x0000009400a08947 */ /* 0x002fea0003800000 */
.L_x_265:
[----:B--2---:R-:W-:Y:S01]  /*3e70*/  R2UR UR4, R2 ;  /* 0x00000000020472ca */ /* 0x004fe200000e0000 */
[----:B-1----:R-:W-:Y:S01]  /*3e80*/  IMAD.MOV.U32 R3, RZ, RZ, 0xc8 ;  /* 0x000000c8ff037424 */ /* 0x002fe200078e00ff */
[----:B------:R-:W-:Y:S01]  /*3e90*/  R2UR UR6, R0 ;  /* 0x00000000000672ca */ /* 0x000fe200000e0000 */
[----:B------:R-:W-:Y:S01]  /*3ea0*/  IMAD.MOV.U32 R2, RZ, RZ, 0x20 ;  /* 0x00000020ff027424 */ /* 0x000fe200078e00ff */
[----:B------:R-:W-:Y:S01]  /*3eb0*/  UMOV UR10, 0x0 ;  /* 0x00000000000a7882 */ /* 0x000fe20000000000 */
[----:B------:R-:W-:Y:S01]  /*3ec0*/  UMOV UR11, 0x8090490 ;  /* 0x08090490000b7882 */ /* 0x000fe20000000000 */
[----:B------:R-:W-:Y:S01]  /*3ed0*/  R2UR UR8, R3 ;  /* 0x00000000030872ca */ /* 0x000fe200000e0000 */
[----:B------:R-:W-:Y:S01]  /*3ee0*/  UMOV UR17, 0x8090490 ;  /* 0x0809049000117882 */ /* 0x000fe20000000000 */
[----:B------:R-:W-:Y:S01]  /*3ef0*/  R2UR UR9, R2 ;  /* 0x00000000020972ca */ /* 0x000fe200000e0000 */
[----:B------:R-:W-:Y:S02]  /*3f00*/  IMAD.MOV.U32 R0, RZ, RZ, 0xd0 ;  /* 0x000000d0ff007424 */ /* 0x000fe400078e00ff */
[----:B------:R-:W-:Y:S02]  /*3f10*/  IMAD.MOV.U32 R3, RZ, RZ, 0x20 ;  /* 0x00000020ff037424 */ /* 0x000fe400078e00ff */
[----:B------:R-:W-:Y:S01]  /*3f20*/  IMAD.MOV.U32 R2, RZ, RZ, 0xd8 ;  /* 0x000000d8ff027424 */ /* 0x000fe200078e00ff */
[----:B------:R-:W-:Y:S01]  /*3f30*/  R2UR UR13, R0 ;  /* 0x00000000000d72ca */ /* 0x000fe200000e0000 */
[----:B------:R1:W-:Y:S01]  /*3f40*/  UTCHMMA tmem[UR4], gdesc[UR28], tmem[UR6], tmem[UR10], idesc[UR11], UPT ;  /* 0x00ff0a1c040079ea */ /* 0x0003e2000b800006 */
[C---:B------:R-:W-:Y:S01]  /*3f50*/  R2UR UR16, R3.reuse ;  /* 0x00000000031072ca */ /* 0x040fe200000e0000 */
[----:B------:R-:W-:Y:S01]  /*3f60*/  IMAD.MOV.U32 R0, RZ, RZ, 0x20 ;  /* 0x00000020ff007424 */ /* 0x000fe200078e00ff */
[----:B------:R-:W-:Y:S01]  /*3f70*/  R2UR UR5, R2 ;  /* 0x00000000020572ca */ /* 0x000fe200000e0000 */
[----:B------:R-:W-:Y:S02]  /*3f80*/  IMAD.MOV.U32 R2, RZ, RZ, 0xe0 ;  /* 0x000000e0ff027424 */ /* 0x000fe400078e00ff */
[----:B------:R2:W-:Y:S01]  /*3f90*/  UTCHMMA tmem[UR8], gdesc[UR76], tmem[UR9], tmem[UR10], idesc[UR11], UPT ;  /* 0x00ff0a4c080079ea */ /* 0x0005e2000b800009 */
[----:B------:R-:W-:Y:S01]  /*3fa0*/  R2UR UR7, R0 ;  /* 0x00000000000772ca */ /* 0x000fe200000e0000 */
[----:B-1----:R-:W-:Y:S01]  /*3fb0*/  UMOV UR4, 0x0 ;  /* 0x0000000000047882 */ /* 0x002fe20000000000 */
[----:B--2---:R-:W-:Y:S01]  /*3fc0*/  R2UR UR10, R2 ;  /* 0x00000000020a72ca */ /* 0x004fe200000e0000 */
[----:B------:R-:W-:Y:S01]  /*3fd0*/  UMOV UR8, 0x0 ;  /* 0x0000000000087882 */ /* 0x000fe20000000000 */
[----:B------:R-:W-:Y:S01]  /*3fe0*/  R2UR UR11, R0 ;  /* 0x00000000000b72ca */ /* 0x000fe200000e0000 */
[----:B------:R-:W-:Y:S01]  /*3ff0*/  UMOV UR9, 0x8090490 ;  /* 0x0809049000097882 */ /* 0x000fe20000000000 */
[----:B------:R-:W-:Y:S01]  /*4000*/  IMAD.MOV.U32 R0, RZ, RZ, 0xe8 ;  /* 0x000000e8ff007424 */ /* 0x000fe200078e00ff */
[----:B------:R1:W-:Y:S01]  /*4010*/  UTCHMMA tmem[UR13], gdesc[UR74], tmem[UR16], tmem[UR8], idesc[UR9], UPT ;  /* 0x00ff084a0d0079ea */ /* 0x0003e2000b800010 */
[----:B------:R-:W-:Y:S03]  /*4020*/  IMAD.MOV.U32 R2, RZ, RZ, 0x20 ;  /* 0x00000020ff027424 */ /* 0x000fe600078e00ff */
[----:B------:R-:W-:Y:S01]  /*4030*/  R2UR UR12, R0 ;  /* 0x00000000000c72ca */ /* 0x000fe200000e0000 */
[----:B------:R-:W-:Y:S01]  /*4040*/  IMAD.MOV.U32 R0, RZ, RZ, 0xf0 ;  /* 0x000000f0ff007424 */ /* 0x000fe200078e00ff */
[----:B------:R-:W-:Y:S01]  /*4050*/  R2UR UR15, R2 ;  /* 0x00000000020f72ca */ /* 0x000fe200000e0000 */
[----:B------:R-:W-:Y:S03]  /*4060*/  IMAD.MOV.U32 R2, RZ, RZ, 0xf8 ;  /* 0x000000f8ff027424 */ /* 0x000fe600078e00ff */
[----:B-1----:R-:W-:Y:S01]  /*4070*/  R2UR UR8, R0 ;  /* 0x00000000000872ca */ /* 0x002fe200000e0000 */
[----:B------:R-:W-:Y:S01]  /*4080*/  UMOV UR16, 0x0 ;  /* 0x0000000000107882 */ /* 0x000fe20000000000 */
[----:B------:R-:W-:Y:S01]  /*4090*/  R2UR UR9, R3 ;  /* 0x00000000030972ca */ /* 0x000fe200000e0000 */
[----:B------:R1:W-:Y:S01]  /*40a0*/  UTCHMMA tmem[UR5], gdesc[UR72], tmem[UR7], tmem[UR16], idesc[UR17], UPT ;  /* 0x00ff1048050079ea */ /* 0x0003e2000b800007 */
[----:B------:R-:W-:Y:S01]  /*40b0*/  UMOV UR13, 0x8090490 ;  /* 0x08090490000d7882 */ /* 0x000fe20000000000 */
[----:B------:R-:W-:Y:S05]  /*40c0*/  IMAD.MOV.U32 R0, RZ, RZ, 0x20 ;  /* 0x00000020ff007424 */ /* 0x000fea00078e00ff */
[----:B------:R-:W-:Y:S01]  /*40d0*/  R2UR UR6, R0 ;  /* 0x00000000000672ca */ /* 0x000fe200000e0000 */
[----:B-1----:R-:W-:Y:S02]  /*40e0*/  UMOV UR5, 0x8090490 ;  /* 0x0809049000057882 */ /* 0x002fe40000000000 */
[----:B------:R1:W-:Y:S02]  /*40f0*/  UTCHMMA tmem[UR10], gdesc[UR70], tmem[UR11], tmem[UR4], idesc[UR5], UPT ;  /* 0x00ff04460a0079ea */ /* 0x0003e4000b80000b */
[----:B-1----:R-:W-:Y:S01]  /*4100*/  UMOV UR10, 0x0 ;  /* 0x00000000000a7882 */ /* 0x002fe20000000000 */
[----:B------:R-:W-:Y:S01]  /*4110*/  UMOV UR11, 0x8090490 ;  /* 0x08090490000b7882 */ /* 0x000fe20000000000 */
[----:B------:R-:W-:Y:S01]  /*4120*/  R2UR UR4, R2 ;  /* 0x00000000020472ca */ /* 0x000fe200000e0000 */
[----:B------:R1:W-:Y:S02]  /*4130*/  UTCHMMA tmem[UR12], gdesc[UR68], tmem[UR15], tmem[UR10], idesc[UR11], UPT ;  /* 0x00ff0a440c0079ea */ /* 0x0003e4000b80000f */
[----:B-1----:R-:W-:Y:S02]  /*4140*/  UMOV UR12, 0x0 ;  /* 0x00000000000c7882 */ /* 0x002fe40000000000 */
[----:B------:R1:W-:Y:S08]  /*4150*/  UTCHMMA tmem[UR8], gdesc[UR66], tmem[UR9], tmem[UR12], idesc[UR13], UPT ;  /* 0x00ff0c42080079ea */ /* 0x0003f0000b800009 */
[----:B------:R1:W-:Y:S01]  /*4160*/  UTCHMMA tmem[UR4], gdesc[UR64], tmem[UR6], tmem[UR16], idesc[UR17], UPT ;  /* 0x00ff1040040079ea */ /* 0x0003e2000b800006 */
[----:B------:R-:W-:Y:S05]  /*4170*/  BRA.U !UP0, `(.L_x_91) ;  /* 0x0000000108047547 */ /* 0x000fea000b800000 */
[----:B-1----:R-:W-:Y:S05]  /*4180*/  BPT.TRAP 0x1 ;  /* 0x000000040000795c */ /* 0x002fea0000300000 */
.L_x_91:
[----:B-1----:R-:W-:Y:S09]  /*4190*/  UIADD3 UR4, UPT, UPT, UR14, 0x1a888, URZ ;  /* 0x0001a8880e047890 */ /* 0x002ff2000fffe0ff */
[----:B------:R1:W-:Y:S01]  /*41a0*/  UTCBAR [UR4], URZ ;  /* 0x000000ff040073e9 */ /* 0x0003e200080000ff */
[----:B------:R-:W-:Y:S05]  /*41b0*/  BRA.U !UP1, `(.L_x_92) ;  /* 0x0000000109047547 */ /* 0x000fea000b800000 */
[----:B-1----:R-:W-:Y:S05]  /*41c0*/  BPT.TRAP 0x1 ;  /* 0x000000040000795c */ /* 0x002fea0000300000 */
.L_x_92:
[----:B------:R-:W-:Y:S01]  /*41d0*/  ISETP.GT.U32.AND P0, PT, R77, 0x2, PT ;  /* 0x000000024d00780c */ /* 0x000fe20003f04070 */
[----:B-1----:R-:W-:Y:S01]  /*41e0*/  UIADD3 UR4, UPT, UPT, UR14, 0x1a828, URZ ;  /* 0x0001a8280e047890 */ /* 0x002fe2000fffe0ff */
[----:B------:R-:W-:Y:S01]  /*41f0*/  LOP3.LUT R6, R6, 0x1, RZ, 0x3c, !PT ;  /* 0x0000000106067812 */ /* 0x000fe200078e3cff */
[----:B------:R-:W-:Y:S01]  /*4200*/  UISETP.NE.AND UP2, UPT, UR24, 0x2, UPT ;  /* 0x000000021800788c */ /* 0x000fe2000bf45270 */
[----:B------:R-:W-:Y:S01]  /*4210*/  LOP3.LUT R8, R8, 0x1, RZ, 0x3c, !PT ;  /* 0x0000000108087812 */ /* 0x000fe200078e3cff */
[----:B------:R-:W-:Y:S01]  /*4220*/  UMOV UR22, 0x1 ;  /* 0x0000000100167882 */ /* 0x000fe20000000000 */
[----:B------:R-:W-:Y:S01]  /*4230*/  LOP3.LUT R10, R10, 0x1, RZ, 0x3c, !PT ;  /* 0x000000010a0a7812 */ /* 0x000fe200078e3cff */
[----:B------:R-:W-:Y:S01]  /*4240*/  USEL UR5, URZ, 0x1, UP2 ;  /* 0x00000001ff057887 */ /* 0x000fe20009000000 */
[----:B------:R-:W-:Y:S01]  /*4250*/  LOP3.LUT R7, R7, 0x1, RZ, 0x3c, !PT ;  /* 0x0000000107077812 */ /* 0x000fe200078e3cff */
[----:B------:R-:W-:Y:S01]  /*4260*/  USEL UR10, UR24, URZ, UP2 ;  /* 0x000000ff180a7287 */ /* 0x000fe20009000000 */
[----:B------:R2:W-:Y:S01]  /*4270*/  UTCBAR [UR4], URZ ;  /* 0x000000ff040073e9 */ /* 0x0005e200080000ff */
[----:B------:R-:W-:Y:S02]  /*4280*/  VIADD R77, R77, 0xffffffff ;  /* 0xffffffff4d4d7836 */ /* 0x000fe40000000000 */
[----:B------:R-:W-:Y:S01]  /*4290*/  LOP3.LUT R5, R5, UR5, RZ, 0x3c, !PT ;  /* 0x0000000505057c12 */ /* 0x000fe2000f8e3cff */
[----:B------:R-:W-:Y:S05]  /*42a0*/  @P0 BRA `(.L_x_93) ;  /* 0xffffffec00d00947 */ /* 0x000fea000383ffff */
.L_x_69:
[----:B------:R-:W-:Y:S05]  /*42b0*/  BRA.U !UP0, `(.L_x_94) ;  /* 0x0000000108047547 */ /* 0x000fea000b800000 */
[----:B-12---:R-:W-:Y:S05]  /*42c0*/  BPT.TRAP 0x1 ;  /* 0x000000040000795c */ /* 0x006fea0000300000 */
.L_x_94:
[----:B------:R-:W-:-:S05]  /*42d0*/  HFMA2 R2, -RZ, RZ, 0, 5.9604644775390625e-08 ;  /* 0x00000001ff027431 */ /* 0x000fca00000001ff */
[----:B------:R-:W-:-:S04]  /*42e0*/  SHF.L.U32 R2, R2, 0x1f, RZ ;  /* 0x0000001f02027819 */ /* 0x000fc800000006ff */
[----:B------:R-:W3:Y:S02]  /*42f0*/  SYNCS.PHASECHK.TRANS64.TRYWAIT P0, [UR14+0x1a8b0], R2 ;  /* 0x01a8b002ff0075a7 */ /* 0x000ee4000800110e */
[----:B---3--:R-:W-:Y:S05]  /*4300*/  @!P0 BRA `(.L_x_95) ;  /* 0x0000009000908947 */ /* 0x008fea0003800000 */
.L_x_267:
[----:B------:R-:W-:Y:S05]  /*4310*/  BRA.U !UP0, `(.L_x_96) ;  /* 0x0000000108047547 */ /* 0x000fea000b800000 */
[----:B-12---:R-:W-:Y:S05]  /*4320*/  BPT.TRAP 0x1 ;  /* 0x000000040000795c */ /* 0x006fea0000300000 */
.L_x_96:
[----:B--2---:R-:W-:-:S09]  /*4330*/  UIADD3 UR4, UPT, UPT, UR14, 0x1a8a0, URZ ;  /* 0x0001a8a00e047890 */ /* 0x004fd2000fffe0ff */
[----:B------:R2:W-:Y:S01]  /*4340*/  UTCBAR [UR4], URZ ;  /* 0x000000ff040073e9 */ /* 0x0005e200080000ff */
[----:B------:R-:W-:Y:S05]  /*4350*/  BRA.U !UP0, `(.L_x_97) ;  /* 0x0000000108047547 */ /* 0x000fea000b800000 */
[----:B-12---:R-:W-:Y:S05]  /*4360*/  BPT.TRAP 0x1 ;  /* 0x000000040000795c */ /* 0x006fea0000300000 */
.L_x_97:
[----:B------:R-:W4:Y:S02]  /*4370*/  SYNCS.PHASECHK.TRANS64.TRYWAIT P0, [UR14+0x1a8b8], R2 ;  /* 0x01a8b802ff0075a7 */ /* 0x000f24000800110e */
[----:B----4-:R-:W-:Y:S05]  /*4380*/  @!P0 BRA `(.L_x_98) ;  /* 0x0000009000888947 */ /* 0x010fea0003800000 */
.L_x_269:
[----:B------:R-:W-:Y:S05]  /*4390*/  BRA.U !UP0, `(.L_x_99) ;  /* 0x0000000108047547 */ /* 0x000fea000b800000 */
[----:B-12---:R-:W-:Y:S05]  /*43a0*/  BPT.TRAP 0x1 ;  /* 0x000000040000795c */ /* 0x006fea0000300000 */
.L_x_99:
[----:B------:R-:W-:Y:S01]  /*43b0*/  SHF.L.U32 R11, R11, 0x1f, RZ ;  /* 0x0000001f0b0b7819 */ /* 0x000fe200000006ff */
[----:B------:R-:W-:Y:S01]  /*43c0*/  IMAD.MOV.U32 R4, RZ, RZ, RZ ;  /* 0x000000ffff047224 */ /* 0x000fe200078e00ff */
[----:B------:R-:W-:Y:S02]  /*43d0*/  MOV R3, RZ ;  /* 0x000000ff00037202 */ /* 0x000fe40000000f00 */
[----:B------:R-:W4:Y:S02]  /*43e0*/  SYNCS.PHASECHK.TRANS64.TRYWAIT P0, [UR14+0x1a890], R11 ;  /* 0x01a8900bff0075a7 */ /* 0x000f24000800110e */
[----:B----4-:R-:W-:Y:S05]  /*43f0*/  @!P0 BRA `(.L_x_100) ;  /* 0x0000009000848947 */ /* 0x010fea0003800000 */
.L_x_271:
[----:B---3--:R-:W-:Y:S01]  /*4400*/  IMAD.MOV.U32 R2, RZ, RZ, RZ ;  /* 0x000000ffff027224 */ /* 0x008fe200078e00ff */
[----:B------:R-:W-:Y:S01]  /*4410*/  R2UR UR49, R4 ;  /* 0x00000000043172ca */ /* 0x000fe200000e0000 */
[----:B------:R-:W-:Y:S01]  /*4420*/  IMAD.MOV.U32 R0, RZ, RZ, RZ ;  /* 0x000000ffff007224 */ /* 0x000fe200078e00ff */
[----:B------:R-:W-:Y:S01]  /*4430*/  R2UR UR48, R3 ;  /* 0x00000000033072ca */ /* 0x000fe200000e0000 */
[----:B--2---:R-:W-:Y:S01]  /*4440*/  ULEA UR4, UR23, UR63, 0x9 ;  /* 0x0000003f17047291 */ /* 0x004fe2000f8e48ff */
[----:B------:R-:W-:Y:S01]  /*4450*/  R2UR UR47, R2 ;  /* 0x00000000022f72ca */ /* 0x000fe200000e0000 */
[----:B------:R-:W-:Y:S01]  /*4460*/  UISETP.NE.U32.AND UP1, UPT, UR22, URZ, UPT ;  /* 0x000000ff1600728c */ /* 0x000fe2000bf25070 */
[----:B------:R-:W-:Y:S01]  /*4470*/  R2UR UR46, R0 ;  /* 0x00000000002e72ca */ /* 0x000fe200000e0000 */
[----:B------:R-:W-:Y:S01]  /*4480*/  UIADD3 UR28, UPT, UPT, UR26, 0x2, URZ ;  /* 0x000000021a1c7890 */ /* 0x000fe2000fffe0ff */
[----:B------:R-:W-:Y:S01]  /*4490*/  R2UR UR45, R2 ;  /* 0x00000000022d72ca */ /* 0x000fe200000e0000 */
[----:B------:R-:W-:Y:S01]  /*44a0*/  UIADD3 UR42, UPT, UPT, UR4, 0x40, URZ ;  /* 0x00000040042a7890 */ /* 0x000fe2000fffe0ff */
[----:B------:R-:W-:Y:S01]  /*44b0*/  R2UR UR44, R0 ;  /* 0x00000000002c72ca */ /* 0x000fe200000e0000 */
[----:B------:R-:W-:Y:S01]  /*44c0*/  UIADD3 UR24, UPT, UPT, UR26, 0x4, URZ ;  /* 0x000000041a187890 */ /* 0x000fe2000fffe0ff */
[----:B------:R-:W-:Y:S01]  /*44d0*/  R2UR UR22, R2 ;  /* 0x00000000021672ca */ /* 0x000fe200000e0000 */
[----:B------:R-:W-:Y:S01]  /*44e0*/  UIADD3 UR40, UPT, UPT, UR4, 0x80, URZ ;  /* 0x0000008004287890 */ /* 0x000fe2000fffe0ff */
[----:B------:R-:W-:Y:S01]  /*44f0*/  R2UR UR15, R0 ;  /* 0x00000000000f72ca */ /* 0x000fe200000e0000 */
[----:B------:R-:W-:-:S02]  /*4500*/  UIADD3 UR16, UPT, UPT, UR26, 0x6, URZ ;  /* 0x000000061a107890 */ /* 0x000fc4000fffe0ff */
[----:B------:R-:W-:Y:S02]  /*4510*/  UIADD3 UR38, UPT, UPT, UR4, 0xc0, URZ ;  /* 0x000000c004267890 */ /* 0x000fe4000fffe0ff */
[----:B-1----:R-:W-:Y:S02]  /*4520*/  UIADD3 UR12, UPT, UPT, UR26, 0x400, URZ ;  /* 0x000004001a0c7890 */ /* 0x002fe4000fffe0ff */
[----:B------:R-:W-:Y:S02]  /*4530*/  UIADD3 UR36, UPT, UPT, UR4, 0x100, URZ ;  /* 0x0000010004247890 */ /* 0x000fe4000fffe0ff */
[----:B------:R-:W-:Y:S02]  /*4540*/  UIADD3 UR10, UPT, UPT, UR26, 0x402, URZ ;  /* 0x000004021a0a7890 */ /* 0x000fe4000fffe0ff */
[----:B------:R-:W-:Y:S02]  /*4550*/  UIADD3 UR34, UPT, UPT, UR4, 0x140, URZ ;  /* 0x0000014004227890 */ /* 0x000fe4000fffe0ff */
[----:B------:R-:W-:-:S02]  /*4560*/  UIADD3 UR8, UPT, UPT, UR26, 0x404, URZ ;  /* 0x000004041a087890 */ /* 0x000fc4000fffe0ff */
[----:B------:R-:W-:Y:S01]  /*4570*/  UIADD3 UR32, UPT, UPT, UR4, 0x180, URZ ;  /* 0x0000018004207890 */ /* 0x000fe2000fffe0ff */
[----:B------:R-:W-:Y:S01]  /*4580*/  UMOV UR64, 0x0 ;  /* 0x0000000000407882 */ /* 0x000fe20000000000 */
[----:B------:R-:W-:Y:S01]  /*4590*/  UMOV UR65, 0x8090490 ;  /* 0x0809049000417882 */ /* 0x000fe20000000000 */
[----:B------:R-:W-:Y:S01]  /*45a0*/  UIADD3 UR6, UPT, UPT, UR26, 0x406, URZ ;  /* 0x000004061a067890 */ /* 0x000fe2000fffe0ff */
[----:B------:R-:W-:Y:S01]  /*45b0*/  UMOV UR5, 0x80004020 ;  /* 0x8000402000057882 */ /* 0x000fe20000000000 */
[----:B------:R-:W-:Y:S01]  /*45c0*/  UIADD3 UR30, UPT, UPT, UR4, 0x1c0, URZ ;  /* 0x000001c0041e7890 */ /* 0x000fe2000fffe0ff */
[----:B------:R1:W-:Y:S01]  /*45d0*/  UTCHMMA gdesc[UR26], gdesc[UR4], tmem[UR49], tmem[UR64], idesc[UR65], UP1 ;  /* 0x00ff40041a0075ea */ /* 0x0003e20008800031 */
        /* <DEDUP_REMOVED lines=12> */
[----:B------:R1:W-:Y:S01]  /*46a0*/  UTCHMMA gdesc[UR28], gdesc[UR42], tmem[UR48], tmem[UR62], idesc[UR63], UPT ;  /* 0x00ff3e2a1c0075ea */ /* 0x0003e2000b800030 */
        /* <DEDUP_REMOVED lines=20> */
[----:B------:R1:W-:Y:S01]  /*47f0*/  UTCHMMA gdesc[UR8], gdesc[UR32], tmem[UR22], tmem[UR52], idesc[UR53], UPT ;  /* 0x00ff3420080075ea */ /* 0x0003e2000b800016 */
[----:B------:R1:W-:Y:S01]  /*4800*/  UTCHMMA gdesc[UR6], gdesc[UR30], tmem[UR15], tmem[UR50], idesc[UR51], UPT ;  /* 0x00ff321e060075ea */ /* 0x0003e2000b80000f */
[----:B------:R-:W-:Y:S05]  /*4810*/  BRA.U !UP0, `(.L_x_101) ;  /* 0x0000000108047547 */ /* 0x000fea000b800000 */
[----:B-1----:R-:W-:Y:S05]  /*4820*/  BPT.TRAP 0x1 ;  /* 0x000000040000795c */ /* 0x002fea0000300000 */
.L_x_101:
[----:B------:R-:W-:Y:S01]  /*4830*/  IMAD.MOV.U32 R0, RZ, RZ, 0x40 ;  /* 0x00000040ff007424 */ /* 0x000fe200078e00ff */
[----:B-1----:R-:W-:Y:S01]  /*4840*/  UIADD3 UR5, UPT, UPT, UR14, 0x1a8a8, URZ ;  /* 0x0001a8a80e057890 */ /* 0x002fe2000fffe0ff */
[----:B------:R-:W-:Y:S01]  /*4850*/  IMAD.MOV.U32 R2, RZ, RZ, 0x40 ;  /* 0x00000040ff027424 */ /* 0x000fe200078e00ff */
[----:B------:R-:W-:Y:S02]  /*4860*/  UIADD3 UR38, UPT, UPT, UR18, 0x40, URZ ;  /* 0x0000004012267890 */ /* 0x000fe4000fffe0ff */
[----:B------:R-:W-:Y:S01]  /*4870*/  R2UR UR45, R0 ;  /* 0x00000000002d72ca */ /* 0x000fe200000e0000 */
[----:B------:R-:W-:Y:S01]  /*4880*/  UIADD3 UR36, UPT, UPT, UR20, 0x80, URZ ;  /* 0x0000008014247890 */ /* 0x000fe2000fffe0ff */
[----:B------:R-:W-:Y:S01]  /*4890*/  R2UR UR44, R2 ;  /* 0x00000000022c72ca */ /* 0x000fe200000e0000 */
[----:B------:R-:W-:Y:S01]  /*48a0*/  UIADD3 UR34, UPT, UPT, UR18, 0x80, URZ ;  /* 0x0000008012227890 */ /* 0x000fe2000fffe0ff */
[C---:B------:R-:W-:Y:S01]  /*48b0*/  R2UR UR43, R0.reuse ;  /* 0x00000000002b72ca */ /* 0x040fe200000e0000 */
        /* <DEDUP_REMOVED lines=11> */
[----:B------:R1:W-:Y:S01]  /*4970*/  UTCBAR [UR5], URZ ;  /* 0x000000ff050073e9 */ /* 0x0003e200080000ff */
[----:B------:R-:W-:-:S02]  /*4980*/  UIADD3 UR12, UPT, UPT, UR20, 0x280, URZ ;  /* 0x00000280140c7890 */ /* 0x000fc4000fffe0ff */
[----:B------:R-:W-:Y:S02]  /*4990*/  UIADD3 UR10, UPT, UPT, UR18, 0x180, URZ ;  /* 0x00000180120a7890 */ /* 0x000fe4000fffe0ff */
[----:B------:R-:W-:Y:S01]  /*49a0*/  UIADD3 UR8, UPT, UPT, UR20, 0x300, URZ ;  /* 0x0000030014087890 */ /* 0x000fe2000fffe0ff */
[----:B------:R-:W-:Y:S01]  /*49b0*/  UMOV UR60, 0x0 ;  /* 0x00000000003c7882 */ /* 0x000fe20000000000 */
[----:B------:R-:W-:Y:S01]  /*49c0*/  UMOV UR61, 0x8098490 ;  /* 0x08098490003d7882 */ /* 0x000fe20000000000 */
[----:B------:R-:W-:Y:S01]  /*49d0*/  UIADD3 UR4, UPT, UPT, UR20, 0x380, URZ ;  /* 0x0000038014047890 */ /* 0x000fe2000fffe0ff */
[----:B------:R2:W-:Y:S01]  /*49e0*/  UTCHMMA gdesc[UR20], gdesc[UR18], tmem[UR45], tmem[UR60], idesc[UR61], !UPT ;  /* 0x00ff3c12140075ea */ /* 0x0005e2000f80002d */
        /* <DEDUP_REMOVED lines=32> */
[----:B-1----:R-:W-:Y:S01]  /*4bf0*/  UMOV UR5, 0x40004040 ;  /* 0x4000404000057882 */ /* 0x002fe20000000000 */
[----:B------:R2:W-:Y:S01]  /*4c00*/  UTCHMMA gdesc[UR12], gdesc[UR16], tmem[UR40], tmem[UR50], idesc[UR51], UPT ;  /* 0x00ff32100c0075ea */ /* 0x0005e2000b800028 */
[----:B------:R2:W-:Y:S01]  /*4c10*/  UTCHMMA gdesc[UR8], gdesc[UR10], tmem[UR22], tmem[UR48], idesc[UR49], UPT ;  /* 0x00ff300a080075ea */ /* 0x0005e2000b800016 */
[----:B------:R2:W-:Y:S01]  /*4c20*/  UTCHMMA gdesc[UR4], gdesc[UR6], tmem[UR15], tmem[UR46], idesc[UR47], UPT ;  /* 0x00ff2e06040075ea */ /* 0x0005e2000b80000f */
[----:B------:R-:W-:Y:S05]  /*4c30*/  BRA.U !UP0, `(.L_x_102) ;  /* 0x0000000108047547 */ /* 0x000fea000b800000 */
[----:B--2---:R-:W-:Y:S05]  /*4c40*/  BPT.TRAP 0x1 ;  /* 0x000000040000795c */ /* 0x004fea0000300000 */
.L_x_102:
[----:B--2---:R-:W-:Y:S01]  /*4c50*/  UIADD3 UR4, UPT, UPT, UR14, 0x1a870, URZ ;  /* 0x0001a8700e047890 */ /* 0x004fe2000fffe0ff */
[----:B------:R-:W-:Y:S08]  /*4c60*/  BSSY.RECONVERGENT B0, `(.L_x_103) ;  /* 0x0000004000007945 */ /* 0x000ff00003800200 */
[----:B------:R1:W-:Y:S01]  /*4c70*/  UTCBAR [UR4], URZ ;  /* 0x000000ff040073e9 */ /* 0x0003e200080000ff */
[----:B------:R-:W-:Y:S05]  /*4c80*/  @!P2 BRA `(.L_x_104) ;  /* 0x000000000004a947 */ /* 0x000fea0003800000 */
[----:B-1----:R-:W-:Y:S05]  /*4c90*/  BPT.TRAP 0x1 ;  /* 0x000000040000795c */ /* 0x002fea0000300000 */
.L_x_104:
[----:B-1----:R-:W-:Y:S05]  /*4ca0*/  BSYNC.RECONVERGENT B0 ;  /* 0x0000000000007941 */ /* 0x002fea0003800200 */
.L_x_103:
[----:B------:R-:W-:-:S04]  /*4cb0*/  ULEA UR4, UR23, UR14, 0x3 ;  /* 0x0000000e17047291 */ /* 0x000fc8000f8e18ff */
[----:B------:R-:W-:-:S09]  /*4cc0*/  UIADD3 UR4, UPT, UPT, UR4, 0x1a810, URZ ;  /* 0x0001a81004047890 */ /* 0x000fd2000fffe0ff */
[----:B------:R1:W-:Y:S01]  /*4cd0*/  UTCBAR [UR4], URZ ;  /* 0x000000ff040073e9 */ /* 0x0003e200080000ff */
[----:B------:R-:W-:Y:S05]  /*4ce0*/  BRA.U !UP0, `(.L_x_105) ;  /* 0x0000000108047547 */ /* 0x000fea000b800000 */
[----:B-1----:R-:W-:Y:S05]  /*4cf0*/  BPT.TRAP 0x1 ;  /* 0x000000040000795c */ /* 0x002fea0000300000 */
.L_x_105:
[----:B------:R-:W-:-:S13]  /*4d00*/  ELECT P0, URZ, PT ;  /* 0x0000000000ff782f */ /* 0x000fda0003800000 */
[----:B-1----:R-:W-:Y:S05]  /*4d10*/  @!P0 EXIT ;  /* 0x000000000000894d */ /* 0x002fea0003800000 */
[----:B------:R-:W-:-:S09]  /*4d20*/  UIADD3 UR4, UPT, UPT, UR14, 0x1a898, URZ ;  /* 0x0001a8980e047890 */ /* 0x000fd2000fffe0ff */
[----:B------:R1:W-:Y:S01]  /*4d30*/  UTCBAR [UR4], URZ ;  /* 0x000000ff040073e9 */ /* 0x0003e200080000ff */
[----:B------:R-:W-:Y:S01]  /*4d40*/  NOP ;  /* 0x0000000000007918 */ /* 0x000fe20000000000 */
[----:B-1----:R-:W-:Y:S05]  /*4d50*/  EXIT ;  /* 0x000000000000794d */ /* 0x002fea0003800000 */
.L_x_305:
[----:B------:R-:W-:-:S08]  /*4d60*/  NOP ;  /* 0x0000000000007918 */ /* 0x000fd00000000000 */
[----:B------:R-:W1:-:S00]  /*4d70*/  USETMAXREG.DEALLOC.CTAPOOL 0x60 ;  /* 0x00000060000079c8 */ /* 0x000e4000080e0500 */
[----:B-1----:R-:W-:Y:S01]  /*4d80*/  ISETP.NE.AND P0, PT, R0, RZ, PT ;  /* 0x000000ff0000720c */ /* 0x002fe20003f05270 */
[----:B------:R-:W-:-:S12]  /*4d90*/  BSSY.RECONVERGENT B0, `(.L_x_106) ;  /* 0x0000003000007945 */ /* 0x000fd80003800200 */
[----:B------:R-:W-:Y:S05]  /*4da0*/  @!P0 BRA `(.L_x_107) ;  /* 0x0000000000048947 */ /* 0x000fea0003800000 */
[----:B------:R-:W-:Y:S05]  /*4db0*/  BPT.TRAP 0x1 ;  /* 0x000000040000795c */ /* 0x000fea0000300000 */
.L_x_107:
[----:B------:R-:W-:Y:S05]  /*4dc0*/  BSYNC.RECONVERGENT B0 ;  /* 0x0000000000007941 */ /* 0x000fea0003800200 */
.L_x_106:
[----:B------:R-:W1:Y:S01]  /*4dd0*/  S2UR UR24, SR_CgaCtaId ;  /* 0x00000000001879c3 */ /* 0x000e620000008800 */
[----:B------:R-:W-:Y:S01]  /*4de0*/  UMOV UR4, 0x400 ;  /* 0x0000040000047882 */ /* 0x000fe20000000000 */
[----:B------:R-:W-:Y:S01]  /*4df0*/  IMAD.MOV.U32 R6, RZ, RZ, 0x1 ;  /* 0x00000001ff067424 */ /* 0x000fe200078e00ff */
[----:B------:R-:W-:-:S04]  /*4e00*/  ISETP.NE.AND P2, PT, R3, RZ, PT ;  /* 0x000000ff0300720c */ /* 0x000fc80003f45270 */
[----:B------:R-:W-:-:S09]  /*4e10*/  SHF.L.U32 R6, R6, 0x1f, RZ ;  /* 0x0000001f06067819 */ /* 0x000fd200000006ff */
[----:B------:R-:W-:Y:S01]  /*4e20*/  @!P2 IMAD.MOV.U32 R5, RZ, RZ, 0x2000 ;  /* 0x00002000ff05a424 */ /* 0x000fe200078e00ff */
[----:B-1----:R-:W-:-:S09]  /*4e30*/  ULEA UR24, UR24, UR4, 0x18 ;  /* 0x0000000418187291 */ /* 0x002fd2000f8ec0ff */
[----:B------:R-:W1:Y:S02]  /*4e40*/  SYNCS.PHASECHK.TRANS64.TRYWAIT P0, [UR24+0x1a810], R6 ;  /* 0x01a81006ff0075a7 */ /* 0x000e640008001118 */
[----:B-1----:R-:W-:Y:S05]  /*4e50*/  @!P0 BRA `(.L_x_108) ;  /* 0x0000008800048947 */ /* 0x002fea0003800000 */
.L_x_273:
[----:B------:R-:W-:Y:S01]  /*4e60*/  ISETP.NE.AND P2, PT, R3, RZ, PT ;  /* 0x000000ff0300720c */ /* 0x000fe20003f45270 */
[----:B------:R-:W-:Y:S01]  /*4e70*/  BSSY.RECONVERGENT B0, `(.L_x_109) ;  /* 0x0000005000007945 */ /* 0x000fe20003800200 */
[----:B------:R-:W-:-:S11]  /*4e80*/  PLOP3.LUT P4, PT, P1, P4, PT, 0xf8, 0x8f ;  /* 0x00000000008f781c */ /* 0x000fd60000f89f70 */
[----:B------:R2:W-:Y:S02]  /*4e90*/  @!P2 SYNCS.ARRIVE.TRANS64 RZ, [UR24+0x1a800], R5 ;  /* 0x01a80005ffffa9a7 */ /* 0x0005e40008000018 */
[----:B------:R-:W-:Y:S05]  /*4ea0*/  @!P4 BRA `(.L_x_110) ;  /* 0x000000000004c947 */ /* 0x000fea0003800000 */
[----:B------:R-:W-:Y:S05]  /*4eb0*/  BPT.TRAP 0x1 ;  /* 0x000000040000795c */ /* 0x000fea0000300000 */
.L_x_110:
[----:B------:R-:W-:Y:S05]  /*4ec0*/  BSYNC.RECONVERGENT B0 ;  /* 0x0000000000007941 */ /* 0x000fea0003800200 */
.L_x_109:
[----:B-1----:R-:W-:Y:S01]  /*4ed0*/  LOP3.LUT P0, R4, R2, 0x1f, RZ, 0xc0, !PT ;  /* 0x0000001f02047812 */ /* 0x002fe2000780c0ff */
[----:B------:R-:W-:Y:S03]  /*4ee0*/  BSSY.RECONVERGENT B0, `(.L_x_111) ;  /* 0x0000004000007945 */ /* 0x000fe60003800200 */
[----:B------:R-:W-:-:S13]  /*4ef0*/  PLOP3.LUT P0, PT, P0, P2, PT, 0x8f, 0xf8 ;  /* 0x0000000000f8781c */ /* 0x000fda0000705177 */
[----:B------:R-:W-:Y:S05]  /*4f00*/  @P0 BRA `(.L_x_112) ;  /* 0x0000000000040947 */ /* 0x000fea0003800000 */
[----:B------:R-:W-:Y:S05]  /*4f10*/  BPT.TRAP 0x1 ;  /* 0x000000040000795c */ /* 0x000fea0000300000 */
.L_x_112:
[----:B------:R-:W-:Y:S05]  /*4f20*/  BSYNC.RECONVERGENT B0 ;  /* 0x0000000000007941 */ /* 0x000fea0003800200 */
.L_x_111:
[----:B------:R-:W-:Y:S01]  /*4f30*/  ISETP.NE.AND P0, PT, R0, RZ, PT ;  /* 0x000000ff0000720c */ /* 0x000fe20003f05270 */
[----:B------:R-:W-:-:S12]  /*4f40*/  BSSY.RECONVERGENT B0, `(.L_x_113) ;  /* 0x0000003000007945 */ /* 0x000fd80003800200 */
[----:B------:R-:W-:Y:S05]  /*4f50*/  @!P0 BRA `(.L_x_114) ;  /* 0x0000000000048947 */ /* 0x000fea0003800000 */
[----:B------:R-:W-:Y:S05]  /*4f60*/  BPT.TRAP 0x1 ;  /* 0x000000040000795c */ /* 0x000fea0000300000 */
.L_x_114:
[----:B------:R-:W-:Y:S05]  /*4f70*/  BSYNC.RECONVERGENT B0 ;  /* 0x0000000000007941 */ /* 0x000fea0003800200 */
.L_x_113:
[----:B------:R-:W1:Y:S01]  /*4f80*/  LDCU.64 UR4, c[0x0][0x348] ;  /* 0x00006900ff0477ac */ /* 0x000e620008000a00 */
[----:B------:R-:W-:Y:S01]  /*4f90*/  @!P2 MOV R2, 0x2000 ;  /* 0x000020000002a802 */ /* 0x000fe20000000f00 */
[----:B------:R-:W3:Y:S03]  /*4fa0*/  LDCU.64 UR18, c[0x0][0x348] ;  /* 0x00006900ff1277ac */ /* 0x000ee60008000a00 */
[----:B------:R4:W-:Y:S01]  /*4fb0*/  @!P2 SYNCS.ARRIVE.TRANS64.RED.A0TR RZ, [UR24+0x1a800], R2 ;  /* 0x01a80002ffffa9a7 */ /* 0x0009e20008300418 */
[----:B------:R-:W-:Y:S02]  /*4fc0*/  UIADD3 UR25, UPT, UPT, UR24, 0x1a800, URZ ;  /* 0x0001a80018197890 */ /* 0x000fe4000fffe0ff */
[----:B------:R-:W-:Y:S02]  /*4fd0*/  UIADD3 UR8, UPT, UPT, UR24, 0x4000, URZ ;  /* 0x0000400018087890 */ /* 0x000fe4000fffe0ff */
[----:B------:R-:W-:Y:S01]  /*4fe0*/  UIADD3 UR9, UPT, UPT, UR24, 0x1a800, URZ ;  /* 0x0001a80018097890 */ /* 0x000fe2000fffe0ff */
[----:B------:R-:W-:Y:S01]  /*4ff0*/  UMOV UR20, 0x0 ;  /* 0x0000000000147882 */ /* 0x000fe20000000000 */
[----:B------:R-:W-:Y:S01]  /*5000*/  UMOV UR21, 0x10000000 ;  /* 0x1000000000157882 */ /* 0x000fe20000000000 */
[----:B------:R-:W-:Y:S01]  /*5010*/  UMOV UR26, URZ ;  /* 0x000000ff001a7c82 */ /* 0x000fe20008000000 */
[----:B------:R-:W-:Y:S01]  /*5020*/  UMOV UR28, UR13 ;  /* 0x0000000d001c7c82 */ /* 0x000fe20008000000 */
[----:B-1----:R-:W-:Y:S01]  /*5030*/  UIADD3 UR16, UP1, UPT, UR4, 0x100, URZ ;  /* 0x0000010004107890 */ /* 0x002fe2000ff3e0ff */
[----:B------:R-:W-:Y:S01]  /*5040*/  UMOV UR29, UR14 ;  /* 0x0000000e001d7c82 */ /* 0x000fe20008000000 */
[----:B------:R-:W-:Y:S01]  /*5050*/  UMOV UR10, URZ ;  /* 0x000000ff000a7c82 */ /* 0x000fe20008000000 */
[----:B---3--:R-:W-:-:S02]  /*5060*/  UIADD3 UR4, UP0, UPT, UR18, 0x300, URZ ;  /* 0x0000030012047890 */ /* 0x008fc4000ff1e0ff */
[----:B------:R-:W-:Y:S02]  /*5070*/  UIADD3.X UR17, UPT, UPT, URZ, UR5, URZ, UP1, !UPT ;  /* 0x00000005ff117290 */ /* 0x000fe40008ffe4ff */
[----:B------:R-:W-:Y:S01]  /*5080*/  UIADD3.X UR5, UPT, UPT, URZ, UR19, URZ, UP0, !UPT ;  /* 0x00000013ff057290 */ /* 0x000fe200087fe4ff */
[----:B------:R-:W-:Y:S01]  /*5090*/  UMOV UR11, URZ ;  /* 0x000000ff000b7c82 */ /* 0x000fe20008000000 */
[----:B------:R-:W-:Y:S01]  /*50a0*/  UMOV UR12, URZ ;  /* 0x000000ff000c7c82 */ /* 0x000fe20008000000 */
[----:B------:R-:W-:-:S04]  /*50b0*/  UISETP.NE.AND UP0, UPT, UR62, 0x1, UPT ;  /* 0x000000013e00788c */ /* 0x000fc8000bf05270 */
[----:B------:R4:W-:Y:S02]  /*50c0*/  UTMALDG.4D [UR24], [UR16], desc[UR20] ;  /* 0x00001418100075b4 */ /* 0x0009e40008019000 */
[----:B------:R4:W-:Y:S01]  /*50d0*/  UTMALDG.5D [UR8], [UR4], desc[UR20] ;  /* 0x00001408040075b4 */ /* 0x0009e20008021000 */
[----:B------:R-:W1:Y:S02]  /*50e0*/  SYNCS.PHASECHK.TRANS64.TRYWAIT P0, [UR24+0x1a838], R6 ;  /* 0x01a83806ff0075a7 */ /* 0x000e640008001118 */
[----:B-1--4-:R-:W-:Y:S05]  /*50f0*/  @!P0 BRA `(.L_x_115) ;  /* 0x0000008400748947 */ /* 0x012fea0003800000 */
.L_x_275:
[----:B------:R-:W3:Y:S01]  /*5100*/  LDCU UR4, c[0x0][0x40c] ;  /* 0x00008180ff0477ac */ /* 0x000ee20008000800 */
[----:B------:R-:W4:Y:S01]  /*5110*/  LDC.64 R10, c[0x0][0x400] ;  /* 0x00010000ff0a7b82 */ /* 0x000f220000000a00 */
[C---:B--2---:R-:W-:Y:S01]  /*5120*/  IMAD.SHL.U32 R5, R4.reuse, 0x4, RZ ;  /* 0x0000000404057824 */ /* 0x044fe200078e00ff */
[----:B------:R-:W-:Y:S01]  /*5130*/  LEA R4, R4, UR24, 0x4 ;  /* 0x0000001804047c11 */ /* 0x000fe2000f8e20ff */
[----:B------:R-:W2:Y:S02]  /*5140*/  LDCU UR5, c[0x0][0x410] ;  /* 0x00008200ff0577ac */ /* 0x000ea40008000800 */
[C---:B------:R-:W-:Y:S01]  /*5150*/  VIADD R8, R5.reuse, 0x1 ;  /* 0x0000000105087836 */ /* 0x040fe20000000000 */
[C---:B------:R-:W-:Y:S01]  /*5160*/  IADD3 R7, PT, PT, R5.reuse, 0x2, RZ ;  /* 0x0000000205077810 */ /* 0x040fe20007ffe0ff */
[C---:B-1----:R-:W-:Y:S01]  /*5170*/  VIADD R2, R5.reuse, 0x3 ;  /* 0x0000000305027836 */ /* 0x042fe20000000000 */
[----:B------:R-:W-:Y:S02]  /*5180*/  ISETP.GE.AND P3, PT, R5, UR6, PT ;  /* 0x0000000605007c0c */ /* 0x000fe4000bf66270 */
[----:B------:R-:W-:-:S02]  /*5190*/  ISETP.GE.AND P2, PT, R8, UR6, PT ;  /* 0x0000000608007c0c */ /* 0x000fc4000bf46270 */
[----:B------:R-:W-:Y:S02]  /*51a0*/  ISETP.GE.AND P1, PT, R7, UR6, PT ;  /* 0x0000000607007c0c */ /* 0x000fe4000bf26270 */
[----:B------:R-:W-:Y:S01]  /*51b0*/  ISETP.GE.AND P0, PT, R2, UR6, PT ;  /* 0x0000000602007c0c */ /* 0x000fe2000bf06270 */
[----:B---3--:R-:W-:-:S04]  /*51c0*/  UIMAD UR4, UR13, UR4, URZ ;  /* 0x000000040d0472a4 */ /* 0x008fc8000f8e02ff */
[----:B--2---:R-:W-:-:S06]  /*51d0*/  UIMAD UR4, UR14, UR5, UR4 ;  /* 0x000000050e0472a4 */ /* 0x004fcc000f8e0204 */
[----:B------:R-:W-:-:S04]  /*51e0*/  IADD3 R9, PT, PT, R5, UR4, RZ ;  /* 0x0000000405097c10 */ /* 0x000fc8000fffe0ff */
[C---:B------:R-:W-:Y:S01]  /*51f0*/  IADD3 R7, PT, PT, R9.reuse, 0x2, RZ ;  /* 0x0000000209077810 */ /* 0x040fe20007ffe0ff */
[C---:B------:R-:W-:Y:S01]  /*5200*/  VIADD R8, R9.reuse, 0x1 ;  /* 0x0000000109087836 */ /* 0x040fe20000000000 */
[C---:B------:R-:W-:Y:S01]  /*5210*/  IADD3 R2, PT, PT, R9.reuse, 0x3, RZ ;  /* 0x0000000309027810 */ /* 0x040fe20007ffe0ff */
[----:B----4-:R-:W-:-:S04]  /*5220*/  IMAD.WIDE.U32 R14, R9, 0x4, R10 ;  /* 0x00000004090e7825 */ /* 0x010fc800078e000a */
[--C-:B------:R-:W-:Y:S01]  /*5230*/  IMAD.WIDE.U32 R8, R8, 0x4, R10.reuse ;  /* 0x0000000408087825 */ /* 0x100fe200078e000a */
[----:B------:R-:W-:Y:S01]  /*5240*/  @!PT LDS RZ, [RZ] ;  /* 0x00000000fffff984 */ /* 0x000fe20000000800 */
[----:B------:R-:W-:Y:S01]  /*5250*/  @!PT LDS RZ, [RZ] ;  /* 0x00000000fffff984 */ /* 0x000fe20000000800 */
[----:B------:R-:W-:Y:S01]  /*5260*/  @!PT LDS RZ, [RZ] ;  /* 0x00000000fffff984 */ /* 0x000fe20000000800 */
[----:B------:R1:W-:Y:S03]  /*5270*/  LDGSTS.E.LTC128B [R4+0x1a000], desc[UR22][R14.64], !P3 ;  /* 0x1a0000000e047fae */ /* 0x0003e6000d9a1216 */
[--C-:B------:R-:W-:Y:S01]  /*5280*/  IMAD.WIDE.U32 R16, R7, 0x4, R10.reuse ;  /* 0x0000000407107825 */ /* 0x100fe200078e000a */
[----:B------:R1:W-:Y:S03]  /*5290*/  LDGSTS.E.LTC128B [R4+0x1a004], desc[UR22][R8.64], !P2 ;  /* 0x1a00400008047fae */ /* 0x0003e6000d1a1216 */
[----:B------:R-:W-:Y:S01]  /*52a0*/  IMAD.WIDE.U32 R10, R2, 0x4, R10 ;  /* 0x00000004020a7825 */ /* 0x000fe200078e000a */
[----:B------:R1:W-:Y:S04]  /*52b0*/  LDGSTS.E.LTC128B [R4+0x1a008], desc[UR22][R16.64], !P1 ;  /* 0x1a00800010047fae */ /* 0x0003e8000c9a1216 */
[----:B------:R1:W-:Y:S01]  /*52c0*/  LDGSTS.E.LTC128B [R4+0x1a00c], desc[UR22][R10.64], !P0 ;  /* 0x1a00c0000a047fae */ /* 0x0003e2000c1a1216 */
[----:B------:R-:W-:Y:S01]  /*52d0*/  NOP ;  /* 0x0000000000007918 */ /* 0x000fe20000000000 */
[----:B------:R-:W-:Y:S02]  /*52e0*/  SYNCS.ARRIVE.TRANS64.RED.A0T1 RZ, [UR24+0x1a830], RZ ;  /* 0x01a830ffffff79a7 */ /* 0x000fe40008200418 */
[----:B------:R-:W-:Y:S01]  /*52f0*/  ARRIVES.LDGSTSBAR.64.TRANSCNT [UR24+0x1a830] ;  /* 0x01a83000ff0079b0 */ /* 0x000fe20008002a18 */
[----:B------:R-:W-:Y:S01]  /*5300*/  NOP ;  /* 0x0000000000007918 */ /* 0x000fe20000000000 */
[----:B------:R-:W-:Y:S05]  /*5310*/  BRA.U !UP0, `(.L_x_116) ;  /* 0x0000000108047547 */ /* 0x000fea000b800000 */
[----:B------:R-:W-:Y:S05]  /*5320*/  BPT.TRAP 0x1 ;  /* 0x000000040000795c */ /* 0x000fea0000300000 */
.L_x_116:
[----:B------:R-:W-:Y:S01]  /*5330*/  SYNCS.ARRIVE.TRANS64.A1T0 RZ, [UR24+0x1a830], RZ ;  /* 0x01a830ffffff79a7 */ /* 0x000fe20008100018 */
[----:B------:R-:W-:Y:S05]  /*5340*/  BRA.U !UP2, `(.L_x_117) ;  /* 0x000000010a047547 */ /* 0x000fea000b800000 */
[----:B------:R-:W-:Y:S05]  /*5350*/  BPT.TRAP 0x1 ;  /* 0x000000040000795c */ /* 0x000fea0000300000 */
.L_x_117:
[----:B------:R-:W-:-:S13]  /*5360*/  ISETP.NE.AND P5, PT, R3, RZ, PT ;  /* 0x000000ff0300720c */ /* 0x000fda0003fa5270 */
[----:B------:R-:W-:Y:S01]  /*5370*/  @!P5 MOV R7, 0x2000 ;  /* 0x000020000007d802 */ /* 0x000fe20000000f00 */
[----:B------:R-:W2:Y:S02]  /*5380*/  SYNCS.PHASECHK.TRANS64.TRYWAIT P5, [UR24+0x1a828], R6 ;  /* 0x01a82806ff0075a7 */ /* 0x000ea400080a1118 */
[----:B--2---:R-:W-:Y:S05]  /*5390*/  @!P5 BRA `(.L_x_118) ;  /* 0x0000008000e4d947 */ /* 0x004fea0003800000 */
.L_x_277:
[----:B------:R-:W-:Y:S01]  /*53a0*/  ISETP.NE.AND P6, PT, R3, RZ, PT ;  /* 0x000000ff0300720c */ /* 0x000fe20003fc5270 */
[----:B------:R-:W-:-:S12]  /*53b0*/  UPLOP3.LUT UP3, UPT, UP4, UP3, UPT, 0xf8, 0x8f ;  /* 0x00000000008f789c */ /* 0x000fd80002767f70 */
[----:B------:R3:W-:Y:S01]  /*53c0*/  @!P6 SYNCS.ARRIVE.TRANS64 RZ, [UR24+0x1a820], R7 ;  /* 0x01a82007ffffe9a7 */ /* 0x0007e20008000018 */
[----:B------:R-:W-:Y:S05]  /*53d0*/  BRA.U !UP3, `(.L_x_119) ;  /* 0x000000010b047547 */ /* 0x000fea000b800000 */
[----:B------:R-:W-:Y:S05]  /*53e0*/  BPT.TRAP 0x1 ;  /* 0x000000040000795c */ /* 0x000fea0000300000 */
.L_x_119:
[----:B------:R-:W-:Y:S01]  /*53f0*/  LOP3.LUT P5, R13, R13, 0x1f, RZ, 0xc0, !PT ;  /* 0x0000001f0d0d7812 */ /* 0x000fe200078ac0ff */
[----:B------:R-:W-:Y:S03]  /*5400*/  BSSY.RECONVERGENT B0, `(.L_x_120) ;  /* 0x0000004000007945 */ /* 0x000fe60003800200 */
[----:B------:R-:W-:-:S13]  /*5410*/  PLOP3.LUT P5, PT, P5, P6, PT, 0x8f, 0xf8 ;  /* 0x0000000000f8781c */ /* 0x000fda0002fad177 */
[----:B------:R-:W-:Y:S05]  /*5420*/  @P5 BRA `(.L_x_121) ;  /* 0x0000000000045947 */ /* 0x000fea0003800000 */
[----:B------:R-:W-:Y:S05]  /*5430*/  BPT.TRAP 0x1 ;  /* 0x000000040000795c */ /* 0x000fea0000300000 */
.L_x_121:
[----:B------:R-:W-:Y:S05]  /*5440*/  BSYNC.RECONVERGENT B0 ;  /* 0x0000000000007941 */ /* 0x000fea0003800200 */
.L_x_120:
[----:B------:R-:W-:Y:S05]  /*5450*/  BRA.U !UP2, `(.L_x_122) ;  /* 0x000000010a047547 */ /* 0x000fea000b800000 */
[----:B------:R-:W-:Y:S05]  /*5460*/  BPT.TRAP 0x1 ;  /* 0x000000040000795c */ /* 0x000fea0000300000 */
.L_x_122:
[----:B------:R-:W4:Y:S01]  /*5470*/  LDCU.64 UR6, c[0x0][0x348] ;  /* 0x00006900ff0677ac */ /* 0x000f220008000a00 */
[----:B--2---:R-:W-:Y:S01]  /*5480*/  @!P6 MOV R2, 0x2000 ;  /* 0x000020000002e802 */ /* 0x004fe20000000f00 */
[----:B------:R-:W2:Y:S03]  /*5490*/  LDCU.64 UR10, c[0x0][0x348] ;  /* 0x00006900ff0a77ac */ /* 0x000ea60008000a00 */
[----:B------:R1:W-:Y:S01]  /*54a0*/  @!P6 SYNCS.ARRIVE.TRANS64.RED.A0TR RZ, [UR24+0x1a820], R2 ;  /* 0x01a82002ffffe9a7 */ /* 0x0003e20008300418 */
[----:B------:R-:W-:Y:S02]  /*54b0*/  UIADD3 UR16, UPT, UPT, UR24, 0x2000, URZ ;  /* 0x0000200018107890 */ /* 0x000fe4000fffe0ff */
[----:B------:R-:W-:Y:S01]  /*54c0*/  UIADD3 UR17, UPT, UPT, UR24, 0x1a820, URZ ;  /* 0x0001a82018117890 */ /* 0x000fe2000fffe0ff */
[----:B------:R-:W-:Y:S01]  /*54d0*/  UMOV UR19, UR27 ;  /* 0x0000001b00137c82 */ /* 0x000fe20008000000 */
[----:B------:R-:W-:-:S02]  /*54e0*/  UIADD3 UR8, UPT, UPT, UR24, 0x8000, URZ ;  /* 0x0000800018087890 */ /* 0x000fc4000fffe0ff */
[----:B------:R-:W-:Y:S01]  /*54f0*/  UIADD3 UR9, UPT, UPT, UR24, 0x1a820, URZ ;  /* 0x0001a82018097890 */ /* 0x000fe2000fffe0ff */
[----:B------:R-:W-:Y:S01]  /*5500*/  UMOV UR28, 0x0 ;  /* 0x00000000001c7882 */ /* 0x000fe20000000000 */
[----:B----4-:R-:W-:Y:S01]  /*5510*/  UIADD3 UR6, UP1, UPT, UR6, 0x200, URZ ;  /* 0x0000020006067890 */ /* 0x010fe2000ff3e0ff */
[----:B------:R-:W-:Y:S01]  /*5520*/  UMOV UR29, 0x10000000 ;  /* 0x10000000001d7882 */ /* 0x000fe20000000000 */
[----:B------:R-:W-:Y:S02]  /*5530*/  UMOV UR18, URZ ;  /* 0x000000ff00127c82 */ /* 0x000fe40008000000 */
[----:B------:R-:W-:Y:S02]  /*5540*/  UIADD3.X UR7, UPT, UPT, URZ, UR7, URZ, UP1, !UPT ;  /* 0x00000007ff077290 */ /* 0x000fe40008ffe4ff */
[----:B--2---:R-:W-:Y:S01]  /*5550*/  UIADD3 UR26, UP1, UPT, UR10, 0x400, URZ ;  /* 0x000004000a1a7890 */ /* 0x004fe2000ff3e0ff */
[----:B------:R-:W-:Y:S01]  /*5560*/  UMOV UR20, UR13 ;  /* 0x0000000d00147c82 */ /* 0x000fe20008000000 */
[----:B------:R-:W-:-:S02]  /*5570*/  UMOV UR21, UR14 ;  /* 0x0000000e00157c82 */ /* 0x000fc40008000000 */
[----:B------:R-:W-:Y:S01]  /*5580*/  UIADD3.X UR27, UPT, UPT, URZ, UR11, URZ, UP1, !UPT ;  /* 0x0000000bff1b7290 */ /* 0x000fe20008ffe4ff */
[----:B------:R-:W-:Y:S02]  /*5590*/  UMOV UR10, URZ ;  /* 0x000000ff000a7c82 */ /* 0x000fe40008000000 */
[----:B------:R-:W-:Y:S01]  /*55a0*/  UMOV UR11, URZ ;  /* 0x000000ff000b7c82 */ /* 0x000fe20008000000 */
[----:B------:R-:W-:Y:S01]  /*55b0*/  UMOV UR12, URZ ;  /* 0x000000ff000c7c82 */ /* 0x000fe20008000000 */
[----:B------:R1:W-:Y:S04]  /*55c0*/  UTMALDG.4D [UR16], [UR6], desc[UR28] ;  /* 0x00001c10060075b4 */ /* 0x0003e80008019000 */
[----:B------:R1:W-:Y:S02]  /*55d0*/  UTMALDG.5D [UR8], [UR26], desc[UR28] ;  /* 0x00001c081a0075b4 */ /* 0x0003e40008021000 */
[----:B-1----:R-:W-:Y:S05]  /*55e0*/  BRA.U !UP0, `(.L_x_123) ;  /* 0x0000000108047547 */ /* 0x002fea000b800000 */
[----:B------:R-:W-:Y:S05]  /*55f0*/  BPT.TRAP 0x1 ;  /* 0x000000040000795c */ /* 0x000fea0000300000 */
.L_x_123:
[----:B------:R-:W1:Y:S02]  /*5600*/  SYNCS.PHASECHK.TRANS64.TRYWAIT P5, [UR24+0x1a848], R6 ;  /* 0x01a84806ff0075a7 */ /* 0x000e6400080a1118 */
[----:B-1----:R-:W-:Y:S05]  /*5610*/  @!P5 BRA `(.L_x_124) ;  /* 0x00000080005cd947 */ /* 0x002fea0003800000 */
.L_x_279:
[----:B------:R-:W2:Y:S01]  /*5620*/  LDCU UR5, c[0x0][0x424] ;  /* 0x00008480ff0577ac */ /* 0x000ea20008000800 */
[----:B------:R-:W4:Y:S01]  /*5630*/  LDC.64 R10, c[0x0][0x418] ;  /* 0x00010600ff0a7b82 */ /* 0x000f220000000a00 */
[----:B------:R-:W5:Y:S01]  /*5640*/  LDCU UR6, c[0x0][0x428] ;  /* 0x00008500ff0677ac */ /* 0x000f620008000800 */
[----:B--2---:R-:W-:-:S04]  /*5650*/  UIMAD UR5, UR13, UR5, URZ ;  /* 0x000000050d0572a4 */ /* 0x004fc8000f8e02ff */
[----:B-----5:R-:W-:-:S06]  /*5660*/  UIMAD UR5, UR14, UR6, UR5 ;  /* 0x000000060e0572a4 */ /* 0x020fcc000f8e0205 */
[----:B------:R-:W-:-:S04]  /*5670*/  IADD3 R8, PT, PT, R5, UR5, RZ ;  /* 0x0000000505087c10 */ /* 0x000fc8000fffe0ff */
[C---:B---3--:R-:W-:Y:S02]  /*5680*/  IADD3 R7, PT, PT, R8.reuse, 0x1, RZ ;  /* 0x0000000108077810 */ /* 0x048fe40007ffe0ff */
[C---:B-1----:R-:W-:Y:S02]  /*5690*/  IADD3 R6, PT, PT, R8.reuse, 0x2, RZ ;  /* 0x0000000208067810 */ /* 0x042fe40007ffe0ff */
        /* <DEDUP_REMOVED lines=18> */
.L_x_125:
[----:B------:R-:W-:Y:S01]  /*57c0*/  SYNCS.ARRIVE.TRANS64.A1T0 RZ, [UR24+0x1a840], RZ ;  /* 0x01a840ffffff79a7 */ /* 0x000fe20008100018 */
[----:B------:R-:W-:-:S13]  /*57d0*/  ISETP.NE.AND P0, PT, R77, 0x1, PT ;  /* 0x000000014d00780c */ /* 0x000fda0003f05270 */
[----:B------:R-:W-:Y:S05]  /*57e0*/  @!P0 EXIT ;  /* 0x000000000000894d */ /* 0x000fea0003800000 */
[----:B------:R-:W2:Y:S01]  /*57f0*/  LDC.64 R16, c[0x0][0x400] ;  /* 0x00010000ff107b82 */ /* 0x000ea20000000a00 */
[----:B-1----:R-:W-:Y:S02]  /*5800*/  HFMA2 R9, -RZ, RZ, 0, 5.9604644775390625e-08 ;  /* 0x00000001ff097431 */ /* 0x002fe400000001ff */
[----:B------:R-:W-:Y:S01]  /*5810*/  IMAD.MOV.U32 R12, RZ, RZ, RZ ;  /* 0x000000ffff0c7224 */ /* 0x000fe200078e00ff */
[----:B------:R-:W-:Y:S01]  /*5820*/  CS2R R10, SRZ ;  /* 0x00000000000a7805 */ /* 0x000fe2000001ff00 */
[----:B------:R-:W1:Y:S03]  /*5830*/  LDCU.64 UR20, c[0x0][0x348] ;  /* 0x00006900ff1477ac */ /* 0x000e660008000a00 */
[----:B------:R-:W3:Y:S01]  /*5840*/  LDC.64 R14, c[0x0][0x418] ;  /* 0x00010600ff0e7b82 */ /* 0x000ee20000000a00 */
[----:B------:R-:W4:Y:S01]  /*5850*/  LDCU UR7, c[0x0][0x408] ;  /* 0x00008100ff0777ac */ /* 0x000f220008000800 */
[----:B------:R-:W1:Y:S01]  /*5860*/  LDCU UR25, c[0x0][0x380] ;  /* 0x00007000ff1977ac */ /* 0x000e620008000800 */
[----:B------:R-:W1:Y:S01]  /*5870*/  LDCU UR15, c[0x0][0x420] ;  /* 0x00008400ff0f77ac */ /* 0x000e620008000800 */
[----:B------:R-:W-:Y:S01]  /*5880*/  UMOV UR6, 0x1 ;  /* 0x0000000100067882 */ /* 0x000fe20000000000 */
[----:B------:R-:W-:Y:S01]  /*5890*/  UMOV UR19, URZ ;  /* 0x000000ff00137c82 */ /* 0x000fe20008000000 */
[----:B------:R-:W-:-:S05]  /*58a0*/  UMOV UR12, URZ ;  /* 0x000000ff000c7c82 */ /* 0x000fca0008000000 */
.L_x_144:
[----:B------:R-:W-:Y:S01]  /*58b0*/  UIADD3 UR9, UPT, UPT, UR19, 0x1, URZ ;  /* 0x0000000113097890 */ /* 0x000fe2000fffe0ff */
[----:B------:R-:W-:Y:S01]  /*58c0*/  ISETP.NE.AND P0, PT, R0, RZ, PT ;  /* 0x000000ff0000720c */ /* 0x000fe20003f05270 */
[----:B------:R-:W-:Y:S01]  /*58d0*/  UIADD3 UR8, UPT, UPT, UR12, 0x1, URZ ;  /* 0x000000010c087890 */ /* 0x000fe2000fffe0ff */
[----:B------:R-:W-:Y:S01]  /*58e0*/  BSSY.RECONVERGENT B0, `(.L_x_126) ;  /* 0x0000007000007945 */ /* 0x000fe20003800200 */
[----:B------:R-:W-:Y:S04]  /*58f0*/  UISETP.NE.AND UP0, UPT, UR9, UR30, UPT ;  /* 0x0000001e0900728c */ /* 0x000fe8000bf05270 */
[----:B------:R-:W-:Y:S07]  /*5900*/  USEL UR19, UR9, URZ, UP0 ;  /* 0x000000ff09137287 */ /* 0x000fee0008000000 */
[----:B------:R-:W-:Y:S07]  /*5910*/  @UP0 UIADD3 UR8, UPT, UPT, UR12, URZ, URZ ;  /* 0x000000ff0c080290 */ /* 0x000fee000fffe0ff */
[----:B------:R-:W-:Y:S01]  /*5920*/  UMOV UR12, UR8 ;  /* 0x00000008000c7c82 */ /* 0x000fe20008000000 */
[----:B-1----:R-:W-:Y:S05]  /*5930*/  @!P0 BRA `(.L_x_127) ;  /* 0x0000000000048947 */ /* 0x002fea0003800000 */
[----:B-1--4-:R-:W-:Y:S05]  /*5940*/  BPT.TRAP 0x1 ;  /* 0x000000040000795c */ /* 0x012fea0000300000 */
.L_x_127:
[----:B-1--4-:R-:W-:Y:S05]  /*5950*/  BSYNC.RECONVERGENT B0 ;  /* 0x0000000000007941 */ /* 0x012fea0003800200 */
.L_x_126:
[----:B------:R-:W-:Y:S01]  /*5960*/  ULEA UR9, UR6, UR24, 0x3 ;  /* 0x0000001806097291 */ /* 0x000fe2000f8e18ff */
[----:B------:R-:W-:Y:S02]  /*5970*/  SHF.L.U32 R7, R9, 0x1f, RZ ;  /* 0x0000001f09077819 */ /* 0x000fe400000006ff */
[----:B------:R-:W-:Y:S06]  /*5980*/  ISETP.NE.AND P1, PT, R3, RZ, PT ;  /* 0x000000ff0300720c */ /* 0x000fec0003f25270 */
[----:B------:R-:W1:Y:S07]  /*5990*/  SYNCS.PHASECHK.TRANS64.TRYWAIT P0, [UR9+0x1a810], R7 ;  /* 0x01a81007ff0075a7 */ /* 0x000e6e0008001109 */
[----:B------:R-:W-:Y:S01]  /*59a0*/  @!P1 IMAD.MOV.U32 R6, RZ, RZ, 0x2000 ;  /* 0x00002000ff069424 */ /* 0x000fe200078e00ff */
[----:B-1----:R-:W-:Y:S06]  /*59b0*/  @!P0 BRA `(.L_x_128) ;  /* 0x0000007c008c8947 */ /* 0x002fec0003800000 */
.L_x_281:
[----:B------:R-:W-:Y:S01]  /*59c0*/  ISETP.NE.AND P0, PT, R3, RZ, PT ;  /* 0x000000ff0300720c */ /* 0x000fe20003f05270 */
[----:B------:R-:W-:Y:S11]  /*59d0*/  BSSY.RECONVERGENT B0, `(.L_x_129) ;  /* 0x0000005000007945 */ /* 0x000ff60003800200 */
[----:B------:R-:W-:Y:S01]  /*59e0*/  @!UPT UIADD3 URZ, UPT, UPT, URZ, URZ, URZ ;  /* 0x000000fffffff290 */ /* 0x000fe2000fffe0ff */
[----:B------:R4:W-:Y:S01]  /*59f0*/  @!P0 SYNCS.ARRIVE.TRANS64 RZ, [UR9+0x1a800], R6 ;  /* 0x01a80006ffff89a7 */ /* 0x0009e20008000009 */
[----:B------:R-:W-:Y:S05]  /*5a00*/  @!P4 BRA `(.L_x_130) ;  /* 0x000000000004c947 */ /* 0x000fea0003800000 */
[----:B------:R-:W-:Y:S05]  /*5a10*/  BPT.TRAP 0x1 ;  /* 0x000000040000795c */ /* 0x000fea0000300000 */
.L_x_130:
[----:B------:R-:W-:Y:S05]  /*5a20*/  BSYNC.RECONVERGENT B0 ;  /* 0x0000000000007941 */ /* 0x000fea0003800200 */
.L_x_129:
[----:B------:R-:W-:Y:S01]  /*5a30*/  ISETP.EQ.OR P6, PT, R13, RZ, P0 ;  /* 0x000000ff0d00720c */ /* 0x000fe200007c2670 */
[----:B------:R-:W-:Y:S11]  /*5a40*/  BSSY.RECONVERGENT B0, `(.L_x_131) ;  /* 0x0000004000007945 */ /* 0x000ff60003800200 */
[----:B------:R-:W-:Y:S01]  /*5a50*/  @!UPT UIADD3 URZ, UPT, UPT, URZ, URZ, URZ ;  /* 0x000000fffffff290 */ /* 0x000fe2000fffe0ff */
[----:B------:R-:W-:Y:S05]  /*5a60*/  @P6 BRA `(.L_x_132) ;  /* 0x0000000000046947 */ /* 0x000fea0003800000 */
[----:B------:R-:W-:Y:S05]  /*5a70*/  BPT.TRAP 0x1 ;  /* 0x000000040000795c */ /* 0x000fea0000300000 */
.L_x_132:
[----:B------:R-:W-:Y:S05]  /*5a80*/  BSYNC.RECONVERGENT B0 ;  /* 0x0000000000007941 */ /* 0x000fea0003800200 */
.L_x_131:
[----:B------:R-:W-:Y:S02]  /*5a90*/  ULEA UR8, UR6, UR24, 0xd ;  /* 0x0000001806087291 */ /* 0x000fe4000f8e68ff */
[----:B------:R-:W-:Y:S02]  /*5aa0*/  UIADD3 UR16, UP0, UPT, UR20, 0x300, URZ ;  /* 0x0000030014107890 */ /* 0x000fe4000ff1e0ff */
[----:B------:R-:W-:Y:S02]  /*5ab0*/  USHF.L.U32 UR11, UR19, 0x7, URZ ;  /* 0x00000007130b7899 */ /* 0x000fe400080006ff */
[----:B------:R-:W-:Y:S02]  /*5ac0*/  UIADD3 UR9, UPT, UPT, UR9, 0x1a800, URZ ;  /* 0x0001a80009097890 */ /* 0x000fe4000fffe0ff */
[----:B------:R-:W-:Y:S02]  /*5ad0*/  UIADD3 UR8, UPT, UPT, UR8, 0x4000, URZ ;  /* 0x0000400008087890 */ /* 0x000fe4000fffe0ff */
[----:B------:R-:W-:Y:S01]  /*5ae0*/  UIADD3.X UR17, UPT, UPT, URZ, UR21, URZ, UP0, !UPT ;  /* 0x00000015ff117290 */ /* 0x000fe200087fe4ff */
[----:B------:R-:W-:Y:S01]  /*5af0*/  UMOV UR26, 0x0 ;  /* 0x00000000001a7882 */ /* 0x000fe20000000000 */
[----:B------:R-:W-:Y:S01]  /*5b00*/  UMOV UR27, 0x10000000 ;  /* 0x10000000001b7882 */ /* 0x000fe20000000000 */
[----:B------:R-:W-:Y:S01]  /*5b10*/  UMOV UR10, URZ ;  /* 0x000000ff000a7c82 */ /* 0x000fe20008000000 */
[----:B------:R-:W-:Y:S02]  /*5b20*/  UISETP.NE.AND UP1, UPT, UR62, 0x1, UPT ;  /* 0x000000013e00788c */ /* 0x000fe4000bf25270 */
[----:B------:R-:W-:Y:S03]  /*5b30*/  UIADD3 UR18, UPT, UPT, UR6, 0x1, URZ ;  /* 0x0000000106127890 */ /* 0x000fe6000fffe0ff */
[----:B------:R1:W-:Y:S04]  /*5b40*/  UTMALDG.5D [UR8], [UR16], desc[UR26] ;  /* 0x00001a08100075b4 */ /* 0x0003e80008021000 */
[----:B-1----:R-:W-:Y:S05]  /*5b50*/  BRA.U !UP1, `(.L_x_133) ;  /* 0x0000000109047547 */ /* 0x002fea000b800000 */
[----:B------:R-:W-:Y:S05]  /*5b60*/  BPT.TRAP 0x1 ;  /* 0x000000040000795c */ /* 0x000fea0000300000 */
.L_x_133:
[----:B----4-:R-:W-:Y:S04]  /*5b70*/  SHF.L.U32 R6, R11, 0x1f, RZ ;  /* 0x0000001f0b067819 */ /* 0x010fe800000006ff */
[----:B------:R-:W1:Y:S02]  /*5b80*/  SYNCS.PHASECHK.TRANS64.TRYWAIT P0, [UR24+0x1a838], R6 ;  /* 0x01a83806ff0075a7 */ /* 0x000e640008001118 */
[----:B-1----:R-:W-:Y:S05]  /*5b90*/  @!P0 BRA `(.L_x_134) ;  /* 0x0000007c002c8947 */ /* 0x002fea0003800000 */
.L_x_283:
[----:B------:R-:W-:Y:S02]  /*5ba0*/  USHF.L.U32 UR11, UR19, 0x7, URZ ;  /* 0x00000007130b7899 */ /* 0x000fe400080006ff */
[----:B------:R-:W-:Y:S04]  /*5bb0*/  UIMAD UR6, UR12, UR7, UR4 ;  /* 0x000000070c0672a4 */ /* 0x000fe8000f8e0204 */
[----:B-1----:R-:W-:Y:S04]  /*5bc0*/  VIADD R2, R5, UR11 ;  /* 0x0000000b05027c36 */ /* 0x002fe80008000000 */
[C---:B------:R-:W-:Y:S01]  /*5bd0*/  VIADD R6, R2.reuse, UR6 ;  /* 0x0000000602067c36 */ /* 0x040fe20008000000 */
[C---:B------:R-:W-:Y:S01]  /*5be0*/  ISETP.GE.AND P3, PT, R2.reuse, UR25, PT ;  /* 0x0000001902007c0c */ /* 0x040fe2000bf66270 */
[----:B------:R-:W-:Y:S02]  /*5bf0*/  VIADD R18, R2, 0x1 ;  /* 0x0000000102127836 */ /* 0x000fe40000000000 */
[C---:B------:R-:W-:Y:S01]  /*5c00*/  VIADD R7, R6.reuse, 0x2 ;  /* 0x0000000206077836 */ /* 0x040fe20000000000 */
[CC--:B--2---:R-:W-:Y:S01]  /*5c10*/  LEA R22, P0, R6.reuse, R16.reuse, 0x2 ;  /* 0x0000001006167211 */ /* 0x0c4fe200078010ff */
[----:B------:R-:W-:Y:S01]  /*5c20*/  VIADD R8, R6, 0x1 ;  /* 0x0000000106087836 */ /* 0x000fe20000000000 */
[----:B------:R-:W-:Y:S02]  /*5c30*/  ISETP.GE.AND P2, PT, R18, UR25, PT ;  /* 0x0000001912007c0c */ /* 0x000fe4000bf46270 */
[CC--:B------:R-:W-:Y:S01]  /*5c40*/  LEA.HI.X R23, R6.reuse, R17.reuse, RZ, 0x2, P0 ;  /* 0x0000001106177211 */ /* 0x0c0fe200000f14ff */
[----:B------:R-:W-:Y:S01]  /*5c50*/  VIADD R6, R6, 0x3 ;  /* 0x0000000306067836 */ /* 0x000fe20000000000 */
[CC--:B------:R-:W-:Y:S02]  /*5c60*/  LEA R18, P0, R7.reuse, R16.reuse, 0x2 ;  /* 0x0000001007127211 */ /* 0x0c0fe400078010ff */
[-C--:B------:R-:W-:Y:S01]  /*5c70*/  LEA R20, P1, R8, R16.reuse, 0x2 ;  /* 0x0000001008147211 */ /* 0x080fe200078210ff */
[----:B------:R-:W-:Y:S01]  /*5c80*/  @!PT LDS RZ, [RZ] ;  /* 0x00000000fffff984 */ /* 0x000fe20000000800 */
[----:B------:R-:W-:Y:S01]  /*5c90*/  @!PT LDS RZ, [RZ] ;  /* 0x00000000fffff984 */ /* 0x000fe20000000800 */
[----:B------:R-:W-:Y:S01]  /*5ca0*/  @!PT LDS RZ, [RZ] ;  /* 0x00000000fffff984 */ /* 0x000fe20000000800 */
[----:B------:R1:W-:Y:S01]  /*5cb0*/  LDGSTS.E.LTC128B [R4+0x1a000], desc[UR22][R22.64], !P3 ;  /* 0x1a00000016047fae */ /* 0x0003e2000d9a1216 */
[-C--:B------:R-:W-:Y:S01]  /*5cc0*/  LEA.HI.X R19, R7, R17.reuse, RZ, 0x2, P0 ;  /* 0x0000001107137211 */ /* 0x080fe200000f14ff */
[----:B------:R-:W-:Y:S01]  /*5cd0*/  VIADD R7, R2, 0x2 ;  /* 0x0000000202077836 */ /* 0x000fe20000000000 */
[----:B------:R-:W-:Y:S02]  /*5ce0*/  LEA R24, P0, R6, R16, 0x2 ;  /* 0x0000001006187211 */ /* 0x000fe400078010ff */
[-C--:B------:R-:W-:Y:S02]  /*5cf0*/  LEA.HI.X R21, R8, R17.reuse, RZ, 0x2, P1 ;  /* 0x0000001108157211 */ /* 0x080fe400008f14ff */
[----:B------:R-:W-:Y:S01]  /*5d00*/  LEA.HI.X R25, R6, R17, RZ, 0x2, P0 ;  /* 0x0000001106197211 */ /* 0x000fe200000f14ff */
[----:B------:R-:W-:Y:S01]  /*5d10*/  VIADD R6, R2, 0x3 ;  /* 0x0000000302067836 */ /* 0x000fe20000000000 */
[----:B------:R-:W-:Y:S01]  /*5d20*/  ISETP.GE.AND P1, PT, R7, UR25, PT ;  /* 0x0000001907007c0c */ /* 0x000fe2000bf26270 */
[----:B------:R1:W-:Y:S03]  /*5d30*/  LDGSTS.E.LTC128B [R4+0x1a004], desc[UR22][R20.64], !P2 ;  /* 0x1a00400014047fae */ /* 0x0003e6000d1a1216 */
[----:B------:R-:W-:Y:S09]  /*5d40*/  ISETP.GE.AND P0, PT, R6, UR25, PT ;  /* 0x0000001906007c0c */ /* 0x000ff2000bf06270 */
        /* <DEDUP_REMOVED lines=8> */
.L_x_135:
[----:B------:R-:W-:Y:S01]  /*5dd0*/  SYNCS.ARRIVE.TRANS64.A1T0 RZ, [UR24+0x1a830], RZ ;  /* 0x01a830ffffff79a7 */ /* 0x000fe20008100018 */
[----:B------:R-:W-:Y:S05]  /*5de0*/  BRA.U !UP2, `(.L_x_136) ;  /* 0x000000010a047547 */ /* 0x000fea000b800000 */
[----:B------:R-:W-:Y:S05]  /*5df0*/  BPT.TRAP 0x1 ;  /* 0x000000040000795c */ /* 0x000fea0000300000 */
.L_x_136:
[----:B------:R-:W-:Y:S02]  /*5e00*/  ISETP.NE.AND P5, PT, R3, RZ, PT ;  /* 0x000000ff0300720c */ /* 0x000fe40003fa5270 */
[----:B------:R-:W-:Y:S11]  /*5e10*/  SHF.L.U32 R8, R10, 0x1f, RZ ;  /* 0x0000001f0a087819 */ /* 0x000ff600000006ff */
[----:B------:R-:W-:Y:S01]  /*5e20*/  @!P5 IMAD.MOV.U32 R7, RZ, RZ, 0x2000 ;  /* 0x00002000ff07d424 */ /* 0x000fe200078e00ff */
[----:B------:R-:W2:Y:S02]  /*5e30*/  SYNCS.PHASECHK.TRANS64.TRYWAIT P5, [UR24+0x1a828], R8 ;  /* 0x01a82808ff0075a7 */ /* 0x000ea400080a1118 */
[----:B--2---:R-:W-:Y:S05]  /*5e40*/  @!P5 BRA `(.L_x_137) ;  /* 0x000000780098d947 */ /* 0x004fea0003800000 */
.L_x_285:
[----:B------:R-:W-:Y:S11]  /*5e50*/  ISETP.NE.AND P5, PT, R3, RZ, PT ;  /* 0x000000ff0300720c */ /* 0x000ff60003fa5270 */
[----:B------:R-:W-:Y:S02]  /*5e60*/  @!UPT UIADD3 URZ, UPT, UPT, URZ, URZ, URZ ;  /* 0x000000fffffff290 */ /* 0x000fe4000fffe0ff */
[----:B------:R4:W-:Y:S01]  /*5e70*/  @!P5 SYNCS.ARRIVE.TRANS64 RZ, [UR24+0x1a820], R7 ;  /* 0x01a82007ffffd9a7 */ /* 0x0009e20008000018 */
[----:B------:R-:W-:Y:S05]  /*5e80*/  BRA.U !UP3, `(.L_x_138) ;  /* 0x000000010b047547 */ /* 0x000fea000b800000 */
[----:B------:R-:W-:Y:S05]  /*5e90*/  BPT.TRAP 0x1 ;  /* 0x000000040000795c */ /* 0x000fea0000300000 */
.L_x_138:
[----:B------:R-:W-:Y:S04]  /*5ea0*/  BSSY.RECONVERGENT B0, `(.L_x_139) ;  /* 0x0000003000007945 */ /* 0x000fe80003800200 */
[----:B------:R-:W-:Y:S05]  /*5eb0*/  @P6 BRA `(.L_x_140) ;  /* 0x0000000000046947 */ /* 0x000fea0003800000 */
[----:B------:R-:W-:Y:S05]  /*5ec0*/  BPT.TRAP 0x1 ;  /* 0x000000040000795c */ /* 0x000fea0000300000 */
.L_x_140:
[----:B------:R-:W-:Y:S05]  /*5ed0*/  BSYNC.RECONVERGENT B0 ;  /* 0x0000000000007941 */ /* 0x000fea0003800200 */
.L_x_139:
[----:B------:R-:W-:Y:S02]  /*5ee0*/  UIADD3 UR16, UP0, UPT, UR20, 0x400, URZ ;  /* 0x0000040014107890 */ /* 0x000fe4000ff1e0ff */
[----:B------:R-:W-:Y:S02]  /*5ef0*/  UIADD3 UR8, UPT, UPT, UR24, 0x8000, URZ ;  /* 0x0000800018087890 */ /* 0x000fe4000fffe0ff */
[----:B------:R-:W-:Y:S02]  /*5f00*/  UIADD3 UR9, UPT, UPT, UR24, 0x1a820, URZ ;  /* 0x0001a82018097890 */ /* 0x000fe4000fffe0ff */
[----:B------:R-:W-:Y:S01]  /*5f10*/  UIADD3.X UR17, UPT, UPT, URZ, UR21, URZ, UP0, !UPT ;  /* 0x00000015ff117290 */ /* 0x000fe200087fe4ff */
[----:B------:R-:W-:Y:S01]  /*5f20*/  UMOV UR26, 0x0 ;  /* 0x00000000001a7882 */ /* 0x000fe20000000000 */
[----:B------:R-:W-:Y:S01]  /*5f30*/  UMOV UR27, 0x10000000 ;  /* 0x10000000001b7882 */ /* 0x000fe20000000000 */
[----:B------:R-:W-:Y:S06]  /*5f40*/  UMOV UR10, URZ ;  /* 0x000000ff000a7c82 */ /* 0x000fec0008000000 */
[----:B------:R1:W-:Y:S02]  /*5f50*/  UTMALDG.5D [UR8], [UR16], desc[UR26] ;  /* 0x00001a08100075b4 */ /* 0x0003e40008021000 */
[----:B-1----:R-:W-:Y:S05]  /*5f60*/  BRA.U !UP1, `(.L_x_141) ;  /* 0x0000000109047547 */ /* 0x002fea000b800000 */
[----:B------:R-:W-:Y:S05]  /*5f70*/  BPT.TRAP 0x1 ;  /* 0x000000040000795c */ /* 0x000fea0000300000 */
.L_x_141:
[----:B----4-:R-:W-:Y:S04]  /*5f80*/  SHF.L.U32 R7, R12, 0x1f, RZ ;  /* 0x0000001f0c077819 */ /* 0x010fe800000006ff */
[----:B------:R-:W1:Y:S02]  /*5f90*/  SYNCS.PHASECHK.TRANS64.TRYWAIT P5, [UR24+0x1a848], R7 ;  /* 0x01a84807ff0075a7 */ /* 0x000e6400080a1118 */
[----:B-1----:R-:W-:Y:S05]  /*5fa0*/  @!P5 BRA `(.L_x_142) ;  /* 0x000000780058d947 */ /* 0x002fea0003800000 */
.L_x_287:
[----:B------:R-:W-:Y:S06]  /*5fb0*/  UIMAD UR6, UR12, UR15, UR5 ;  /* 0x0000000f0c0672a4 */ /* 0x000fec000f8e0205 */
[----:B-12---:R-:W-:Y:S04]  /*5fc0*/  VIADD R6, R2, UR6 ;  /* 0x0000000602067c36 */ /* 0x006fe80008000000 */
[C---:B------:R-:W-:Y:S01]  /*5fd0*/  VIADD R2, R6.reuse, 0x1 ;  /* 0x0000000106027836 */ /* 0x040fe20000000000 */
[CC--:B---3--:R-:W-:Y:S04]  /*5fe0*/  LEA R20, P5, R6.reuse, R14.reuse, 0x2 ;  /* 0x0000000e06147211 */ /* 0x0c8fe800078a10ff */
[-C--:B------:R-:W-:Y:S02]  /*5ff0*/  LEA.HI.X R21, R6, R15.reuse, RZ, 0x2, P5 ;  /* 0x0000000f06157211 */ /* 0x080fe400028f14ff */
[CC--:B------:R-:W-:Y:S03]  /*6000*/  LEA R18, P5, R2.reuse, R14.reuse, 0x2 ;  /* 0x0000000e02127211 */ /* 0x0c0fe600078a10ff */
[----:B------:R-:W-:Y:S01]  /*6010*/  @!PT LDS RZ, [RZ] ;  /* 0x00000000fffff984 */ /* 0x000fe20000000800 */
[----:B------:R-:W-:Y:S01]  /*6020*/  @!PT LDS RZ, [RZ] ;  /* 0x00000000fffff984 */ /* 0x000fe20000000800 */
[----:B------:R-:W-:Y:S01]  /*6030*/  @!PT LDS RZ, [RZ] ;  /* 0x00000000fffff984 */ /* 0x000fe20000000800 */
[----:B------:R1:W-:Y:S01]  /*6040*/  LDGSTS.E.LTC128B [R4+0x1a200], desc[UR22][R20.64], !P3 ;  /* 0x1a20000014047fae */ /* 0x0003e2000d9a1216 */
[-C--:B------:R-:W-:Y:S01]  /*6050*/  LEA.HI.X R19, R2, R15.reuse, RZ, 0x2, P5 ;  /* 0x0000000f02137211 */ /* 0x080fe200028f14ff */
[C---:B------:R-:W-:Y:S02]  /*6060*/  VIADD R2, R6.reuse, 0x2 ;  /* 0x0000000206027836 */ /* 0x040fe40000000000 */
[----:B------:R-:W-:Y:S02]  /*6070*/  VIADD R6, R6, 0x3 ;  /* 0x0000000306067836 */ /* 0x000fe40000000000 */
[----:B------:R1:W-:Y:S01]  /*6080*/  LDGSTS.E.LTC128B [R4+0x1a204], desc[UR22][R18.64], !P2 ;  /* 0x1a20400012047fae */ /* 0x0003e2000d1a1216 */
[CC--:B------:R-:W-:Y:S04]  /*6090*/  LEA R22, P5, R2.reuse, R14.reuse, 0x2 ;  /* 0x0000000e02167211 */ /* 0x0c0fe800078a10ff */
[-C--:B------:R-:W-:Y:S02]  /*60a0*/  LEA.HI.X R23, R2, R15.reuse, RZ, 0x2, P5 ;  /* 0x0000000f02177211 */ /* 0x080fe400028f14ff */
[C---:B------:R-:W-:Y:S03]  /*60b0*/  LEA R24, P5, R6.reuse, R14, 0x2 ;  /* 0x0000000e06187211 */ /* 0x040fe600078a10ff */
[----:B------:R1:W-:Y:S01]  /*60c0*/  LDGSTS.E.LTC128B [R4+0x1a208], desc[UR22][R22.64], !P1 ;  /* 0x1a20800016047fae */ /* 0x0003e2000c9a1216 */
[----:B------:R-:W-:Y:S05]  /*60d0*/  LEA.HI.X R25, R6, R15, RZ, 0x2, P5 ;  /* 0x0000000f06197211 */ /* 0x000fea00028f14ff */
[----:B------:R1:W-:Y:S01]  /*60e0*/  LDGSTS.E.LTC128B [R4+0x1a20c], desc[UR22][R24.64], !P0 ;  /* 0x1a20c00018047fae */ /* 0x0003e2000c1a1216 */
[----:B------:R-:W-:Y:S01]  /*60f0*/  NOP ;  /* 0x0000000000007918 */ /* 0x000fe20000000000 */
[----:B------:R-:W-:Y:S02]  /*6100*/  SYNCS.ARRIVE.TRANS64.RED.A0T1 RZ, [UR24+0x1a840], RZ ;  /* 0x01a840ffffff79a7 */ /* 0x000fe40008200418 */
[----:B------:R-:W-:Y:S01]  /*6110*/  ARRIVES.LDGSTSBAR.64.TRANSCNT [UR24+0x1a840] ;  /* 0x01a84000ff0079b0 */ /* 0x000fe20008002a18 */
[----:B------:R-:W-:Y:S01]  /*6120*/  NOP ;  /* 0x0000000000007918 */ /* 0x000fe20000000000 */
[----:B------:R-:W-:Y:S05]  /*6130*/  BRA.U !UP1, `(.L_x_143) ;  /* 0x0000000109047547 */ /* 0x000fea000b800000 */
[----:B------:R-:W-:Y:S05]  /*6140*/  BPT.TRAP 0x1 ;  /* 0x000000040000795c */ /* 0x000fea0000300000 */
.L_x_143:
[----:B------:R-:W-:Y:S01]  /*6150*/  ISETP.GT.U32.AND P0, PT, R77, 0x2, PT ;  /* 0x000000024d00780c */ /* 0x000fe20003f04070 */
[----:B------:R-:W-:Y:S01]  /*6160*/  SYNCS.ARRIVE.TRANS64.A1T0 RZ, [UR24+0x1a840], RZ ;  /* 0x01a840ffffff79a7 */ /* 0x000fe20008100018 */
[----:B------:R-:W-:Y:S01]  /*6170*/  LOP3.LUT R12, R12, 0x1, RZ, 0x3c, !PT ;  /* 0x000000010c0c7812 */ /* 0x000fe200078e3cff */
[----:B------:R-:W-:Y:S01]  /*6180*/  UISETP.NE.AND UP0, UPT, UR18, 0x2, UPT ;  /* 0x000000021200788c */ /* 0x000fe2000bf05270 */
[----:B------:R-:W-:Y:S01]  /*6190*/  LOP3.LUT R11, R11, 0x1, RZ, 0x3c, !PT ;  /* 0x000000010b0b7812 */ /* 0x000fe200078e3cff */
[----:B------:R-:W-:Y:S01]  /*61a0*/  VIADD R77, R77, 0xffffffff ;  /* 0xffffffff4d4d7836 */ /* 0x000fe20000000000 */
[----:B------:R-:W-:Y:S01]  /*61b0*/  LOP3.LUT R10, R10, 0x1, RZ, 0x3c, !PT ;  /* 0x000000010a0a7812 */ /* 0x000fe200078e3cff */
[----:B------:R-:W-:Y:S02]  /*61c0*/  USEL UR8, URZ, 0x1, UP0 ;  /* 0x00000001ff087887 */ /* 0x000fe40008000000 */
[----:B------:R-:W-:Y:S04]  /*61d0*/  USEL UR6, UR18, URZ, UP0 ;  /* 0x000000ff12067287 */ /* 0x000fe80008000000 */
[----:B------:R-:W-:Y:S01]  /*61e0*/  LOP3.LUT R9, R9, UR8, RZ, 0x3c, !PT ;  /* 0x0000000809097c12 */ /* 0x000fe2000f8e3cff */
[----:B------:R-:W-:Y:S07]  /*61f0*/  @P0 BRA `(.L_x_144) ;  /* 0xfffffff400ac0947 */ /* 0x000fee000383ffff */
[----:B------:R-:W-:Y:S05]  /*6200*/  EXIT ;  /* 0x000000000000794d */ /* 0x000fea0003800000 */
.L_x_48:
[----:B------:R-:W-:Y:S01]  /*6210*/  IMAD.MOV.U32 R3, RZ, RZ, -0x3 ;  /* 0xfffffffdff037424 */ /* 0x000fe200078e00ff */
[----:B------:R-:W-:-:S04]  /*6220*/  MOV R0, UR62 ;  /* 0x0000003e00007c02 */ /* 0x000fc80008000f00 */
[----:B------:R-:W-:-:S05]  /*6230*/  VIADDMNMX.U32 R0, R0, R3, 0x2, PT ;  /* 0x0000000200007446 */ /* 0x000fca0003800003 */
[----:B------:R-:W-:-:S06]  /*6240*/  IMAD.SHL.U32 R4, R0, 0x4, RZ ;  /* 0x0000000400047824 */ /* 0x000fcc00078e00ff */
[----:B------:R-:W1:Y:S02]  /*6250*/  LDC R4, c[0x2][R4+0xc] ;  /* 0x0080030004047b82 */ /* 0x000e640000000800 */
[----:B-1----:R-:W-:-:S04]  /*6260*/  SHF.R.S32.HI R5, RZ, 0x1f, R4 ;  /* 0x0000001fff057819 */ /* 0x002fc80000011404 */
.L_x_308:
[----:B------:R-:W-:Y:S05]  /*6270*/  BRX R4 -0x6280                                                                                                                                                                                                                                             (*"BRANCH_TARGETS .L_x_145,.L_x_213,.L_x_307"*) ;  /* 0xffffff9c04607949 */ /* 0x000fea000383ffff */
.L_x_307:
[----:B------:R-:W-:-:S08]  /*6280*/  NOP ;  /* 0x0000000000007918 */ /* 0x000fd00000000000 */
[----:B------:R-:W-:-:S00]  /*6290*/  USETMAXREG.DEALLOC.CTAPOOL 0x60 ;  /* 0x00000060000079c8 */ /* 0x000fc000080e0500 */
[----:B------:R-:W-:Y:S05]  /*62a0*/  EXIT ;  /* 0x000000000000794d */ /* 0x000fea0003800000 */
.L_x_145:
[----:B------:R-:W-:-:S08]  /*62b0*/  NOP ;  /* 0x0000000000007918 */ /* 0x000fd00000000000 */
[----:B------:R-:W1:Y:S02]  /*62c0*/  USETMAXREG.TRY_ALLOC.CTAPOOL UP0, 0x80 ;  /* 0x00000080000079c8 */ /* 0x000e640008000600 */
[----:B-1----:R-:W-:Y:S05]  /*62d0*/  BRA.U !UP0, `(.L_x_145) ;  /* 0xfffffffd08f47547 */ /* 0x002fea000b83ffff */
[----:B------:R-:W-:Y:S01]  /*62e0*/  HFMA2 R2, -RZ, RZ, 0, 5.9604644775390625e-08 ;  /* 0x00000001ff027431 */ /* 0x000fe200000001ff */
[----:B------:R-:W-:Y:S01]  /*62f0*/  MOV R0, 0x1 ;  /* 0x0000000100007802 */ /* 0x000fe20000000f00 */
[----:B------:R1:W-:Y:S01]  /*6300*/  STL [R1+0x14], RZ ;  /* 0x000014ff01007387 */ /* 0x0003e20000100800 */
[----:B------:R-:W-:-:S03]  /*6310*/  USHF.L.U32 UR4, UR39, 0x2, URZ ;  /* 0x0000000227047899 */ /* 0x000fc600080006ff */
[----:B------:R1:W-:Y:S03]  /*6320*/  STL [R1+0x10], R2 ;  /* 0x0000100201007387 */ /* 0x0003e60000100800 */
[----:B------:R-:W-:Y:S01]  /*6330*/  MOV R54, UR4 ;  /* 0x0000000400367c02 */ /* 0x000fe20008000f00 */
[----:B------:R1:W-:Y:S04]  /*6340*/  STL [R1+0x8], RZ ;  /* 0x000008ff01007387 */ /* 0x0003e80000100800 */
[----:B------:R1:W-:Y:S04]  /*6350*/  STL [R1+0xc], R0 ;  /* 0x00000c0001007387 */ /* 0x0003e80000100800 */
[----:B------:R1:W-:Y:S04]  /*6360*/  STL [R1+0x4], RZ ;  /* 0x000004ff01007387 */ /* 0x0003e80000100800 */
[----:B------:R1:W-:Y:S02]  /*6370*/  STL [R1], RZ ;  /* 0x000000ff01007387 */ /* 0x0003e40000100800 */
.L_x_192:
[----:B-12---:R-:W-:Y:S01]  /*6380*/  IMAD.MOV.U32 R0, RZ, RZ, 0x33334444 ;  /* 0x33334444ff007424 */ /* 0x006fe200078e00ff */
[----:B------:R-:W-:Y:S05]  /*6390*/  YIELD ;  /* 0x0000000000007946 */ /* 0x000fea0003800000 */
[----:B------:R-:W-:Y:S01]  /*63a0*/  SHF.R.U64 R0, R0, R54, 0x123333 ;  /* 0x0012333300007419 */ /* 0x000fe20000001236 */
[----:B------:R-:W-:Y:S03]  /*63b0*/  BSSY.RECONVERGENT B0, `(.L_x_146) ;  /* 0x0000007000007945 */ /* 0x000fe60003800200 */
[----:B------:R-:W-:Y:S04]  /*63c0*/  LOP3.LUT R2, R0, 0x7, RZ, 0xc0, !PT ;  /* 0x0000000700027812 */ /* 0x000fe800078ec0ff */
[----:B------:R-:W-:Y:S01]  /*63d0*/  ISETP.NE.AND P0, PT, R2, 0x3, PT ;  /* 0x000000030200780c */ /* 0x000fe20003f05270 */
[----:B------:R1:W-:Y:S11]  /*63e0*/  STL [R1+0x18], R2 ;  /* 0x0000180201007387 */ /* 0x0003f60000100800 */
[----:B------:R-:W-:Y:S01]  /*63f0*/  @!UPT UIADD3 URZ, UPT, UPT, URZ, URZ, URZ ;  /* 0x000000fffffff290 */ /* 0x000fe2000fffe0ff */
[----:B------:R-:W-:Y:S05]  /*6400*/  @!P0 BRA `(.L_x_147) ;  /* 0x0000000000048947 */ /* 0x000fea0003800000 */
[----:B------:R-:W-:Y:S05]  /*6410*/  BPT.TRAP 0x1 ;  /* 0x000000040000795c */ /* 0x000fea0000300000 */
.L_x_147:
[----:B------:R-:W-:Y:S05]  /*6420*/  BSYNC.RECONVERGENT B0 ;  /* 0x0000000000007941 */ /* 0x000fea0003800200 */
.L_x_146:
[----:B------:R-:W2:Y:S01]  /*6430*/  LDL R0, [R1+0x8] ;  /* 0x0000080001007983 */ /* 0x000ea20000100800 */
[----:B------:R-:W-:Y:S01]  /*6440*/  MOV R73, 0x400 ;  /* 0x0000040000497802 */ /* 0x000fe20000000f00 */
[----:B------:R-:W-:Y:S01]  /*6450*/  BSSY B0, `(.L_x_148) ;  /* 0x0000006000007945 */ /* 0x000fe20003800000 */
[----:B------:R-:W3:Y:S01]  /*6460*/  S2R R74, SR_CgaCtaId ;  /* 0x00000000004a7919 */ /* 0x000ee20000008800 */
[----:B--2---:R-:W-:Y:S02]  /*6470*/  SHF.L.U32 R0, R0, 0x1f, RZ ;  /* 0x0000001f00007819 */ /* 0x004fe400000006ff */
[----:B---3--:R-:W-:Y:S04]  /*6480*/  LEA R73, R74, R73, 0x18 ;  /* 0x000000494a497211 */ /* 0x008fe800078ec0ff */
[----:B------:R-:W2:Y:S02]  /*6490*/  SYNCS.PHASECHK.TRANS64.TRYWAIT P1, [R73+URZ+0x1a850], R0 ;  /* 0x01a85000490075a7 */ /* 0x000ea400080211ff */
[----:B--2---:R-:W-:Y:S05]  /*64a0*/  @!P1 BRA `(.L_x_149) ;  /* 0x0000007400309947 */ /* 0x004fea0003800000 */
.L_x_288:
[----:B------:R-:W-:Y:S05]  /*64b0*/  BSYNC B0 ;  /* 0x0000000000007941 */ /* 0x000fea0003800000 */
.L_x_148:
[----:B------:R-:W-:Y:S04]  /*64c0*/  BSSY.RECONVERGENT B0, `(.L_x_150) ;  /* 0x0000003000007945 */ /* 0x000fe80003800200 */
[----:B------:R-:W-:Y:S05]  /*64d0*/  @!P0 BRA `(.L_x_151) ;  /* 0x0000000000048947 */ /* 0x000fea0003800000 */
[----:B------:R-:W-:Y:S05]  /*64e0*/  BPT.TRAP 0x1 ;  /* 0x000000040000795c */ /* 0x000fea0000300000 */
.L_x_151:
[----:B------:R-:W-:Y:S05]  /*64f0*/  BSYNC.RECONVERGENT B0 ;  /* 0x0000000000007941 */ /* 0x000fea0003800200 */
.L_x_150:
[----:B--2---:R-:W2:Y:S01]  /*6500*/  LDL R0, [R1+0xc] ;  /* 0x00000c0001007983 */ /* 0x004ea20000100800 */
[----:B------:R-:W-:Y:S01]  /*6510*/  BSSY B0, `(.L_x_152) ;  /* 0x0000004000007945 */ /* 0x000fe20003800000 */
[----:B--2---:R-:W-:Y:S04]  /*6520*/  SHF.L.U32 R0, R0, 0x1f, RZ ;  /* 0x0000001f00007819 */ /* 0x004fe800000006ff */
[----:B------:R-:W2:Y:S02]  /*6530*/  SYNCS.PHASECHK.TRANS64.TRYWAIT P1, [R73+URZ+0x1a888], R0 ;  /* 0x01a88800490075a7 */ /* 0x000ea400080211ff */
[----:B--2---:R-:W-:Y:S05]  /*6540*/  @!P1 BRA `(.L_x_153) ;  /* 0x00000074001c9947 */ /* 0x004fea0003800000 */
.L_x_289:
[----:B------:R-:W-:Y:S05]  /*6550*/  BSYNC B0 ;  /* 0x0000000000007941 */ /* 0x000fea0003800000 */
.L_x_152:
[----:B------:R-:W-:Y:S04]  /*6560*/  BSSY.RECONVERGENT B0, `(.L_x_154) ;  /* 0x0000003000007945 */ /* 0x000fe80003800200 */
[----:B------:R-:W-:Y:S05]  /*6570*/  @!P0 BRA `(.L_x_155) ;  /* 0x0000000000048947 */ /* 0x000fea0003800000 */
[----:B------:R-:W-:Y:S05]  /*6580*/  BPT.TRAP 0x1 ;  /* 0x000000040000795c */ /* 0x000fea0000300000 */
.L_x_155:
[----:B------:R-:W-:Y:S05]  /*6590*/  BSYNC.RECONVERGENT B0 ;  /* 0x0000000000007941 */ /* 0x000fea0003800200 */
.L_x_154:
[----:B--2---:R-:W2:Y:S01]  /*65a0*/  LDL R0, [R1] ;  /* 0x0000000001007983 */ /* 0x004ea20000100800 */
[----:B------:R-:W-:Y:S01]  /*65b0*/  BSSY B0, `(.L_x_156) ;  /* 0x000000e000007945 */ /* 0x000fe20003800000 */
[----:B-1----:R-:W1:Y:S01]  /*65c0*/  S2R R2, SR_TID.X ;  /* 0x0000000000027919 */ /* 0x002e620000002100 */
[----:B--2---:R-:W-:Y:S01]  /*65d0*/  SHF.L.U32 R0, R0, 0x1f, RZ ;  /* 0x0000001f00007819 */ /* 0x004fe200000006ff */
[----:B-1----:R-:W-:Y:S01]  /*65e0*/  IMAD.U32 R75, R2, 0x10000, RZ ;  /* 0x00010000024b7824 */ /* 0x002fe200078e00ff */
[--C-:B------:R-:W-:Y:S02]  /*65f0*/  SHF.R.U32.HI R3, RZ, 0x5, R2.reuse ;  /* 0x00000005ff037819 */ /* 0x100fe40000011602 */
[----:B------:R-:W1:Y:S01]  /*6600*/  SYNCS.PHASECHK.TRANS64.TRYWAIT P1, [R73+URZ+0x1a830], R0 ;  /* 0x01a83000490075a7 */ /* 0x000e6200080211ff */
[----:B------:R-:W-:Y:S02]  /*6610*/  SHF.R.U32.HI R72, RZ, 0x3, R2 ;  /* 0x00000003ff487819 */ /* 0x000fe40000011602 */
[----:B------:R-:W-:Y:S02]  /*6620*/  LOP3.LUT R75, R75, 0x600000, RZ, 0xc0, !PT ;  /* 0x006000004b4b7812 */ /* 0x000fe400078ec0ff */
[----:B------:R-:W-:Y:S02]  /*6630*/  LOP3.LUT R4, R3, 0x3, RZ, 0xc0, !PT ;  /* 0x0000000303047812 */ /* 0x000fe400078ec0ff */
[----:B------:R-:W-:Y:S02]  /*6640*/  SHF.R.U32.HI R3, RZ, 0x15, R75 ;  /* 0x00000015ff037819 */ /* 0x000fe4000001164b */
[----:B------:R-:W-:Y:S02]  /*6650*/  LOP3.LUT R72, R72, 0x10, RZ, 0xc0, !PT ;  /* 0x0000001048487812 */ /* 0x000fe400078ec0ff */
[----:B------:R-:W-:Y:S01]  /*6660*/  ISETP.NE.AND P0, PT, R4, R3, PT ;  /* 0x000000030400720c */ /* 0x000fe20003f05270 */
[----:B------:R-:W-:Y:S01]  /*6670*/  @!UPT UIADD3 URZ, UPT, UPT, URZ, URZ, URZ ;  /* 0x000000fffffff290 */ /* 0x000fe2000fffe0ff */
[----:B-1----:R-:W-:Y:S11]  /*6680*/  @!P1 BRA `(.L_x_157) ;  /* 0x0000007000e09947 */ /* 0x002ff60003800000 */
.L_x_290:
[----:B------:R-:W-:Y:S05]  /*6690*/  BSYNC B0 ;  /* 0x0000000000007941 */ /* 0x000fea0003800000 */
.L_x_156:
[----:B------:R-:W-:Y:S01]  /*66a0*/  LOP3.LUT R76, R75, 0xc0, R72, 0xfe, !PT ;  /* 0x000000c04b4c7812 */ /* 0x000fe200078efe48 */
[----:B------:R-:W-:Y:S06]  /*66b0*/  @!P0 BRA `(.L_x_158) ;  /* 0x0000000000408947 */ /* 0x000fec0003800000 */
[----:B------:R-:W2:Y:S01]  /*66c0*/  LDCU.64 UR8, c[0x4][0x80] ;  /* 0x01001000ff0877ac */ /* 0x000ea20008000a00 */
[----:B------:R-:W-:Y:S01]  /*66d0*/  MOV R15, 0x0 ;  /* 0x00000000000f7802 */ /* 0x000fe20000000f00 */
[----:B------:R-:W-:Y:S02]  /*66e0*/  HFMA2 R12, -RZ, RZ, 0, 5.9604644775390625e-08 ;  /* 0x00000001ff0c7431 */ /* 0x000fe400000001ff */
[----:B------:R-:W-:Y:S02]  /*66f0*/  IMAD.MOV.U32 R8, RZ, RZ, 0x192 ;  /* 0x00000192ff087424 */ /* 0x000fe400078e00ff */
[----:B------:R-:W-:Y:S01]  /*6700*/  IMAD.MOV.U32 R13, RZ, RZ, RZ ;  /* 0x000000ffff0d7224 */ /* 0x000fe200078e00ff */
[----:B------:R-:W3:Y:S01]  /*6710*/  LDCU.64 UR6, c[0x4][0x88] ;  /* 0x01001100ff0677ac */ /* 0x000ee20008000a00 */
[----:B------:R-:W4:Y:S01]  /*6720*/  LDC.64 R14, c[0x4][R15] ;  /* 0x010000000f0e7b82 */ /* 0x000f220000000a00 */
[----:B------:R-:W5:Y:S01]  /*6730*/  LDCU.64 UR4, c[0x4][0x8] ;  /* 0x01000100ff0477ac */ /* 0x000f620008000a00 */
[----:B--2---:R-:W-:Y:S01]  /*6740*/  MOV R5, UR9 ;  /* 0x0000000900057c02 */ /* 0x004fe20008000f00 */
[----:B------:R-:W-:Y:S01]  /*6750*/  IMAD.U32 R4, RZ, RZ, UR8 ;  /* 0x00000008ff047e24 */ /* 0x000fe2000f8e00ff */
[----:B---3--:R-:W-:Y:S01]  /*6760*/  MOV R7, UR7 ;  /* 0x0000000700077c02 */ /* 0x008fe20008000f00 */
[----:B------:R-:W-:Y:S01]  /*6770*/  IMAD.U32 R6, RZ, RZ, UR6 ;  /* 0x00000006ff067e24 */ /* 0x000fe2000f8e00ff */
[----:B-----5:R-:W-:Y:S01]  /*6780*/  MOV R11, UR5 ;  /* 0x00000005000b7c02 */ /* 0x020fe20008000f00 */
[----:B------:R-:W-:Y:S02]  /*6790*/  IMAD.U32 R10, RZ, RZ, UR4 ;  /* 0x00000004ff0a7e24 */ /* 0x000fe4000f8e00ff */
[----:B------:R-:W-:Y:S07]  /*67a0*/  LEPC R20, `(.L_x_158) ;  /* 0x000000001014794e */ /* 0x000fee0000000000 */
[----:B-1--4-:R-:W-:Y:S05]  /*67b0*/  CALL.ABS.NOINC R14 ;  /* 0x000000000e007343 */ /* 0x012fea0003c00000 */
.L_x_158:
[----:B------:R-:W-:Y:S01]  /*67c0*/  SHF.R.U32.HI R16, RZ, 0x5, R2 ;  /* 0x00000005ff107819 */ /* 0x000fe20000011602 */
[----:B------:R-:W-:Y:S05]  /*67d0*/  WARPSYNC.ALL ;  /* 0x0000000000007948 */ /* 0x000fea0003800000 */
[C---:B------:R-:W-:Y:S01]  /*67e0*/  R2UR UR4, R76.reuse ;  /* 0x000000004c0472ca */ /* 0x040fe200000e0000 */
[----:B-1----:R-:W-:Y:S01]  /*67f0*/  VIADD R0, R76, 0x20 ;  /* 0x000000204c007836 */ /* 0x002fe20000000000 */
[----:B------:R-:W-:Y:S04]  /*6800*/  LOP3.LUT R16, R16, 0x3, RZ, 0xc0, !PT ;  /* 0x0000000310107812 */ /* 0x000fe800078ec0ff */
[----:B------:R-:W-:Y:S04]  /*6810*/  SHF.R.U32.HI R0, RZ, 0x15, R0 ;  /* 0x00000015ff007819 */ /* 0x000fe80000011600 */
[----:B------:R-:W-:Y:S03]  /*6820*/  ISETP.NE.AND P0, PT, R16, R0, PT ;  /* 0x000000001000720c */ /* 0x000fe60003f05270 */
[----:B------:R-:W1:Y:S10]  /*6830*/  LDTM.x16 R56, tmem[UR4] ;  /* 0x00000004003879ee */ /* 0x000e740008240000 */
[----:B-1----:R-:W-:Y:S05]  /*6840*/  @!P0 BRA `(.L_x_159) ;  /* 0x0000000000408947 */ /* 0x002fea0003800000 */
[----:B------:R-:W1:Y:S01]  /*6850*/  LDCU.64 UR8, c[0x4][0x80] ;  /* 0x01001000ff0877ac */ /* 0x000e620008000a00 */
[----:B------:R-:W-:Y:S01]  /*6860*/  MOV R15, 0x0 ;  /* 0x00000000000f7802 */ /* 0x000fe20000000f00 */
[----:B------:R-:W-:Y:S02]  /*6870*/  HFMA2 R12, -RZ, RZ, 0, 5.9604644775390625e-08 ;  /* 0x00000001ff0c7431 */ /* 0x000fe400000001ff */
[----:B------:R-:W-:Y:S02]  /*6880*/  IMAD.MOV.U32 R8, RZ, RZ, 0x192 ;  /* 0x00000192ff087424 */ /* 0x000fe400078e00ff */
[----:B------:R-:W-:Y:S01]  /*6890*/  IMAD.MOV.U32 R13, RZ, RZ, RZ ;  /* 0x000000ffff0d7224 */ /* 0x000fe200078e00ff */
[----:B------:R-:W2:Y:S01]  /*68a0*/  LDCU.64 UR6, c[0x4][0x88] ;  /* 0x01001100ff0677ac */ /* 0x000ea20008000a00 */
[----:B------:R-:W3:Y:S01]  /*68b0*/  LDC.64 R14, c[0x4][R15] ;  /* 0x010000000f0e7b82 */ /* 0x000ee20000000a00 */
[----:B------:R-:W4:Y:S01]  /*68c0*/  LDCU.64 UR4, c[0x4][0x8] ;  /* 0x01000100ff0477ac */ /* 0x000f220008000a00 */
[----:B-1----:R-:W-:Y:S01]  /*68d0*/  MOV R5, UR9 ;  /* 0x0000000900057c02 */ /* 0x002fe20008000f00 */
[----:B------:R-:W-:Y:S01]  /*68e0*/  IMAD.U32 R4, RZ, RZ, UR8 ;  /* 0x00000008ff047e24 */ /* 0x000fe2000f8e00ff */
[----:B--2---:R-:W-:Y:S01]  /*68f0*/  MOV R7, UR7 ;  /* 0x0000000700077c02 */ /* 0x004fe20008000f00 */
[----:B------:R-:W-:Y:S01]  /*6900*/  IMAD.U32 R6, RZ, RZ, UR6 ;  /* 0x00000006ff067e24 */ /* 0x000fe2000f8e00ff */
[----:B----4-:R-:W-:Y:S01]  /*6910*/  MOV R11, UR5 ;  /* 0x00000005000b7c02 */ /* 0x010fe20008000f00 */
[----:B------:R-:W-:Y:S02]  /*6920*/  IMAD.U32 R10, RZ, RZ, UR4 ;  /* 0x00000004ff0a7e24 */ /* 0x000fe4000f8e00ff */
[----:B------:R-:W-:Y:S07]  /*6930*/  LEPC R20, `(.L_x_159) ;  /* 0x000000001014794e */ /* 0x000fee0000000000 */
[----:B---3--:R-:W-:Y:S05]  /*6940*/  CALL.ABS.NOINC R14 ;  /* 0x000000000e007343 */ /* 0x008fea0003c00000 */
.L_x_159:
[----:B------:R-:W-:Y:S05]  /*6950*/  WARPSYNC.ALL ;  /* 0x0000000000007948 */ /* 0x000fea0003800000 */
[C---:B------:R-:W-:Y:S01]  /*6960*/  R2UR UR4, R76.reuse ;  /* 0x000000004c0472ca */ /* 0x040fe200000e0000 */
[----:B------:R-:W-:Y:S05]  /*6970*/  VIADD R0, R76, 0x40 ;  /* 0x000000404c007836 */ /* 0x000fea0000000000 */
[----:B------:R-:W-:Y:S04]  /*6980*/  SHF.R.U32.HI R0, RZ, 0x15, R0 ;  /* 0x00000015ff007819 */ /* 0x000fe80000011600 */
[----:B------:R-:W-:Y:S03]  /*6990*/  ISETP.NE.AND P0, PT, R16, R0, PT ;  /* 0x000000001000720c */ /* 0x000fe60003f05270 */
[----:B------:R-:W1:Y:S10]  /*69a0*/  LDTM.x16 R40, tmem[UR4+0x20] ;  /* 0x00002004002879ee */ /* 0x000e740008240000 */
        /* <DEDUP_REMOVED lines=17> */
.L_x_160:
[----:B------:R-:W-:Y:S05]  /*6ac0*/  WARPSYNC.ALL ;  /* 0x0000000000007948 */ /* 0x000fea0003800000 */
[C---:B------:R-:W-:Y:S01]  /*6ad0*/  R2UR UR4, R76.reuse ;  /* 0x000000004c0472ca */ /* 0x040fe200000e0000 */
[----:B------:R-:W-:Y:S01]  /*6ae0*/  VIADD R0, R76, 0x60 ;  /* 0x000000604c007836 */ /* 0x000fe20000000000 */
[----:B------:R-:W-:Y:S04]  /*6af0*/  BSSY.RECONVERGENT B6, `(.L_x_161) ;  /* 0x0000015000067945 */ /* 0x000fe80003800200 */
        /* <DEDUP_REMOVED lines=20> */
.L_x_162:
[----:B------:R-:W-:Y:S05]  /*6c40*/  BSYNC.RECONVERGENT B6 ;  /* 0x0000000000067941 */ /* 0x000fea0003800200 */
.L_x_161:
[----:B------:R-:W1:Y:S01]  /*6c50*/  LDC R3, c[0x0][0x448] ;  /* 0x00011200ff037b82 */ /* 0x000e620000000800 */
[----:B------:R-:W-:Y:S01]  /*6c60*/  LEA R0, R72, R73, 0x2 ;  /* 0x0000004948007211 */ /* 0x000fe200078e10ff */
[----:B------:R-:W-:Y:S05]  /*6c70*/  WARPSYNC.ALL ;  /* 0x0000000000007948 */ /* 0x000fea0003800000 */
[----:B------:R-:W2:Y:S08]  /*6c80*/  LDS.128 R4, [R0+0x1a000] ;  /* 0x01a0000000047984 */ /* 0x000eb00000000c00 */
[----:B------:R-:W3:Y:S08]  /*6c90*/  LDS.128 R8, [R0+0x1a010] ;  /* 0x01a0100000087984 */ /* 0x000ef00000000c00 */
[----:B------:R-:W4:Y:S08]  /*6ca0*/  LDS.128 R12, [R0+0x1a020] ;  /* 0x01a02000000c7984 */ /* 0x000f300000000c00 */
[----:B------:R-:W5:Y:S08]  /*6cb0*/  LDS.128 R16, [R0+0x1a030] ;  /* 0x01a0300000107984 */ /* 0x000f700000000c00 */
[----:B------:R-:W-:Y:S01]  /*6cc0*/  LDS.128 R20, [R0+0x1a130] ;  /* 0x01a1300000147984 */ /* 0x000fe20000000c00 */
[----:B-1----:R-:W-:Y:S04]  /*6cd0*/  FMUL R3, R3, 1.4426950216293334961 ;  /* 0x3fb8aa3b03037820 */ /* 0x002fe80000400000 */
[C---:B--2---:R-:W-:Y:S02]  /*6ce0*/  FFMA2 R4, R3.reuse.F32, R56.F32x2.HI_LO, R4.F32x2.HI_LO ;  /* 0x0000003803047249 */ /* 0x044fe40000040004 */
[----:B------:R-:W-:Y:S03]  /*6cf0*/  FFMA2 R6, R3.F32, R58.F32x2.HI_LO, R6.F32x2.HI_LO ;  /* 0x0000003a03067249 */ /* 0x000fe60000040006 */
[----:B------:R-:W-:Y:S02]  /*6d00*/  FSETP.GEU.AND P2, PT, R4, -126, PT ;  /* 0xc2fc00000400780b */ /* 0x000fe40003f4e000 */
[----:B------:R-:W-:Y:S01]  /*6d10*/  FSETP.GEU.AND P1, PT, R5, -126, PT ;  /* 0xc2fc00000500780b */ /* 0x000fe20003f2e000 */
[C---:B---3--:R-:W-:Y:S01]  /*6d20*/  FFMA2 R8, R3.reuse.F32, R60.F32x2.HI_LO, R8.F32x2.HI_LO ;  /* 0x0000003c03087249 */ /* 0x048fe20000040008 */
[----:B------:R-:W-:Y:S01]  /*6d30*/  FSETP.GEU.AND P6, PT, R6, -126, PT ;  /* 0xc2fc00000600780b */ /* 0x000fe20003fce000 */
[----:B------:R-:W-:Y:S01]  /*6d40*/  FFMA2 R10, R3.F32, R62.F32x2.HI_LO, R10.F32x2.HI_LO ;  /* 0x0000003e030a7249 */ /* 0x000fe2000004000a */
[----:B------:R-:W-:Y:S02]  /*6d50*/  FSETP.GEU.AND P5, PT, R7, -126, PT ;  /* 0xc2fc00000700780b */ /* 0x000fe40003fae000 */
[----:B------:R-:W-:Y:S02]  /*6d60*/  FSETP.GEU.AND P4, PT, R8, -126, PT ;  /* 0xc2fc00000800780b */ /* 0x000fe40003f8e000 */
[----:B------:R-:W-:Y:S01]  /*6d70*/  FSETP.GEU.AND P3, PT, R9, -126, PT ;  /* 0xc2fc00000900780b */ /* 0x000fe20003f6e000 */
[C---:B----4-:R-:W-:Y:S01]  /*6d80*/  FFMA2 R12, R3.reuse.F32, R64.F32x2.HI_LO, R12.F32x2.HI_LO ;  /* 0x00000040030c7249 */ /* 0x050fe2000004000c */
[----:B------:R-:W-:Y:S01]  /*6d90*/  FSETP.GEU.AND P0, PT, R10, -126, PT ;  /* 0xc2fc00000a00780b */ /* 0x000fe20003f0e000 */
[----:B------:R-:W-:Y:S01]  /*6da0*/  @!P2 FMUL R4, R4, 0.5 ;  /* 0x3f0000000404a820 */ /* 0x000fe20000400000 */
[----:B------:R-:W-:Y:S02]  /*6db0*/  FFMA2 R14, R3.F32, R66.F32x2.HI_LO, R14.F32x2.HI_LO ;  /* 0x00000042030e7249 */ /* 0x000fe4000004000e */
[----:B------:R-:W-:Y:S01]  /*6dc0*/  @!P1 FMUL R5, R5, 0.5 ;  /* 0x3f00000005059820 */ /* 0x000fe20000400000 */
[----:B------:R-:W1:Y:S01]  /*6dd0*/  MUFU.EX2 R56, R4 ;  /* 0x0000000400387308 */ /* 0x000e620000000800 */
[----:B------:R-:W-:Y:S01]  /*6de0*/  @!P6 FMUL R6, R6, 0.5 ;  /* 0x3f0000000606e820 */ /* 0x000fe20000400000 */
[----:B------:R-:W-:Y:S01]  /*6df0*/  @!P5 FMUL R7, R7, 0.5 ;  /* 0x3f0000000707d820 */ /* 0x000fe20000400000 */
[----:B-----5:R-:W-:Y:S02]  /*6e00*/  FFMA2 R16, R3.F32, R68.F32x2.HI_LO, R16.F32x2.HI_LO ;  /* 0x0000004403107249 */ /* 0x020fe40000040010 */
[----:B------:R-:W-:Y:S01]  /*6e10*/  @!P4 FMUL R8, R8, 0.5 ;  /* 0x3f0000000808c820 */ /* 0x000fe20000400000 */
[----:B------:R-:W-:Y:S01]  /*6e20*/  @!P3 FMUL R9, R9, 0.5 ;  /* 0x3f0000000909b820 */ /* 0x000fe20000400000 */
[----:B------:R-:W-:Y:S03]  /*6e30*/  FFMA2 R18, R3.F32, R70.F32x2.HI_LO, R18.F32x2.HI_LO ;  /* 0x0000004603127249 */ /* 0x000fe60000040012 */
[----:B------:R-:W2:Y:S01]  /*6e40*/  MUFU.EX2 R57, R5 ;  /* 0x0000000500397308 */ /* 0x000ea20000000800 */
[----:B------:R-:W-:Y:S09]  /*6e50*/  @!P0 FMUL R10, R10, 0.5 ;  /* 0x3f0000000a0a8820 */ /* 0x000ff20000400000 */
[----:B------:R-:W3:Y:S01]  /*6e60*/  MUFU.EX2 R58, R6 ;  /* 0x00000006003a7308 */ /* 0x000ee20000000800 */
[----:B-1----:R-:W-:Y:S01]  /*6e70*/  @!P2 FMUL R56, R56, R56 ;  /* 0x000000383838a220 */ /* 0x002fe20000400000 */
[----:B------:R-:W-:Y:S08]  /*6e80*/  FSETP.GEU.AND P2, PT, R11, -126, PT ;  /* 0xc2fc00000b00780b */ /* 0x000ff00003f4e000 */
[----:B------:R1:W4:Y:S01]  /*6e90*/  MUFU.EX2 R59, R7 ;  /* 0x00000007003b7308 */ /* 0x0003220000000800 */
[----:B--2---:R-:W-:Y:S01]  /*6ea0*/  @!P1 FMUL R57, R57, R57 ;  /* 0x0000003939399220 */ /* 0x004fe20000400000 */
[----:B------:R-:W-:Y:S03]  /*6eb0*/  FSETP.GEU.AND P1, PT, R12, -126, PT ;  /* 0xc2fc00000c00780b */ /* 0x000fe60003f2e000 */
[----:B------:R-:W-:Y:S05]  /*6ec0*/  @!P2 FMUL R11, R11, 0.5 ;  /* 0x3f0000000b0ba820 */ /* 0x000fea0000400000 */
[----:B------:R-:W2:Y:S01]  /*6ed0*/  MUFU.EX2 R60, R8 ;  /* 0x00000008003c7308 */ /* 0x000ea20000000800 */
[----:B---3--:R-:W-:Y:S01]  /*6ee0*/  @!P6 FMUL R58, R58, R58 ;  /* 0x0000003a3a3ae220 */ /* 0x008fe20000400000 */
[----:B------:R-:W-:Y:S03]  /*6ef0*/  FSETP.GEU.AND P6, PT, R13, -126, PT ;  /* 0xc2fc00000d00780b */ /* 0x000fe60003fce000 */
[----:B------:R-:W-:Y:S05]  /*6f00*/  @!P1 FMUL R12, R12, 0.5 ;  /* 0x3f0000000c0c9820 */ /* 0x000fea0000400000 */
[----:B------:R-:W3:Y:S01]  /*6f10*/  MUFU.EX2 R61, R9 ;  /* 0x00000009003d7308 */ /* 0x000ee20000000800 */
[----:B-1----:R-:W1:Y:S01]  /*6f20*/  LDS.128 R4, [R0+0x1a080] ;  /* 0x01a0800000047984 */ /* 0x002e620000000c00 */
[----:B----4-:R-:W-:Y:S01]  /*6f30*/  @!P5 FMUL R59, R59, R59 ;  /* 0x0000003b3b3bd220 */ /* 0x010fe20000400000 */
[----:B------:R-:W-:Y:S02]  /*6f40*/  FSETP.GEU.AND P5, PT, R14, -126, PT ;  /* 0xc2fc00000e00780b */ /* 0x000fe40003fae000 */
[----:B------:R-:W-:Y:S05]  /*6f50*/  @!P6 FMUL R13, R13, 0.5 ;  /* 0x3f0000000d0de820 */ /* 0x000fea0000400000 */
[----:B------:R-:W4:Y:S01]  /*6f60*/  MUFU.EX2 R62, R10 ;  /* 0x0000000a003e7308 */ /* 0x000f220000000800 */
[----:B--2---:R-:W-:Y:S01]  /*6f70*/  @!P4 FMUL R60, R60, R60 ;  /* 0x0000003c3c3cc220 */ /* 0x004fe20000400000 */
[----:B------:R-:W-:Y:S08]  /*6f80*/  FSETP.GEU.AND P4, PT, R15, -126, PT ;  /* 0xc2fc00000f00780b */ /* 0x000ff00003f8e000 */
[----:B------:R2:W5:Y:S01]  /*6f90*/  MUFU.EX2 R63, R11 ;  /* 0x0000000b003f7308 */ /* 0x0005620000000800 */
[----:B------:R-:W-:Y:S01]  /*6fa0*/  @!P5 FMUL R14, R14, 0.5 ;  /* 0x3f0000000e0ed820 */ /* 0x000fe20000400000 */
[----:B---3--:R-:W-:Y:S01]  /*6fb0*/  @!P3 FMUL R61, R61, R61 ;  /* 0x0000003d3d3db220 */ /* 0x008fe20000400000 */
[----:B------:R-:W-:Y:S02]  /*6fc0*/  FSETP.GEU.AND P3, PT, R16, -126, PT ;  /* 0xc2fc00001000780b */ /* 0x000fe40003f6e000 */
[----:B------:R-:W-:Y:S05]  /*6fd0*/  @!P4 FMUL R15, R15, 0.5 ;  /* 0x3f0000000f0fc820 */ /* 0x000fea0000400000 */
[----:B------:R-:W3:Y:S01]  /*6fe0*/  MUFU.EX2 R64, R12 ;  /* 0x0000000c00407308 */ /* 0x000ee20000000800 */
[----:B----4-:R-:W-:Y:S01]  /*6ff0*/  @!P0 FMUL R62, R62, R62 ;  /* 0x0000003e3e3e8220 */ /* 0x010fe20000400000 */
[----:B------:R-:W-:Y:S08]  /*7000*/  FSETP.GEU.AND P0, PT, R17, -126, PT ;  /* 0xc2fc00001100780b */ /* 0x000ff00003f0e000 */
[----:B------:R-:W4:Y:S01]  /*7010*/  MUFU.EX2 R65, R13 ;  /* 0x0000000d00417308 */ /* 0x000f220000000800 */
[----:B--2---:R-:W2:Y:S01]  /*7020*/  LDS.128 R8, [R0+0x1a090] ;  /* 0x01a0900000087984 */ /* 0x004ea20000000c00 */
[----:B------:R-:W-:Y:S01]  /*7030*/  @!P3 FMUL R16, R16, 0.5 ;  /* 0x3f0000001010b820 */ /* 0x000fe20000400000 */
[----:B-----5:R-:W-:Y:S01]  /*7040*/  @!P2 FMUL R63, R63, R63 ;  /* 0x0000003f3f3fa220 */ /* 0x020fe20000400000 */
[----:B------:R-:W-:Y:S01]  /*7050*/  FSETP.GEU.AND P2, PT, R18, -126, PT ;  /* 0xc2fc00001200780b */ /* 0x000fe20003f4e000 */
[----:B------:R-:W-:Y:S05]  /*7060*/  @!P0 FMUL R17, R17, 0.5 ;  /* 0x3f00000011118820 */ /* 0x000fea0000400000 */
[----:B------:R-:W5:Y:S01]  /*7070*/  MUFU.EX2 R66, R14 ;  /* 0x0000000e00427308 */ /* 0x000f620000000800 */
[C---:B-1----:R-:W-:Y:S02]  /*7080*/  FFMA2 R4, R3.reuse.F32, R40.F32x2.HI_LO, R4.F32x2.HI_LO ;  /* 0x0000002803047249 */ /* 0x042fe40000040004 */
[----:B------:R-:W-:Y:S02]  /*7090*/  FFMA2 R6, R3.F32, R42.F32x2.HI_LO, R6.F32x2.HI_LO ;  /* 0x0000002a03067249 */ /* 0x000fe40000040006 */
[----:B---3--:R-:W-:Y:S01]  /*70a0*/  @!P1 FMUL R64, R64, R64 ;  /* 0x0000004040409220 */ /* 0x008fe20000400000 */
[----:B------:R-:W-:Y:S04]  /*70b0*/  FSETP.GEU.AND P1, PT, R19, -126, PT ;  /* 0xc2fc00001300780b */ /* 0x000fe80003f2e000 */
[----:B------:R1:W3:Y:S01]  /*70c0*/  MUFU.EX2 R67, R15 ;  /* 0x0000000f00437308 */ /* 0x0002e20000000800 */
[----:B------:R-:W-:Y:S01]  /*70d0*/  @!P2 FMUL R18, R18, 0.5 ;  /* 0x3f0000001212a820 */ /* 0x000fe20000400000 */
[----:B----4-:R-:W-:Y:S01]  /*70e0*/  @!P6 FMUL R65, R65, R65 ;  /* 0x000000414141e220 */ /* 0x010fe20000400000 */
[----:B------:R-:W-:Y:S07]  /*70f0*/  FSETP.GEU.AND P6, PT, R4, -126, PT ;  /* 0xc2fc00000400780b */ /* 0x000fee0003fce000 */
[----:B------:R-:W4:Y:S01]  /*7100*/  MUFU.EX2 R68, R16 ;  /* 0x0000001000447308 */ /* 0x000f220000000800 */
[----:B-----5:R-:W-:Y:S01]  /*7110*/  @!P5 FMUL R66, R66, R66 ;  /* 0x000000424242d220 */ /* 0x020fe20000400000 */
[----:B------:R-:W-:Y:S01]  /*7120*/  FSETP.GEU.AND P5, PT, R5, -126, PT ;  /* 0xc2fc00000500780b */ /* 0x000fe20003fae000 */
[----:B------:R-:W-:Y:S07]  /*7130*/  @!P1 FMUL R19, R19, 0.5 ;  /* 0x3f00000013139820 */ /* 0x000fee0000400000 */
[----:B------:R-:W5:Y:S01]  /*7140*/  MUFU.EX2 R69, R17 ;  /* 0x0000001100457308 */ /* 0x000f620000000800 */
[----:B-1----:R-:W1:Y:S01]  /*7150*/  LDS.128 R12, [R0+0x1a0a0] ;  /* 0x01a0a000000c7984 */ /* 0x002e620000000c00 */
[----:B------:R-:W-:Y:S01]  /*7160*/  @!P6 FMUL R4, R4, 0.5 ;  /* 0x3f0000000404e820 */ /* 0x000fe20000400000 */
[----:B---3--:R-:W-:Y:S01]  /*7170*/  @!P4 FMUL R67, R67, R67 ;  /* 0x000000434343c220 */ /* 0x008fe20000400000 */
[----:B------:R-:W-:Y:S01]  /*7180*/  FSETP.GEU.AND P4, PT, R6, -126, PT ;  /* 0xc2fc00000600780b */ /* 0x000fe20003f8e000 */
[----:B------:R-:W-:Y:S05]  /*7190*/  @!P5 FMUL R5, R5, 0.5 ;  /* 0x3f0000000505d820 */ /* 0x000fea0000400000 */
[----:B------:R-:W3:Y:S01]  /*71a0*/  MUFU.EX2 R70, R18 ;  /* 0x0000001200467308 */ /* 0x000ee20000000800 */
[C---:B--2---:R-:W-:Y:S02]  /*71b0*/  FFMA2 R8, R3.reuse.F32, R44.F32x2.HI_LO, R8.F32x2.HI_LO ;  /* 0x0000002c03087249 */ /* 0x044fe40000040008 */
[----:B------:R-:W-:Y:S02]  /*71c0*/  FFMA2 R10, R3.F32, R46.F32x2.HI_LO, R10.F32x2.HI_LO ;  /* 0x0000002e030a7249 */ /* 0x000fe4000004000a */
[----:B----4-:R-:W-:Y:S01]  /*71d0*/  @!P3 FMUL R68, R68, R68 ;  /* 0x000000444444b220 */ /* 0x010fe20000400000 */
[----:B------:R-:W-:Y:S04]  /*71e0*/  FSETP.GEU.AND P3, PT, R7, -126, PT ;  /* 0xc2fc00000700780b */ /* 0x000fe80003f6e000 */
[----:B------:R2:W4:Y:S01]  /*71f0*/  MUFU.EX2 R71, R19 ;  /* 0x0000001300477308 */ /* 0x0005220000000800 */
[----:B------:R-:W-:Y:S01]  /*7200*/  @!P4 FMUL R6, R6, 0.5 ;  /* 0x3f0000000606c820 */ /* 0x000fe20000400000 */
[----:B-----5:R-:W-:Y:S01]  /*7210*/  @!P0 FMUL R69, R69, R69 ;  /* 0x0000004545458220 */ /* 0x020fe20000400000 */
[----:B------:R-:W-:Y:S07]  /*7220*/  FSETP.GEU.AND P0, PT, R8, -126, PT ;  /* 0xc2fc00000800780b */ /* 0x000fee0003f0e000 */
[----:B------:R-:W5:Y:S01]  /*7230*/  MUFU.EX2 R78, R4 ;  /* 0x00000004004e7308 */ /* 0x000f620000000800 */
[----:B---3--:R-:W-:Y:S01]  /*7240*/  @!P2 FMUL R70, R70, R70 ;  /* 0x000000464646a220 */ /* 0x008fe20000400000 */
[----:B------:R-:W-:Y:S01]  /*7250*/  FSETP.GEU.AND P2, PT, R9, -126, PT ;  /* 0xc2fc00000900780b */ /* 0x000fe20003f4e000 */
[----:B------:R-:W-:Y:S07]  /*7260*/  @!P3 FMUL R7, R7, 0.5 ;  /* 0x3f0000000707b820 */ /* 0x000fee0000400000 */
[----:B------:R-:W3:Y:S01]  /*7270*/  MUFU.EX2 R79, R5 ;  /* 0x00000005004f7308 */ /* 0x000ee20000000800 */
[----:B--2---:R-:W2:Y:S01]  /*7280*/  LDS.128 R16, [R0+0x1a0b0] ;  /* 0x01a0b00000107984 */ /* 0x004ea20000000c00 */
[----:B------:R-:W-:Y:S01]  /*7290*/  @!P0 FMUL R8, R8, 0.5 ;  /* 0x3f00000008088820 */ /* 0x000fe20000400000 */
[----:B----4-:R-:W-:Y:S01]  /*72a0*/  @!P1 FMUL R71, R71, R71 ;  /* 0x0000004747479220 */ /* 0x010fe20000400000 */
[----:B------:R-:W-:Y:S01]  /*72b0*/  FSETP.GEU.AND P1, PT, R10, -126, PT ;  /* 0xc2fc00000a00780b */ /* 0x000fe20003f2e000 */
[----:B------:R-:W-:Y:S05]  /*72c0*/  @!P2 FMUL R9, R9, 0.5 ;  /* 0x3f0000000909a820 */ /* 0x000fea0000400000 */
[----:B------:R-:W4:Y:S01]  /*72d0*/  MUFU.EX2 R80, R6 ;  /* 0x0000000600507308 */ /* 0x000f220000000800 */
[----:B-1----:R-:W-:Y:S01]  /*72e0*/  FFMA2 R12, R3.F32, R48.F32x2.HI_LO, R12.F32x2.HI_LO ;  /* 0x00000030030c7249 */ /* 0x002fe2000004000c */
[----:B------:R-:W-:Y:S01]  /*72f0*/  F2FP.BF16.F32.PACK_AB R48, R57, R56 ;  /* 0x000000383930723e */ /* 0x000fe200000010ff */
[----:B------:R-:W-:Y:S01]  /*7300*/  FFMA2 R14, R3.F32, R50.F32x2.HI_LO, R14.F32x2.HI_LO ;  /* 0x00000032030e7249 */ /* 0x000fe2000004000e */
[----:B------:R-:W-:Y:S01]  /*7310*/  F2FP.BF16.F32.PACK_AB R49, R59, R58 ;  /* 0x0000003a3b31723e */ /* 0x000fe200000010ff */
[----:B-----5:R-:W-:Y:S01]  /*7320*/  @!P6 FMUL R78, R78, R78 ;  /* 0x0000004e4e4ee220 */ /* 0x020fe20000400000 */
[----:B------:R-:W-:Y:S04]  /*7330*/  FSETP.GEU.AND P6, PT, R11, -126, PT ;  /* 0xc2fc00000b00780b */ /* 0x000fe80003fce000 */
[----:B------:R1:W5:Y:S01]  /*7340*/  MUFU.EX2 R81, R7 ;  /* 0x0000000700517308 */ /* 0x0003620000000800 */
[----:B------:R-:W-:Y:S01]  /*7350*/  @!P1 FMUL R10, R10, 0.5 ;  /* 0x3f0000000a0a9820 */ /* 0x000fe20000400000 */
[----:B---3--:R-:W-:Y:S01]  /*7360*/  @!P5 FMUL R79, R79, R79 ;  /* 0x0000004f4f4fd220 */ /* 0x008fe20000400000 */
[----:B------:R-:W-:Y:S02]  /*7370*/  FSETP.GEU.AND P5, PT, R12, -126, PT ;  /* 0xc2fc00000c00780b */ /* 0x000fe40003fae000 */
[----:B------:R-:W-:Y:S02]  /*7380*/  F2FP.BF16.F32.PACK_AB R50, R61, R60 ;  /* 0x0000003c3d32723e */ /* 0x000fe400000010ff */
[----:B------:R-:W-:Y:S03]  /*7390*/  F2FP.BF16.F32.PACK_AB R51, R63, R62 ;  /* 0x0000003e3f33723e */ /* 0x000fe600000010ff */
[----:B------:R-:W3:Y:S01]  /*73a0*/  MUFU.EX2 R84, R8 ;  /* 0x0000000800547308 */ /* 0x000ee20000000800 */
[----:B----4-:R-:W-:Y:S01]  /*73b0*/  @!P4 FMUL R80, R80, R80 ;  /* 0x000000505050c220 */ /* 0x010fe20000400000 */
[----:B------:R-:W-:Y:S01]  /*73c0*/  FSETP.GEU.AND P4, PT, R13, -126, PT ;  /* 0xc2fc00000d00780b */ /* 0x000fe20003f8e000 */
[----:B------:R-:W-:Y:S01]  /*73d0*/  @!P6 FMUL R11, R11, 0.5 ;  /* 0x3f0000000b0be820 */ /* 0x000fe20000400000 */
[----:B------:R-:W-:Y:S06]  /*73e0*/  F2FP.BF16.F32.PACK_AB R40, R79, R78 ;  /* 0x0000004e4f28723e */ /* 0x000fec00000010ff */
[----:B------:R-:W4:Y:S01]  /*73f0*/  MUFU.EX2 R85, R9 ;  /* 0x0000000900557308 */ /* 0x000f220000000800 */
[----:B-1----:R-:W1:Y:S01]  /*7400*/  LDS.128 R4, [R0+0x1a100] ;  /* 0x01a1000000047984 */ /* 0x002e620000000c00 */
[----:B------:R-:W-:Y:S01]  /*7410*/  @!P5 FMUL R12, R12, 0.5 ;  /* 0x3f0000000c0cd820 */ /* 0x000fe20000400000 */
[----:B-----5:R-:W-:Y:S01]  /*7420*/  @!P3 FMUL R81, R81, R81 ;  /* 0x000000515151b220 */ /* 0x020fe20000400000 */
[----:B------:R-:W-:Y:S01]  /*7430*/  FSETP.GEU.AND P3, PT, R14, -126, PT ;  /* 0xc2fc00000e00780b */ /* 0x000fe20003f6e000 */
[----:B------:R-:W-:Y:S05]  /*7440*/  @!P4 FMUL R13, R13, 0.5 ;  /* 0x3f0000000d0dc820 */ /* 0x000fea0000400000 */
[----:B------:R-:W5:Y:S01]  /*7450*/  MUFU.EX2 R88, R10 ;  /* 0x0000000a00587308 */ /* 0x000f620000000800 */
[----:B--2---:R-:W-:Y:S01]  /*7460*/  FFMA2 R16, R3.F32, R52.F32x2.HI_LO, R16.F32x2.HI_LO ;  /* 0x0000003403107249 */ /* 0x004fe20000040010 */
[----:B------:R-:W-:Y:S01]  /*7470*/  F2FP.BF16.F32.PACK_AB R52, R65, R64 ;  /* 0x000000404134723e */ /* 0x000fe200000010ff */
[----:B------:R-:W-:Y:S01]  /*7480*/  FFMA2 R18, R3.F32, R54.F32x2.HI_LO, R18.F32x2.HI_LO ;  /* 0x0000003603127249 */ /* 0x000fe20000040012 */
[----:B------:R-:W-:Y:S01]  /*7490*/  F2FP.BF16.F32.PACK_AB R53, R67, R66 ;  /* 0x000000424335723e */ /* 0x000fe200000010ff */
[----:B---3--:R-:W-:Y:S01]  /*74a0*/  @!P0 FMUL R84, R84, R84 ;  /* 0x0000005454548220 */ /* 0x008fe20000400000 */
[----:B------:R-:W-:Y:S04]  /*74b0*/  FSETP.GEU.AND P0, PT, R15, -126, PT ;  /* 0xc2fc00000f00780b */ /* 0x000fe80003f0e000 */
[----:B------:R2:W3:Y:S01]  /*74c0*/  MUFU.EX2 R89, R11 ;  /* 0x0000000b00597308 */ /* 0x0004e20000000800 */
[----:B------:R-:W-:Y:S01]  /*74d0*/  @!P3 FMUL R14, R14, 0.5 ;  /* 0x3f0000000e0eb820 */ /* 0x000fe20000400000 */
[----:B----4-:R-:W-:Y:S01]  /*74e0*/  @!P2 FMUL R85, R85, R85 ;  /* 0x000000555555a220 */ /* 0x010fe20000400000 */
[----:B------:R-:W-:Y:S02]  /*74f0*/  FSETP.GEU.AND P2, PT, R16, -126, PT ;  /* 0xc2fc00001000780b */ /* 0x000fe40003f4e000 */
[----:B------:R-:W-:Y:S02]  /*7500*/  F2FP.BF16.F32.PACK_AB R54, R69, R68 ;  /* 0x000000444536723e */ /* 0x000fe400000010ff */
[----:B------:R-:W-:Y:S03]  /*7510*/  F2FP.BF16.F32.PACK_AB R55, R71, R70 ;  /* 0x000000464737723e */ /* 0x000fe600000010ff */
[----:B------:R-:W4:Y:S01]  /*7520*/  MUFU.EX2 R82, R12 ;  /* 0x0000000c00527308 */ /* 0x000f220000000800 */
[----:B-----5:R-:W-:Y:S01]  /*7530*/  @!P1 FMUL R88, R88, R88 ;  /* 0x0000005858589220 */ /* 0x020fe20000400000 */
[----:B------:R-:W-:Y:S01]  /*7540*/  FSETP.GEU.AND P1, PT, R17, -126, PT ;  /* 0xc2fc00001100780b */ /* 0x000fe20003f2e000 */
[----:B------:R-:W-:Y:S01]  /*7550*/  @!P0 FMUL R15, R15, 0.5 ;  /* 0x3f0000000f0f8820 */ /* 0x000fe20000400000 */
[----:B------:R-:W-:Y:S02]  /*7560*/  F2FP.BF16.F32.PACK_AB R41, R81, R80 ;  /* 0x000000505129723e */ /* 0x000fe400000010ff */
[----:B------:R-:W-:Y:S04]  /*7570*/  F2FP.BF16.F32.PACK_AB R42, R85, R84 ;  /* 0x00000054552a723e */ /* 0x000fe800000010ff */
[----:B------:R-:W5:Y:S01]  /*7580*/  MUFU.EX2 R83, R13 ;  /* 0x0000000d00537308 */ /* 0x000f620000000800 */
[----:B--2---:R-:W2:Y:S01]  /*7590*/  LDS.128 R8, [R0+0x1a110] ;  /* 0x01a1100000087984 */ /* 0x004ea20000000c00 */
[----:B------:R-:W-:Y:S01]  /*75a0*/  @!P2 FMUL R16, R16, 0.5 ;  /* 0x3f0000001010a820 */ /* 0x000fe20000400000 */
[----:B---3--:R-:W-:Y:S01]  /*75b0*/  @!P6 FMUL R89, R89, R89 ;  /* 0x000000595959e220 */ /* 0x008fe20000400000 */
[----:B------:R-:W-:Y:S01]  /*75c0*/  FSETP.GEU.AND P6, PT, R18, -126, PT ;  /* 0xc2fc00001200780b */ /* 0x000fe20003fce000 */
[----:B------:R-:W-:Y:S05]  /*75d0*/  @!P1 FMUL R17, R17, 0.5 ;  /* 0x3f00000011119820 */ /* 0x000fea0000400000 */
[----:B------:R-:W3:Y:S01]  /*75e0*/  MUFU.EX2 R86, R14 ;  /* 0x0000000e00567308 */ /* 0x000ee20000000800 */
[----:B-1----:R-:W-:Y:S01]  /*75f0*/  FFMA2 R4, R3.F32, R24.F32x2.HI_LO, R4.F32x2.HI_LO ;  /* 0x0000001803047249 */ /* 0x002fe20000040004 */
[----:B------:R-:W-:Y:S01]  /*7600*/  F2FP.BF16.F32.PACK_AB R43, R89, R88 ;  /* 0x00000058592b723e */ /* 0x000fe200000010ff */
[----:B------:R-:W-:Y:S02]  /*7610*/  FFMA2 R6, R3.F32, R26.F32x2.HI_LO, R6.F32x2.HI_LO ;  /* 0x0000001a03067249 */ /* 0x000fe40000040006 */
[----:B------:R-:W-:Y:S01]  /*7620*/  LDS.128 R24, [R0+0x1a180] ;  /* 0x01a1800000187984 */ /* 0x000fe20000000c00 */
[----:B----4-:R-:W-:Y:S01]  /*7630*/  @!P5 FMUL R82, R82, R82 ;  /* 0x000000525252d220 */ /* 0x010fe20000400000 */
[----:B------:R-:W-:Y:S03]  /*7640*/  FSETP.GEU.AND P5, PT, R19, -126, PT ;  /* 0xc2fc00001300780b */ /* 0x000fe60003fae000 */
[----:B------:R1:W4:Y:S01]  /*7650*/  MUFU.EX2 R87, R15 ;  /* 0x0000000f00577308 */ /* 0x0003220000000800 */
[----:B------:R-:W-:Y:S01]  /*7660*/  @!P6 FMUL R18, R18, 0.5 ;  /* 0x3f0000001212e820 */ /* 0x000fe20000400000 */
[----:B-----5:R-:W-:Y:S01]  /*7670*/  @!P4 FMUL R83, R83, R83 ;  /* 0x000000535353c220 */ /* 0x020fe20000400000 */
[----:B------:R-:W-:Y:S04]  /*7680*/  FSETP.GEU.AND P4, PT, R4, -126, PT ;  /* 0xc2fc00000400780b */ /* 0x000fe80003f8e000 */
[----:B------:R-:W-:Y:S03]  /*7690*/  F2FP.BF16.F32.PACK_AB R44, R83, R82 ;  /* 0x00000052532c723e */ /* 0x000fe600000010ff */
[----:B------:R-:W5:Y:S01]  /*76a0*/  MUFU.EX2 R90, R16 ;  /* 0x00000010005a7308 */ /* 0x000f620000000800 */
[----:B---3--:R-:W-:Y:S01]  /*76b0*/  @!P3 FMUL R86, R86, R86 ;  /* 0x000000565656b220 */ /* 0x008fe20000400000 */
[----:B------:R-:W-:Y:S01]  /*76c0*/  FSETP.GEU.AND P3, PT, R5, -126, PT ;  /* 0xc2fc00000500780b */ /* 0x000fe20003f6e000 */
[----:B------:R-:W-:Y:S07]  /*76d0*/  @!P5 FMUL R19, R19, 0.5 ;  /* 0x3f0000001313d820 */ /* 0x000fee0000400000 */
[----:B------:R-:W3:Y:S01]  /*76e0*/  MUFU.EX2 R91, R17 ;  /* 0x00000011005b7308 */ /* 0x000ee20000000800 */
[----:B-1----:R-:W1:Y:S01]  /*76f0*/  LDS.128 R12, [R0+0x1a120] ;  /* 0x01a12000000c7984 */ /* 0x002e620000000c00 */
[----:B------:R-:W-:Y:S01]  /*7700*/  @!P4 FMUL R4, R4, 0.5 ;  /* 0x3f0000000404c820 */ /* 0x000fe20000400000 */
[----:B----4-:R-:W-:Y:S01]  /*7710*/  @!P0 FMUL R87, R87, R87 ;  /* 0x0000005757578220 */ /* 0x010fe20000400000 */
[----:B------:R-:W-:Y:S01]  /*7720*/  FSETP.GEU.AND P0, PT, R6, -126, PT ;  /* 0xc2fc00000600780b */ /* 0x000fe20003f0e000 */
[----:B------:R-:W-:Y:S05]  /*7730*/  @!P3 FMUL R5, R5, 0.5 ;  /* 0x3f0000000505b820 */ /* 0x000fea0000400000 */
[----:B------:R-:W4:Y:S01]  /*7740*/  MUFU.EX2 R92, R18 ;  /* 0x00000012005c7308 */ /* 0x000f220000000800 */
[----:B--2---:R-:W-:Y:S01]  /*7750*/  FFMA2 R8, R3.F32, R28.F32x2.HI_LO, R8.F32x2.HI_LO ;  /* 0x0000001c03087249 */ /* 0x004fe20000040008 */
[----:B------:R-:W-:Y:S01]  /*7760*/  F2FP.BF16.F32.PACK_AB R45, R87, R86 ;  /* 0x00000056572d723e */ /* 0x000fe200000010ff */
[----:B------:R-:W-:Y:S02]  /*7770*/  FFMA2 R10, R3.F32, R30.F32x2.HI_LO, R10.F32x2.HI_LO ;  /* 0x0000001e030a7249 */ /* 0x000fe4000004000a */
[----:B------:R-:W2:Y:S01]  /*7780*/  LDS.128 R28, [R0+0x1a190] ;  /* 0x01a19000001c7984 */ /* 0x000ea20000000c00 */
[----:B-----5:R-:W-:Y:S01]  /*7790*/  @!P2 FMUL R90, R90, R90 ;  /* 0x0000005a5a5aa220 */ /* 0x020fe20000400000 */
[----:B------:R-:W-:Y:S03]  /*77a0*/  FSETP.GEU.AND P2, PT, R7, -126, PT ;  /* 0xc2fc00000700780b */ /* 0x000fe60003f4e000 */
[----:B------:R-:W5:Y:S01]  /*77b0*/  MUFU.EX2 R93, R19 ;  /* 0x00000013005d7308 */ /* 0x000f620000000800 */
[----:B------:R-:W-:Y:S01]  /*77c0*/  @!P0 FMUL R6, R6, 0.5 ;  /* 0x3f00000006068820 */ /* 0x000fe20000400000 */
[----:B---3--:R-:W-:Y:S01]  /*77d0*/  @!P1 FMUL R91, R91, R91 ;  /* 0x0000005b5b5b9220 */ /* 0x008fe20000400000 */
[----:B------:R-:W-:Y:S04]  /*77e0*/  FSETP.GEU.AND P1, PT, R8, -126, PT ;  /* 0xc2fc00000800780b */ /* 0x000fe80003f2e000 */
[----:B------:R-:W-:Y:S03]  /*77f0*/  F2FP.BF16.F32.PACK_AB R46, R91, R90 ;  /* 0x0000005a5b2e723e */ /* 0x000fe600000010ff */
[----:B------:R3:W1:Y:S01]  /*7800*/  MUFU.EX2 R94, R4 ;  /* 0x00000004005e7308 */ /* 0x0006620000000800 */
[----:B----4-:R-:W-:Y:S01]  /*7810*/  @!P6 FMUL R92, R92, R92 ;  /* 0x0000005c5c5ce220 */ /* 0x010fe20000400000 */
[----:B------:R-:W-:Y:S01]  /*7820*/  FSETP.GEU.AND P6, PT, R9, -126, PT ;  /* 0xc2fc00000900780b */ /* 0x000fe20003fce000 */
[----:B------:R-:W-:Y:S07]  /*7830*/  @!P2 FMUL R7, R7, 0.5 ;  /* 0x3f0000000707a820 */ /* 0x000fee0000400000 */
[----:B------:R-:W4:Y:S01]  /*7840*/  MUFU.EX2 R95, R5 ;  /* 0x00000005005f7308 */ /* 0x000f220000000800 */
[----:B------:R-:W-:Y:S01]  /*7850*/  @!P1 FMUL R8, R8, 0.5 ;  /* 0x3f00000008089820 */ /* 0x000fe20000400000 */
[----:B-----5:R-:W-:Y:S01]  /*7860*/  @!P5 FMUL R93, R93, R93 ;  /* 0x0000005d5d5dd220 */ /* 0x020fe20000400000 */
[----:B------:R-:W-:Y:S02]  /*7870*/  FSETP.GEU.AND P5, PT, R10, -126, PT ;  /* 0xc2fc00000a00780b */ /* 0x000fe40003fae000 */
[----:B------:R-:W-:Y:S05]  /*7880*/  @!P6 FMUL R9, R9, 0.5 ;  /* 0x3f0000000909e820 */ /* 0x000fea0000400000 */
[----:B------:R-:W5:Y:S01]  /*7890*/  MUFU.EX2 R96, R6 ;  /* 0x0000000600607308 */ /* 0x000f620000000800 */
[----:B---3--:R-:W-:Y:S01]  /*78a0*/  LOP3.LUT R4, R75, 0x120, R72, 0xfe, !PT ;  /* 0x000001204b047812 */ /* 0x008fe200078efe48 */
[----:B-1----:R-:W-:Y:S01]  /*78b0*/  FFMA2 R12, R3.F32, R32.F32x2.HI_LO, R12.F32x2.HI_LO ;  /* 0x00000020030c7249 */ /* 0x002fe2000004000c */
[----:B------:R-:W-:Y:S01]  /*78c0*/  F2FP.BF16.F32.PACK_AB R47, R93, R92 ;  /* 0x0000005c5d2f723e */ /* 0x000fe200000010ff */
[----:B------:R-:W-:Y:S01]  /*78d0*/  FFMA2 R34, R3.F32, R34.F32x2.HI_LO, R14.F32x2.HI_LO ;  /* 0x0000002203227249 */ /* 0x000fe2000004000e */
[----:B------:R-:W-:Y:S01]  /*78e0*/  R2UR UR4, R4 ;  /* 0x00000000040472ca */ /* 0x000fe200000e0000 */
[----:B------:R-:W-:Y:S01]  /*78f0*/  @!P4 FMUL R94, R94, R94 ;  /* 0x0000005e5e5ec220 */ /* 0x000fe20000400000 */
[----:B------:R-:W-:Y:S03]  /*7900*/  FSETP.GEU.AND P4, PT, R11, -126, PT ;  /* 0xc2fc00000b00780b */ /* 0x000fe60003f8e000 */
[----:B------:R-:W1:Y:S01]  /*7910*/  MUFU.EX2 R97, R7 ;  /* 0x0000000700617308 */ /* 0x000e620000000800 */
[----:B------:R-:W-:Y:S01]  /*7920*/  @!P5 FMUL R10, R10, 0.5 ;  /* 0x3f0000000a0ad820 */ /* 0x000fe20000400000 */
[----:B----4-:R-:W-:Y:S01]  /*7930*/  @!P3 FMUL R95, R95, R95 ;  /* 0x0000005f5f5fb220 */ /* 0x010fe20000400000 */
[----:B------:R-:W-:Y:S01]  /*7940*/  FSETP.GEU.AND P3, PT, R12, -126, PT ;  /* 0xc2fc00000c00780b */ /* 0x000fe20003f6e000 */
[C---:B------:R-:W-:Y:S02]  /*7950*/  FFMA2 R20, R3.reuse.F32, R36.F32x2.HI_LO, R20.F32x2.HI_LO ;  /* 0x0000002403147249 */ /* 0x040fe40000040014 */
[----:B------:R-:W-:Y:S01]  /*7960*/  FFMA2 R22, R3.F32, R38.F32x2.HI_LO, R22.F32x2.HI_LO ;  /* 0x0000002603167249 */ /* 0x000fe20000040016 */
[----:B------:R-:W-:Y:S03]  /*7970*/  F2FP.BF16.F32.PACK_AB R32, R95, R94 ;  /* 0x0000005e5f20723e */ /* 0x000fe600000010ff */
[----:B------:R-:W3:Y:S01]  /*7980*/  MUFU.EX2 R100, R8 ;  /* 0x0000000800647308 */ /* 0x000ee20000000800 */
[----:B-----5:R-:W-:Y:S01]  /*7990*/  @!P0 FMUL R96, R96, R96 ;  /* 0x0000006060608220 */ /* 0x020fe20000400000 */
[----:B------:R-:W-:Y:S01]  /*79a0*/  FSETP.GEU.AND P0, PT, R13, -126, PT ;  /* 0xc2fc00000d00780b */ /* 0x000fe20003f0e000 */
[----:B------:R-:W-:Y:S07]  /*79b0*/  @!P4 FMUL R11, R11, 0.5 ;  /* 0x3f0000000b0bc820 */ /* 0x000fee0000400000 */
[----:B------:R-:W4:Y:S01]  /*79c0*/  MUFU.EX2 R101, R9 ;  /* 0x0000000900657308 */ /* 0x000f220000000800 */
[----:B------:R-:W-:Y:S01]  /*79d0*/  @!P3 FMUL R12, R12, 0.5 ;  /* 0x3f0000000c0cb820 */ /* 0x000fe20000400000 */
[----:B-1----:R-:W-:Y:S01]  /*79e0*/  @!P2 FMUL R97, R97, R97 ;  /* 0x000000616161a220 */ /* 0x002fe20000400000 */
[----:B------:R-:W-:Y:S02]  /*79f0*/  FSETP.GEU.AND P2, PT, R34, -126, PT ;  /* 0xc2fc00002200780b */ /* 0x000fe40003f4e000 */
[----:B------:R-:W-:Y:S05]  /*7a00*/  @!P0 FMUL R13, R13, 0.5 ;  /* 0x3f0000000d0d8820 */ /* 0x000fea0000400000 */
[----:B------:R-:W1:Y:S01]  /*7a10*/  MUFU.EX2 R104, R10 ;  /* 0x0000000a00687308 */ /* 0x000e620000000800 */
[----:B---3--:R-:W-:Y:S01]  /*7a20*/  @!P1 FMUL R100, R100, R100 ;  /* 0x0000006464649220 */ /* 0x008fe20000400000 */
[----:B------:R-:W-:Y:S02]  /*7a30*/  FSETP.GEU.AND P1, PT, R35, -126, PT ;  /* 0xc2fc00002300780b */ /* 0x000fe40003f2e000 */
[----:B------:R-:W-:Y:S06]  /*7a40*/  F2FP.BF16.F32.PACK_AB R33, R97, R96 ;  /* 0x000000606121723e */ /* 0x000fec00000010ff */
[----:B------:R-:W3:Y:S01]  /*7a50*/  MUFU.EX2 R105, R11 ;  /* 0x0000000b00697308 */ /* 0x000ee20000000800 */
[----:B------:R-:W-:Y:S01]  /*7a60*/  @!P2 FMUL R34, R34, 0.5 ;  /* 0x3f0000002222a820 */ /* 0x000fe20000400000 */
[----:B----4-:R-:W-:Y:S01]  /*7a70*/  @!P6 FMUL R101, R101, R101 ;  /* 0x000000656565e220 */ /* 0x010fe20000400000 */
[----:B------:R-:W-:Y:S02]  /*7a80*/  FSETP.GEU.AND P6, PT, R20, -126, PT ;  /* 0xc2fc00001400780b */ /* 0x000fe40003fce000 */
[----:B------:R-:W-:Y:S05]  /*7a90*/  @!P1 FMUL R35, R35, 0.5 ;  /* 0x3f00000023239820 */ /* 0x000fea0000400000 */
[----:B------:R-:W4:Y:S01]  /*7aa0*/  MUFU.EX2 R98, R12 ;  /* 0x0000000c00627308 */ /* 0x000f220000000800 */
[----:B-1----:R-:W-:Y:S01]  /*7ab0*/  @!P5 FMUL R104, R104, R104 ;  /* 0x000000686868d220 */ /* 0x002fe20000400000 */
[----:B------:R-:W-:Y:S08]  /*7ac0*/  FSETP.GEU.AND P5, PT, R21, -126, PT ;  /* 0xc2fc00001500780b */ /* 0x000ff00003fae000 */
[----:B------:R1:W5:Y:S01]  /*7ad0*/  MUFU.EX2 R99, R13 ;  /* 0x0000000d00637308 */ /* 0x0003620000000800 */
[----:B---3--:R-:W-:Y:S01]  /*7ae0*/  @!P4 FMUL R105, R105, R105 ;  /* 0x000000696969c220 */ /* 0x008fe20000400000 */
[----:B------:R-:W-:Y:S01]  /*7af0*/  FSETP.GEU.AND P4, PT, R22, -126, PT ;  /* 0xc2fc00001600780b */ /* 0x000fe20003f8e000 */
[----:B------:R-:W-:Y:S02]  /*7b00*/  @!P6 FMUL R20, R20, 0.5 ;  /* 0x3f0000001414e820 */ /* 0x000fe40000400000 */
[----:B------:R-:W-:Y:S05]  /*7b10*/  @!P5 FMUL R21, R21, 0.5 ;  /* 0x3f0000001515d820 */ /* 0x000fea0000400000 */
[----:B------:R-:W3:Y:S01]  /*7b20*/  MUFU.EX2 R102, R34 ;  /* 0x0000002200667308 */ /* 0x000ee20000000800 */
[----:B----4-:R-:W-:Y:S01]  /*7b30*/  @!P3 FMUL R98, R98, R98 ;  /* 0x000000626262b220 */ /* 0x010fe20000400000 */
[----:B------:R-:W-:Y:S03]  /*7b40*/  FSETP.GEU.AND P3, PT, R23, -126, PT ;  /* 0xc2fc00001700780b */ /* 0x000fe60003f6e000 */
[----:B------:R-:W-:Y:S05]  /*7b50*/  @!P4 FMUL R22, R22, 0.5 ;  /* 0x3f0000001616c820 */ /* 0x000fea0000400000 */
[----:B------:R-:W4:Y:S01]  /*7b60*/  MUFU.EX2 R103, R35 ;  /* 0x0000002300677308 */ /* 0x000f220000000800 */
[----:B-1----:R-:W1:Y:S01]  /*7b70*/  LDTM.x16 R4, tmem[UR4] ;  /* 0x00000004000479ee */ /* 0x002e620008240000 */
[----:B-----5:R-:W-:Y:S03]  /*7b80*/  @!P0 FMUL R99, R99, R99 ;  /* 0x0000006363638220 */ /* 0x020fe60000400000 */
[----:B------:R-:W-:Y:S05]  /*7b90*/  @!P3 FMUL R23, R23, 0.5 ;  /* 0x3f0000001717b820 */ /* 0x000fea0000400000 */
[----:B------:R-:W5:Y:S01]  /*7ba0*/  MUFU.EX2 R106, R20 ;  /* 0x00000014006a7308 */ /* 0x000f620000000800 */
[----:B---3--:R-:W-:Y:S01]  /*7bb0*/  @!P2 FMUL R102, R102, R102 ;  /* 0x000000666666a220 */ /* 0x008fe20000400000 */
[----:B------:R-:W-:Y:S02]  /*7bc0*/  F2FP.BF16.F32.PACK_AB R34, R101, R100 ;  /* 0x000000646522723e */ /* 0x000fe400000010ff */
[----:B------:R-:W-:Y:S06]  /*7bd0*/  F2FP.BF16.F32.PACK_AB R36, R99, R98 ;  /* 0x000000626324723e */ /* 0x000fec00000010ff */
[----:B------:R-:W3:Y:S01]  /*7be0*/  MUFU.EX2 R107, R21 ;  /* 0x00000015006b7308 */ /* 0x000ee20000000800 */
[----:B----4-:R-:W-:Y:S01]  /*7bf0*/  @!P1 FMUL R103, R103, R103 ;  /* 0x0000006767679220 */ /* 0x010fe20000400000 */
[----:B------:R-:W-:Y:S04]  /*7c00*/  F2FP.BF16.F32.PACK_AB R35, R105, R104 ;  /* 0x000000686923723e */ /* 0x000fe800000010ff */
[----:B------:R-:W-:Y:S04]  /*7c10*/  F2FP.BF16.F32.PACK_AB R37, R103, R102 ;  /* 0x000000666725723e */ /* 0x000fe800000010ff */
[----:B------:R-:W4:Y:S01]  /*7c20*/  MUFU.EX2 R108, R22 ;  /* 0x00000016006c7308 */ /* 0x000f220000000800 */
[C---:B-1----:R-:W-:Y:S02]  /*7c30*/  FFMA2 R24, R3.reuse.F32, R4.F32x2.HI_LO, R24.F32x2.HI_LO ;  /* 0x0000000403187249 */ /* 0x042fe40000040018 */
[C---:B------:R-:W-:Y:S02]  /*7c40*/  FFMA2 R26, R3.reuse.F32, R6.F32x2.HI_LO, R26.F32x2.HI_LO ;  /* 0x00000006031a7249 */ /* 0x040fe4000004001a */
[----:B------:R-:W1:Y:S01]  /*7c50*/  LDS.128 R4, [R0+0x1a1a0] ;  /* 0x01a1a00000047984 */ /* 0x000e620000000c00 */
[----:B--2---:R-:W-:Y:S01]  /*7c60*/  FFMA2 R28, R3.F32, R8.F32x2.HI_LO, R28.F32x2.HI_LO ;  /* 0x00000008031c7249 */ /* 0x004fe2000004001c */
[----:B------:R-:W-:Y:S03]  /*7c70*/  FSETP.GEU.AND P2, PT, R25, -126, PT ;  /* 0xc2fc00001900780b */ /* 0x000fe60003f4e000 */
[----:B------:R-:W2:Y:S01]  /*7c80*/  MUFU.EX2 R109, R23 ;  /* 0x00000017006d7308 */ /* 0x000ea20000000800 */
[----:B------:R-:W-:Y:S01]  /*7c90*/  FFMA2 R30, R3.F32, R10.F32x2.HI_LO, R30.F32x2.HI_LO ;  /* 0x0000000a031e7249 */ /* 0x000fe2000004001e */
[----:B------:R-:W-:Y:S01]  /*7ca0*/  FSETP.GEU.AND P1, PT, R26, -126, PT ;  /* 0xc2fc00001a00780b */ /* 0x000fe20003f2e000 */
[----:B-----5:R-:W-:Y:S01]  /*7cb0*/  @!P6 FMUL R106, R106, R106 ;  /* 0x0000006a6a6ae220 */ /* 0x020fe20000400000 */
[----:B------:R-:W-:Y:S01]  /*7cc0*/  FSETP.GEU.AND P0, PT, R24, -126, PT ;  /* 0xc2fc00001800780b */ /* 0x000fe20003f0e000 */
[----:B------:R5:W1:Y:S01]  /*7cd0*/  LDS.128 R8, [R0+0x1a1b0] ;  /* 0x01a1b00000087984 */ /* 0x000a620000000c00 */
[----:B------:R-:W-:Y:S01]  /*7ce0*/  NOP ;  /* 0x0000000000007918 */ /* 0x000fe20000000000 */
[----:B---3--:R-:W-:Y:S01]  /*7cf0*/  @!P5 FMUL R107, R107, R107 ;  /* 0x0000006b6b6bd220 */ /* 0x008fe20000400000 */
[----:B------:R-:W-:Y:S01]  /*7d00*/  FSETP.GEU.AND P6, PT, R27, -126, PT ;  /* 0xc2fc00001b00780b */ /* 0x000fe20003fce000 */
[----:B----4-:R-:W-:Y:S01]  /*7d10*/  @!P4 FMUL R108, R108, R108 ;  /* 0x0000006c6c6cc220 */ /* 0x010fe20000400000 */
[----:B------:R-:W-:Y:S01]  /*7d20*/  FSETP.GEU.AND P5, PT, R28, -126, PT ;  /* 0xc2fc00001c00780b */ /* 0x000fe20003fae000 */
[----:B------:R-:W-:Y:S01]  /*7d30*/  @!P2 FMUL R25, R25, 0.5 ;  /* 0x3f0000001919a820 */ /* 0x000fe20000400000 */
[----:B------:R-:W-:Y:S01]  /*7d40*/  BAR.SYNC.DEFER_BLOCKING 0x3, 0x100 ;  /* 0x00c4000000007b1d */ /* 0x000fe20000010000 */
[----:B------:R-:W-:Y:S02]  /*7d50*/  FSETP.GEU.AND P4, PT, R29, -126, PT ;  /* 0xc2fc00001d00780b */ /* 0x000fe40003f8e000 */
[----:B------:R-:W-:Y:S01]  /*7d60*/  @!P1 FMUL R26, R26, 0.5 ;  /* 0x3f0000001a1a9820 */ /* 0x000fe20000400000 */
[--C-:B------:R-:W-:Y:S01]  /*7d70*/  SHF.R.U32.HI R22, RZ, 0x5, R2.reuse ;  /* 0x00000005ff167819 */ /* 0x100fe20000011602 */
[----:B--2---:R-:W-:Y:S01]  /*7d80*/  @!P3 FMUL R109, R109, R109 ;  /* 0x0000006d6d6db220 */ /* 0x004fe20000400000 */
[----:B------:R-:W-:Y:S01]  /*7d90*/  FSETP.GEU.AND P3, PT, R30, -126, PT ;  /* 0xc2fc00001e00780b */ /* 0x000fe20003f6e000 */
[----:B------:R-:W2:Y:S01]  /*7da0*/  MUFU.EX2 R111, R25 ;  /* 0x00000019006f7308 */ /* 0x000ea20000000800 */
[----:B------:R-:W-:Y:S01]  /*7db0*/  @!P0 FMUL R24, R24, 0.5 ;  /* 0x3f00000018188820 */ /* 0x000fe20000400000 */
[----:B------:R-:W-:Y:S01]  /*7dc0*/  @!P6 FMUL R27, R27, 0.5 ;  /* 0x3f0000001b1be820 */ /* 0x000fe20000400000 */
[----:B------:R-:W-:Y:S01]  /*7dd0*/  LOP3.LUT R22, R22, 0x3, RZ, 0xc0, !PT ;  /* 0x0000000316167812 */ /* 0x000fe200078ec0ff */
[----:B------:R-:W-:Y:S01]  /*7de0*/  @!P5 FMUL R28, R28, 0.5 ;  /* 0x3f0000001c1cd820 */ /* 0x000fe20000400000 */
[----:B------:R-:W-:Y:S02]  /*7df0*/  F2FP.BF16.F32.PACK_AB R38, R107, R106 ;  /* 0x0000006a6b26723e */ /* 0x000fe400000010ff */
[----:B------:R-:W-:Y:S03]  /*7e00*/  F2FP.BF16.F32.PACK_AB R39, R109, R108 ;  /* 0x0000006c6d27723e */ /* 0x000fe600000010ff */
[----:B------:R-:W3:Y:S01]  /*7e10*/  MUFU.EX2 R112, R26 ;  /* 0x0000001a00707308 */ /* 0x000ee20000000800 */
[----:B------:R-:W-:Y:S01]  /*7e20*/  @!P4 FMUL R29, R29, 0.5 ;  /* 0x3f0000001d1dc820 */ /* 0x000fe20000400000 */
[----:B-----5:R-:W-:Y:S01]  /*7e30*/  SHF.R.U32.HI R0, RZ, 0x4, R2 ;  /* 0x00000004ff007819 */ /* 0x020fe20000011602 */
[----:B------:R-:W-:Y:S03]  /*7e40*/  @!P3 FMUL R30, R30, 0.5 ;  /* 0x3f0000001e1eb820 */ /* 0x000fe60000400000 */
[----:B------:R-:W-:Y:S04]  /*7e50*/  LOP3.LUT R0, R0, 0x8, RZ, 0xc0, !PT ;  /* 0x0000000800007812 */ /* 0x000fe800078ec0ff */
[----:B------:R-:W4:Y:S01]  /*7e60*/  MUFU.EX2 R110, R24 ;  /* 0x00000018006e7308 */ /* 0x000f220000000800 */
[----:B--2---:R-:W-:Y:S01]  /*7e70*/  @!P2 FMUL R111, R111, R111 ;  /* 0x0000006f6f6fa220 */ /* 0x004fe20000400000 */
[C---:B-1----:R-:W-:Y:S02]  /*7e80*/  FFMA2 R4, R3.reuse.F32, R12.F32x2.HI_LO, R4.F32x2.HI_LO ;  /* 0x0000000c03047249 */ /* 0x042fe40000040004 */
[----:B------:R-:W-:Y:S03]  /*7e90*/  FFMA2 R6, R3.F32, R14.F32x2.HI_LO, R6.F32x2.HI_LO ;  /* 0x0000000e03067249 */ /* 0x000fe60000040006 */
[----:B------:R-:W-:Y:S03]  /*7ea0*/  FSETP.GEU.AND P2, PT, R4, -126, PT ;  /* 0xc2fc00000400780b */ /* 0x000fe60003f4e000 */
[----:B------:R-:W1:Y:S01]  /*7eb0*/  MUFU.EX2 R113, R27 ;  /* 0x0000001b00717308 */ /* 0x000e620000000800 */
[----:B---3--:R-:W-:Y:S01]  /*7ec0*/  @!P1 FMUL R112, R112, R112 ;  /* 0x0000007070709220 */ /* 0x008fe20000400000 */
[----:B------:R-:W-:Y:S01]  /*7ed0*/  FSETP.GEU.AND P1, PT, R5, -126, PT ;  /* 0xc2fc00000500780b */ /* 0x000fe20003f2e000 */
[C---:B------:R-:W-:Y:S01]  /*7ee0*/  FFMA2 R8, R3.reuse.F32, R16.F32x2.HI_LO, R8.F32x2.HI_LO ;  /* 0x0000001003087249 */ /* 0x040fe20000040008 */
[----:B------:R-:W-:Y:S01]  /*7ef0*/  IADD3 R16, PT, PT, R76, -R0, RZ ;  /* 0x800000004c107210 */ /* 0x000fe20007ffe0ff */
[----:B------:R-:W-:Y:S05]  /*7f00*/  FFMA2 R10, R3.F32, R18.F32x2.HI_LO, R10.F32x2.HI_LO ;  /* 0x00000012030a7249 */ /* 0x000fea000004000a */
[----:B------:R-:W2:Y:S01]  /*7f10*/  MUFU.EX2 R114, R28 ;  /* 0x0000001c00727308 */ /* 0x000ea20000000800 */
[----:B----4-:R-:W-:Y:S01]  /*7f20*/  @!P0 FMUL R110, R110, R110 ;  /* 0x0000006e6e6e8220 */ /* 0x010fe20000400000 */
[----:B------:R-:W-:Y:S01]  /*7f30*/  FSETP.GEU.AND P0, PT, R31, -126, PT ;  /* 0xc2fc00001f00780b */ /* 0x000fe20003f0e000 */
[----:B------:R-:W-:Y:S01]  /*7f40*/  @!P2 FMUL R4, R4, 0.5 ;  /* 0x3f0000000404a820 */ /* 0x000fe20000400000 */
[----:B------:R-:W-:Y:S01]  /*7f50*/  SHF.R.U32.HI R0, RZ, 0x15, R16 ;  /* 0x00000015ff007819 */ /* 0x000fe20000011610 */
[----:B------:R-:W-:Y:S05]  /*7f60*/  @!P1 FMUL R5, R5, 0.5 ;  /* 0x3f00000005059820 */ /* 0x000fea0000400000 */
[----:B------:R-:W3:Y:S01]  /*7f70*/  MUFU.EX2 R115, R29 ;  /* 0x0000001d00737308 */ /* 0x000ee20000000800 */
[----:B-1----:R-:W-:Y:S01]  /*7f80*/  @!P6 FMUL R113, R113, R113 ;  /* 0x000000717171e220 */ /* 0x002fe20000400000 */
[----:B------:R-:W-:Y:S02]  /*7f90*/  FSETP.GEU.AND P6, PT, R6, -126, PT ;  /* 0xc2fc00000600780b */ /* 0x000fe40003fce000 */
[----:B------:R-:W-:Y:S02]  /*7fa0*/  F2FP.BF16.F32.PACK_AB R24, R111, R110 ;  /* 0x0000006e6f18723e */ /* 0x000fe400000010ff */
[----:B------:R-:W-:Y:S01]  /*7fb0*/  F2FP.BF16.F32.PACK_AB R25, R113, R112 ;  /* 0x000000707119723e */ /* 0x000fe200000010ff */
[----:B------:R-:W-:Y:S03]  /*7fc0*/  @!P0 FMUL R31, R31, 0.5 ;  /* 0x3f0000001f1f8820 */ /* 0x000fe60000400000 */
[----:B------:R-:W1:Y:S01]  /*7fd0*/  MUFU.EX2 R116, R30 ;  /* 0x0000001e00747308 */ /* 0x000e620000000800 */
[----:B--2---:R-:W-:Y:S01]  /*7fe0*/  @!P5 FMUL R114, R114, R114 ;  /* 0x000000727272d220 */ /* 0x004fe20000400000 */
[----:B------:R-:W-:Y:S03]  /*7ff0*/  FSETP.GEU.AND P5, PT, R7, -126, PT ;  /* 0xc2fc00000700780b */ /* 0x000fe60003fae000 */
[----:B------:R-:W-:Y:S05]  /*8000*/  @!P6 FMUL R6, R6, 0.5 ;  /* 0x3f0000000606e820 */ /* 0x000fea0000400000 */
[----:B------:R-:W2:Y:S01]  /*8010*/  MUFU.EX2 R118, R4 ;  /* 0x0000000400767308 */ /* 0x000ea20000000800 */
[----:B---3--:R-:W-:Y:S01]  /*8020*/  @!P4 FMUL R115, R115, R115 ;  /* 0x000000737373c220 */ /* 0x008fe20000400000 */
[----:B------:R-:W-:Y:S04]  /*8030*/  FSETP.GEU.AND P4, PT, R8, -126, PT ;  /* 0xc2fc00000800780b */ /* 0x000fe80003f8e000 */
[----:B------:R-:W-:Y:S01]  /*8040*/  F2FP.BF16.F32.PACK_AB R26, R115, R114 ;  /* 0x00000072731a723e */ /* 0x000fe200000010ff */
[----:B------:R-:W-:Y:S03]  /*8050*/  @!P5 FMUL R7, R7, 0.5 ;  /* 0x3f0000000707d820 */ /* 0x000fe60000400000 */
[----:B------:R-:W3:Y:S01]  /*8060*/  MUFU.EX2 R119, R5 ;  /* 0x0000000500777308 */ /* 0x000ee20000000800 */
[----:B-1----:R-:W-:Y:S01]  /*8070*/  @!P3 FMUL R116, R116, R116 ;  /* 0x000000747474b220 */ /* 0x002fe20000400000 */
[C---:B------:R-:W-:Y:S03]  /*8080*/  FSETP.GEU.AND P3, PT, R9.reuse, -126, PT ;  /* 0xc2fc00000900780b */ /* 0x040fe60003f6e000 */
[----:B------:R-:W-:Y:S05]  /*8090*/  @!P4 FMUL R8, R8, 0.5 ;  /* 0x3f0000000808c820 */ /* 0x000fea0000400000 */
[----:B------:R-:W1:Y:S01]  /*80a0*/  MUFU.EX2 R117, R31 ;  /* 0x0000001f00757308 */ /* 0x000e620000000800 */
[----:B--2---:R-:W-:Y:S01]  /*80b0*/  @!P2 FMUL R118, R118, R118 ;  /* 0x000000767676a220 */ /* 0x004fe20000400000 */
[C---:B------:R-:W-:Y:S03]  /*80c0*/  FSETP.GEU.AND P2, PT, R10.reuse, -126, PT ;  /* 0xc2fc00000a00780b */ /* 0x040fe60003f4e000 */
        /* <DEDUP_REMOVED lines=8> */
[----:B------:R-:W-:Y:S04]  /*8150*/  ISETP.NE.AND P0, PT, R22, R0, PT ;  /* 0x000000001600720c */ /* 0x000fe80003f05270 */
[----:B------:R-:W-:Y:S01]  /*8160*/  F2FP.BF16.F32.PACK_AB R27, R117, R116 ;  /* 0x00000074751b723e */ /* 0x000fe200000010ff */
[----:B------:R-:W-:Y:S03]  /*8170*/  @!P1 FMUL R11, R11, 0.5 ;  /* 0x3f0000000b0b9820 */ /* 0x000fe60000400000 */
[----:B------:R-:W1:Y:S01]  /*8180*/  MUFU.EX2 R122, R8 ;  /* 0x00000008007a7308 */ /* 0x000e620000000800 */
[----:B--2---:R-:W-:Y:S09]  /*8190*/  @!P6 FMUL R120, R120, R120 ;  /* 0x000000787878e220 */ /* 0x004ff20000400000 */
[----:B------:R-:W2:Y:S01]  /*81a0*/  MUFU.EX2 R123, R9 ;  /* 0x00000009007b7308 */ /* 0x000ea20000000800 */
[----:B---3--:R-:W-:Y:S05]  /*81b0*/  @!P5 FMUL R121, R121, R121 ;  /* 0x000000797979d220 */ /* 0x008fea0000400000 */
[----:B------:R-:W-:Y:S04]  /*81c0*/  F2FP.BF16.F32.PACK_AB R29, R121, R120 ;  /* 0x00000078791d723e */ /* 0x000fe800000010ff */
[----:B------:R-:W3:Y:S01]  /*81d0*/  MUFU.EX2 R124, R10 ;  /* 0x0000000a007c7308 */ /* 0x000ee20000000800 */
[----:B-1----:R-:W-:Y:S09]  /*81e0*/  @!P4 FMUL R122, R122, R122 ;  /* 0x0000007a7a7ac220 */ /* 0x002ff20000400000 */
[----:B------:R-:W1:Y:S01]  /*81f0*/  MUFU.EX2 R125, R11 ;  /* 0x0000000b007d7308 */ /* 0x000e620000000800 */
[----:B--2---:R-:W-:Y:S05]  /*8200*/  @!P3 FMUL R123, R123, R123 ;  /* 0x0000007b7b7bb220 */ /* 0x004fea0000400000 */
[----:B------:R-:W-:Y:S01]  /*8210*/  F2FP.BF16.F32.PACK_AB R30, R123, R122 ;  /* 0x0000007a7b1e723e */ /* 0x000fe200000010ff */
[----:B---3--:R-:W-:Y:S01]  /*8220*/  @!P2 FMUL R124, R124, R124 ;  /* 0x0000007c7c7ca220 */ /* 0x008fe20000400000 */
[----:B-1----:R-:W-:Y:S05]  /*8230*/  @!P1 FMUL R125, R125, R125 ;  /* 0x0000007d7d7d9220 */ /* 0x002fea0000400000 */
[----:B------:R-:W-:Y:S01]  /*8240*/  F2FP.BF16.F32.PACK_AB R31, R125, R124 ;  /* 0x0000007c7d1f723e */ /* 0x000fe200000010ff */
[----:B------:R-:W-:Y:S06]  /*8250*/  @!P0 BRA `(.L_x_163) ;  /* 0x0000000000408947 */ /* 0x000fec0003800000 */
        /* <DEDUP_REMOVED lines=16> */
.L_x_163:
[----:B------:R-:W-:Y:S05]  /*8360*/  WARPSYNC.ALL ;  /* 0x0000000000007948 */ /* 0x000fea0003800000 */
[C---:B------:R-:W-:Y:S01]  /*8370*/  R2UR UR4, R16.reuse ;  /* 0x00000000100472ca */ /* 0x040fe200000e0000 */
[----:B------:R-:W-:Y:S05]  /*8380*/  VIADD R0, R16, 0x10 ;  /* 0x0000001010007836 */ /* 0x000fea0000000000 */
[----:B------:R-:W-:Y:S04]  /*8390*/  SHF.R.U32.HI R0, RZ, 0x15, R0 ;  /* 0x00000015ff007819 */ /* 0x000fe80000011600 */
[----:B------:R-:W-:Y:S03]  /*83a0*/  ISETP.NE.AND P0, PT, R22, R0, PT ;  /* 0x000000001600720c */ /* 0x000fe60003f05270 */
[----:B------:R1:W-:Y:S10]  /*83b0*/  STTM.x8 tmem[UR4], R48 ;  /* 0x00000030000079ed */ /* 0x0003f400081c0004 */
[----:B------:R-:W-:Y:S05]  /*83c0*/  @!P0 BRA `(.L_x_164) ;  /* 0x0000000000408947 */ /* 0x000fea0003800000 */
        /* <DEDUP_REMOVED lines=16> */
.L_x_164:
[----:B------:R-:W-:Y:S05]  /*84d0*/  WARPSYNC.ALL ;  /* 0x0000000000007948 */ /* 0x000fea0003800000 */
[C---:B------:R-:W-:Y:S01]  /*84e0*/  R2UR UR4, R16.reuse ;  /* 0x00000000100472ca */ /* 0x040fe200000e0000 */
[----:B------:R-:W-:Y:S05]  /*84f0*/  VIADD R0, R16, 0x20 ;  /* 0x0000002010007836 */ /* 0x000fea0000000000 */
[----:B------:R-:W-:Y:S04]  /*8500*/  SHF.R.U32.HI R0, RZ, 0x15, R0 ;  /* 0x00000015ff007819 */ /* 0x000fe80000011600 */
[----:B------:R-:W-:Y:S03]  /*8510*/  ISETP.NE.AND P0, PT, R22, R0, PT ;  /* 0x000000001600720c */ /* 0x000fe60003f05270 */
[----:B------:R2:W-:Y:S10]  /*8520*/  STTM.x8 tmem[UR4+0x10], R40 ;  /* 0x00001028000079ed */ /* 0x0005f400081c0004 */
[----:B------:R-:W-:Y:S05]  /*8530*/  @!P0 BRA `(.L_x_165) ;  /* 0x0000000000408947 */ /* 0x000fea0003800000 */
[----:B------:R-:W3:Y:S01]  /*8540*/  LDCU.64 UR8, c[0x4][0x80] ;  /* 0x01001000ff0877ac */ /* 0x000ee20008000a00 */
[----:B------:R-:W-:Y:S01]  /*8550*/  MOV R15, 0x0 ;  /* 0x00000000000f7802 */ /* 0x000fe20000000f00 */
[----:B------:R-:W-:Y:S02]  /*8560*/  HFMA2 R12, -RZ, RZ, 0, 5.9604644775390625e-08 ;  /* 0x00000001ff0c7431 */ /* 0x000fe400000001ff */
[----:B------:R-:W-:Y:S02]  /*8570*/  IMAD.MOV.U32 R8, RZ, RZ, 0x1be ;  /* 0x000001beff087424 */ /* 0x000fe400078e00ff */
[----:B------:R-:W-:Y:S01]  /*8580*/  IMAD.MOV.U32 R13, RZ, RZ, RZ ;  /* 0x000000ffff0d7224 */ /* 0x000fe200078e00ff */
[----:B------:R-:W4:Y:S01]  /*8590*/  LDCU.64 UR6, c[0x4][0x88] ;  /* 0x01001100ff0677ac */ /* 0x000f220008000a00 */
[----:B------:R-:W1:Y:S01]  /*85a0*/  LDC.64 R14, c[0x4][R15] ;  /* 0x010000000f0e7b82 */ /* 0x000e620000000a00 */
[----:B------:R-:W5:Y:S01]  /*85b0*/  LDCU.64 UR4, c[0x4][0x10] ;  /* 0x01000200ff0477ac */ /* 0x000f620008000a00 */
[----:B---3--:R-:W-:Y:S01]  /*85c0*/  MOV R5, UR9 ;  /* 0x0000000900057c02 */ /* 0x008fe20008000f00 */
[----:B------:R-:W-:Y:S01]  /*85d0*/  IMAD.U32 R4, RZ, RZ, UR8 ;  /* 0x00000008ff047e24 */ /* 0x000fe2000f8e00ff */
[----:B----4-:R-:W-:Y:S01]  /*85e0*/  MOV R7, UR7 ;  /* 0x0000000700077c02 */ /* 0x010fe20008000f00 */
[----:B------:R-:W-:Y:S01]  /*85f0*/  IMAD.U32 R6, RZ, RZ, UR6 ;  /* 0x00000006ff067e24 */ /* 0x000fe2000f8e00ff */
[----:B-----5:R-:W-:Y:S01]  /*8600*/  MOV R11, UR5 ;  /* 0x00000005000b7c02 */ /* 0x020fe20008000f00 */
[----:B------:R-:W-:Y:S02]  /*8610*/  IMAD.U32 R10, RZ, RZ, UR4 ;  /* 0x00000004ff0a7e24 */ /* 0x000fe4000f8e00ff */
[----:B------:R-:W-:Y:S07]  /*8620*/  LEPC R20, `(.L_x_165) ;  /* 0x000000001014794e */ /* 0x000fee0000000000 */
[----:B-12---:R-:W-:Y:S05]  /*8630*/  CALL.ABS.NOINC R14 ;  /* 0x000000000e007343 */ /* 0x006fea0003c00000 */
.L_x_165:
[----:B------:R-:W-:Y:S05]  /*8640*/  WARPSYNC.ALL ;  /* 0x0000000000007948 */ /* 0x000fea0003800000 */
[C---:B------:R-:W-:Y:S01]  /*8650*/  R2UR UR4, R16.reuse ;  /* 0x00000000100472ca */ /* 0x040fe200000e0000 */
[----:B------:R-:W-:Y:S05]  /*8660*/  VIADD R0, R16, 0x30 ;  /* 0x0000003010007836 */ /* 0x000fea0000000000 */
[----:B------:R-:W-:Y:S04]  /*8670*/  SHF.R.U32.HI R0, RZ, 0x15, R0 ;  /* 0x00000015ff007819 */ /* 0x000fe80000011600 */
[----:B------:R-:W-:Y:S03]  /*8680*/  ISETP.NE.AND P0, PT, R22, R0, PT ;  /* 0x000000001600720c */ /* 0x000fe60003f05270 */
[----:B------:R3:W-:Y:S10]  /*8690*/  STTM.x8 tmem[UR4+0x20], R32 ;  /* 0x00002020000079ed */ /* 0x0007f400081c0004 */
[----:B------:R-:W-:Y:S05]  /*86a0*/  @!P0 BRA `(.L_x_166) ;  /* 0x0000000000408947 */ /* 0x000fea0003800000 */
[----:B------:R-:W4:Y:S01]  /*86b0*/  LDCU.64 UR8, c[0x4][0x80] ;  /* 0x01001000ff0877ac */ /* 0x000f220008000a00 */
[----:B------:R-:W-:Y:S01]  /*86c0*/  MOV R15, 0x0 ;  /* 0x00000000000f7802 */ /* 0x000fe20000000f00 */
[----:B------:R-:W-:Y:S02]  /*86d0*/  HFMA2 R12, -RZ, RZ, 0, 5.9604644775390625e-08 ;  /* 0x00000001ff0c7431 */ /* 0x000fe400000001ff */
[----:B------:R-:W-:Y:S02]  /*86e0*/  IMAD.MOV.U32 R8, RZ, RZ, 0x1be ;  /* 0x000001beff087424 */ /* 0x000fe400078e00ff */
[----:B------:R-:W-:Y:S01]  /*86f0*/  IMAD.MOV.U32 R13, RZ, RZ, RZ ;  /* 0x000000ffff0d7224 */ /* 0x000fe200078e00ff */
[----:B------:R-:W5:Y:S01]  /*8700*/  LDCU.64 UR6, c[0x4][0x88] ;  /* 0x01001100ff0677ac */ /* 0x000f620008000a00 */
[----:B------:R-:W1:Y:S01]  /*8710*/  LDC.64 R14, c[0x4][R15] ;  /* 0x010000000f0e7b82 */ /* 0x000e620000000a00 */
[----:B------:R-:W2:Y:S01]  /*8720*/  LDCU.64 UR4, c[0x4][0x10] ;  /* 0x01000200ff0477ac */ /* 0x000ea20008000a00 */
[----:B----4-:R-:W-:Y:S01]  /*8730*/  MOV R5, UR9 ;  /* 0x0000000900057c02 */ /* 0x010fe20008000f00 */
[----:B------:R-:W-:Y:S01]  /*8740*/  IMAD.U32 R4, RZ, RZ, UR8 ;  /* 0x00000008ff047e24 */ /* 0x000fe2000f8e00ff */
[----:B-----5:R-:W-:Y:S01]  /*8750*/  MOV R7, UR7 ;  /* 0x0000000700077c02 */ /* 0x020fe20008000f00 */
[----:B------:R-:W-:Y:S01]  /*8760*/  IMAD.U32 R6, RZ, RZ, UR6 ;  /* 0x00000006ff067e24 */ /* 0x000fe2000f8e00ff */
[----:B--2---:R-:W-:Y:S01]  /*8770*/  MOV R11, UR5 ;  /* 0x00000005000b7c02 */ /* 0x004fe20008000f00 */
[----:B------:R-:W-:Y:S02]  /*8780*/  IMAD.U32 R10, RZ, RZ, UR4 ;  /* 0x00000004ff0a7e24 */ /* 0x000fe4000f8e00ff */
[----:B------:R-:W-:Y:S07]  /*8790*/  LEPC R20, `(.L_x_166) ;  /* 0x000000001014794e */ /* 0x000fee0000000000 */
[----:B-1-3--:R-:W-:Y:S05]  /*87a0*/  CALL.ABS.NOINC R14 ;  /* 0x000000000e007343 */ /* 0x00afea0003c00000 */
.L_x_166:
[----:B------:R-:W4:Y:S01]  /*87b0*/  LDL.LU R17, [R1+0x18] ;  /* 0x0000180001117983 */ /* 0x000f220000300800 */
[----:B------:R-:W-:Y:S05]  /*87c0*/  WARPSYNC.ALL ;  /* 0x0000000000007948 */ /* 0x000fea0003800000 */
[----:B------:R-:W-:Y:S01]  /*87d0*/  R2UR UR4, R16 ;  /* 0x00000000100472ca */ /* 0x000fe200000e0000 */
[----:B------:R-:W-:Y:S11]  /*87e0*/  BSSY.RECONVERGENT B0, `(.L_x_167) ;  /* 0x0000008000007945 */ /* 0x000ff60003800200 */
[----:B------:R-:W-:Y:S01]  /*87f0*/  @!UPT UIADD3 URZ, UPT, UPT, URZ, URZ, URZ ;  /* 0x000000fffffff290 */ /* 0x000fe2000fffe0ff */
[----:B------:R1:W-:Y:S01]  /*8800*/  STTM.x8 tmem[UR4+0x30], R24 ;  /* 0x00003018000079ed */ /* 0x0003e200081c0004 */
[----:B------:R-:W1:Y:S01]  /*8810*/  FENCE.VIEW.ASYNC.T ;  /* 0x00000000000073c6 */ /* 0x000e620000000200 */
[----:B----4-:R-:W-:Y:S11]  /*8820*/  ISETP.NE.AND P0, PT, R17, 0x3, PT ;  /* 0x000000031100780c */ /* 0x010ff60003f05270 */
[----:B------:R-:W-:Y:S02]  /*8830*/  @!UPT UIADD3 URZ, UPT, UPT, URZ, URZ, URZ ;  /* 0x000000fffffff290 */ /* 0x000fe4000fffe0ff */
[----:B-1----:R-:W-:Y:S05]  /*8840*/  @!P0 BRA `(.L_x_168) ;  /* 0x0000000000048947 */ /* 0x002fea0003800000 */
[----:B------:R-:W-:Y:S05]  /*8850*/  BPT.TRAP 0x1 ;  /* 0x000000040000795c */ /* 0x000fea0000300000 */
.L_x_168:
[----:B------:R-:W-:Y:S05]  /*8860*/  BSYNC.RECONVERGENT B0 ;  /* 0x0000000000007941 */ /* 0x000fea0003800200 */
.L_x_167:
[----:B------:R1:W-:Y:S01]  /*8870*/  SYNCS.ARRIVE.TRANS64.A1T0 RZ, [R73+URZ+0x1a880], RZ ;  /* 0x01a880ff49ff79a7 */ /* 0x0003e200081000ff */
[----:B------:R-:W-:Y:S04]  /*8880*/  BSSY.RECONVERGENT B0, `(.L_x_169) ;  /* 0x0000004000007945 */ /* 0x000fe80003800200 */
[----:B------:R-:W-:Y:S05]  /*8890*/  @!P0 BRA `(.L_x_170) ;  /* 0x0000000000088947 */ /* 0x000fea0003800000 */
[----:B------:R-:W-:Y:S05]  /*88a0*/  BPT.TRAP 0x1 ;  /* 0x000000040000795c */ /* 0x000fea0000300000 */
[----:B------:R-:W-:Y:S05]  /*88b0*/  BPT.TRAP 0x1 ;  /* 0x000000040000795c */ /* 0x000fea0000300000 */
.L_x_170:
[----:B------:R-:W-:Y:S05]  /*88c0*/  BSYNC.RECONVERGENT B0 ;  /* 0x0000000000007941 */ /* 0x000fea0003800200 */
.L_x_169:
[----:B------:R-:W-:Y:S01]  /*88d0*/  IADD3 R0, PT, PT, R73, 0x1a858, RZ ;  /* 0x0001a85849007810 */ /* 0x000fe20007ffe0ff */
[----:B------:R-:W-:Y:S03]  /*88e0*/  BSSY.RECONVERGENT B0, `(.L_x_171) ;  /* 0x0000005000007945 */ /* 0x000fe60003800200 */
[----:B------:R-:W-:Y:S04]  /*88f0*/  PRMT R0, R74, 0x654, R0 ;  /* 0x000006544a007816 */ /* 0x000fe80000000000 */
[----:B------:R4:W-:Y:S01]  /*8900*/  SYNCS.ARRIVE.TRANS64.RED.A1T0 RZ, [R0+URZ], RZ ;  /* 0x000000ff00ff79a7 */ /* 0x0009e200081004ff */
[----:B------:R-:W-:Y:S05]  /*8910*/  @!P0 BRA `(.L_x_172) ;  /* 0x0000000000048947 */ /* 0x000fea0003800000 */
[----:B------:R-:W-:Y:S05]  /*8920*/  BPT.TRAP 0x1 ;  /* 0x000000040000795c */ /* 0x000fea0000300000 */
.L_x_172:
[----:B------:R-:W-:Y:S05]  /*8930*/  BSYNC.RECONVERGENT B0 ;  /* 0x0000000000007941 */ /* 0x000fea0003800200 */
.L_x_171:
[----:B----4-:R-:W-:Y:S01]  /*8940*/  IADD3 R0, PT, PT, R73, 0x1a838, RZ ;  /* 0x0001a83849007810 */ /* 0x010fe20007ffe0ff */
[----:B------:R-:W-:Y:S03]  /*8950*/  BSSY.RECONVERGENT B0, `(.L_x_173) ;  /* 0x0000005000007945 */ /* 0x000fe60003800200 */
[----:B------:R-:W-:Y:S04]  /*8960*/  PRMT R0, R74, 0x654, R0 ;  /* 0x000006544a007816 */ /* 0x000fe80000000000 */
[----:B------:R4:W-:Y:S01]  /*8970*/  SYNCS.ARRIVE.TRANS64.RED.A1T0 RZ, [R0+URZ], RZ ;  /* 0x000000ff00ff79a7 */ /* 0x0009e200081004ff */
[----:B------:R-:W-:Y:S05]  /*8980*/  @!P0 BRA `(.L_x_174) ;  /* 0x0000000000048947 */ /* 0x000fea0003800000 */
[----:B------:R-:W-:Y:S05]  /*8990*/  BPT.TRAP 0x1 ;  /* 0x000000040000795c */ /* 0x000fea0000300000 */
.L_x_174:
[----:B------:R-:W-:Y:S05]  /*89a0*/  BSYNC.RECONVERGENT B0 ;  /* 0x0000000000007941 */ /* 0x000fea0003800200 */
.L_x_173:
[----:B----4-:R-:W4:Y:S01]  /*89b0*/  LDL R0, [R1+0x4] ;  /* 0x0000040001007983 */ /* 0x010f220000100800 */
[----:B------:R-:W-:Y:S01]  /*89c0*/  BSSY B0, `(.L_x_175) ;  /* 0x0000004000007945 */ /* 0x000fe20003800000 */
[----:B----4-:R-:W-:Y:S04]  /*89d0*/  SHF.L.U32 R0, R0, 0x1f, RZ ;  /* 0x0000001f00007819 */ /* 0x010fe800000006ff */
[----:B------:R-:W4:Y:S02]  /*89e0*/  SYNCS.PHASECHK.TRANS64.TRYWAIT P1, [R73+URZ+0x1a840], R0 ;  /* 0x01a84000490075a7 */ /* 0x000f2400080211ff */
[----:B----4-:R-:W-:Y:S05]  /*89f0*/  @!P1 BRA `(.L_x_176) ;  /* 0x0000005000189947 */ /* 0x010fea0003800000 */
.L_x_291:
[----:B------:R-:W-:Y:S05]  /*8a00*/  BSYNC B0 ;  /* 0x0000000000007941 */ /* 0x000fea0003800000 */
.L_x_175:
[----:B------:R-:W-:Y:S04]  /*8a10*/  BSSY.RECONVERGENT B0, `(.L_x_177) ;  /* 0x0000003000007945 */ /* 0x000fe80003800200 */
[----:B------:R-:W-:Y:S05]  /*8a20*/  @!P0 BRA `(.L_x_178) ;  /* 0x0000000000048947 */ /* 0x000fea0003800000 */
[----:B------:R-:W-:Y:S05]  /*8a30*/  BPT.TRAP 0x1 ;  /* 0x000000040000795c */ /* 0x000fea0000300000 */
.L_x_178:
[----:B------:R-:W-:Y:S05]  /*8a40*/  BSYNC.RECONVERGENT B0 ;  /* 0x0000000000007941 */ /* 0x000fea0003800200 */
.L_x_177:
[----:B----4-:R-:W4:Y:S01]  /*8a50*/  LDL R0, [R1+0x14] ;  /* 0x0000140001007983 */ /* 0x010f220000100800 */
[----:B------:R-:W-:Y:S01]  /*8a60*/  BSSY B0, `(.L_x_179) ;  /* 0x0000004000007945 */ /* 0x000fe20003800000 */
[----:B----4-:R-:W-:Y:S04]  /*8a70*/  SHF.L.U32 R0, R0, 0x1f, RZ ;  /* 0x0000001f00007819 */ /* 0x010fe800000006ff */
[----:B------:R-:W4:Y:S02]  /*8a80*/  SYNCS.PHASECHK.TRANS64.TRYWAIT P1, [R73+URZ+0x1a860], R0 ;  /* 0x01a86000490075a7 */ /* 0x000f2400080211ff */
[----:B----4-:R-:W-:Y:S05]  /*8a90*/  @!P1 BRA `(.L_x_180) ;  /* 0x0000005000049947 */ /* 0x010fea0003800000 */
.L_x_292:
[----:B------:R-:W-:Y:S05]  /*8aa0*/  BSYNC B0 ;  /* 0x0000000000007941 */ /* 0x000fea0003800000 */
.L_x_179:
[----:B------:R-:W-:Y:S04]  /*8ab0*/  BSSY.RECONVERGENT B0, `(.L_x_181) ;  /* 0x0000003000007945 */ /* 0x000fe80003800200 */
[----:B------:R-:W-:Y:S05]  /*8ac0*/  @!P0 BRA `(.L_x_182) ;  /* 0x0000000000048947 */ /* 0x000fea0003800000 */
[----:B------:R-:W-:Y:S05]  /*8ad0*/  BPT.TRAP 0x1 ;  /* 0x000000040000795c */ /* 0x000fea0000300000 */
.L_x_182:
[----:B------:R-:W-:Y:S05]  /*8ae0*/  BSYNC.RECONVERGENT B0 ;  /* 0x0000000000007941 */ /* 0x000fea0003800200 */
.L_x_181:
[----:B----4-:R-:W4:Y:S01]  /*8af0*/  LDL R0, [R1+0x10] ;  /* 0x0000100001007983 */ /* 0x010f220000100800 */
[----:B------:R-:W-:Y:S01]  /*8b00*/  VIADD R3, R76, 0xffffff80 ;  /* 0xffffff804c037836 */ /* 0x000fe20000000000 */
[----:B------:R-:W-:Y:S01]  /*8b10*/  SHF.R.U32.HI R4, RZ, 0x5, R2 ;  /* 0x00000005ff047819 */ /* 0x000fe20000011602 */
[----:B------:R-:W-:Y:S03]  /*8b20*/  BSSY B0, `(.L_x_183) ;  /* 0x0000007000007945 */ /* 0x000fe60003800000 */
[----:B------:R-:W-:Y:S02]  /*8b30*/  LOP3.LUT R4, R4, 0x3, RZ, 0xc0, !PT ;  /* 0x0000000304047812 */ /* 0x000fe400078ec0ff */
[----:B------:R-:W-:Y:S04]  /*8b40*/  SHF.R.U32.HI R3, RZ, 0x15, R3 ;  /* 0x00000015ff037819 */ /* 0x000fe80000011603 */
[----:B------:R-:W-:Y:S02]  /*8b50*/  ISETP.NE.AND P0, PT, R4, R3, PT ;  /* 0x000000030400720c */ /* 0x000fe40003f05270 */
[----:B----4-:R-:W-:Y:S04]  /*8b60*/  SHF.L.U32 R0, R0, 0x1f, RZ ;  /* 0x0000001f00007819 */ /* 0x010fe800000006ff */
[----:B------:R-:W4:Y:S02]  /*8b70*/  SYNCS.PHASECHK.TRANS64.TRYWAIT P1, [R73+URZ+0x1a898], R0 ;  /* 0x01a89800490075a7 */ /* 0x000f2400080211ff */
[----:B----4-:R-:W-:Y:S05]  /*8b80*/  @!P1 BRA `(.L_x_184) ;  /* 0x0000004c00dc9947 */ /* 0x010fea0003800000 */
.L_x_293:
[----:B------:R-:W-:Y:S05]  /*8b90*/  BSYNC B0 ;  /* 0x0000000000007941 */ /* 0x000fea0003800000 */
.L_x_183:
[----:B------:R-:W-:Y:S05]  /*8ba0*/  @!P0 BRA `(.L_x_185) ;  /* 0x0000000000408947 */ /* 0x000fea0003800000 */
[----:B------:R-:W5:Y:S01]  /*8bb0*/  LDCU.64 UR8, c[0x4][0x80] ;  /* 0x01001000ff0877ac */ /* 0x000f620008000a00 */
[----:B------:R-:W-:Y:S01]  /*8bc0*/  MOV R15, 0x0 ;  /* 0x00000000000f7802 */ /* 0x000fe20000000f00 */
[----:B------:R-:W-:Y:S02]  /*8bd0*/  HFMA2 R12, -RZ, RZ, 0, 5.9604644775390625e-08 ;  /* 0x00000001ff0c7431 */ /* 0x000fe400000001ff */
[----:B------:R-:W-:Y:S02]  /*8be0*/  IMAD.MOV.U32 R8, RZ, RZ, 0x192 ;  /* 0x00000192ff087424 */ /* 0x000fe400078e00ff */
[----:B------:R-:W-:Y:S01]  /*8bf0*/  IMAD.MOV.U32 R13, RZ, RZ, RZ ;  /* 0x000000ffff0d7224 */ /* 0x000fe200078e00ff */
[----:B------:R-:W1:Y:S01]  /*8c00*/  LDCU.64 UR6, c[0x4][0x88] ;  /* 0x01001100ff0677ac */ /* 0x000e620008000a00 */
[----:B------:R-:W2:Y:S01]  /*8c10*/  LDC.64 R14, c[0x4][R15] ;  /* 0x010000000f0e7b82 */ /* 0x000ea20000000a00 */
[----:B------:R-:W3:Y:S01]  /*8c20*/  LDCU.64 UR4, c[0x4][0x8] ;  /* 0x01000100ff0477ac */ /* 0x000ee20008000a00 */
[----:B-----5:R-:W-:Y:S01]  /*8c30*/  MOV R5, UR9 ;  /* 0x0000000900057c02 */ /* 0x020fe20008000f00 */
[----:B------:R-:W-:Y:S01]  /*8c40*/  IMAD.U32 R4, RZ, RZ, UR8 ;  /* 0x00000008ff047e24 */ /* 0x000fe2000f8e00ff */
[----:B-1----:R-:W-:Y:S01]  /*8c50*/  MOV R7, UR7 ;  /* 0x0000000700077c02 */ /* 0x002fe20008000f00 */
[----:B------:R-:W-:Y:S01]  /*8c60*/  IMAD.U32 R6, RZ, RZ, UR6 ;  /* 0x00000006ff067e24 */ /* 0x000fe2000f8e00ff */
[----:B---3--:R-:W-:Y:S01]  /*8c70*/  MOV R11, UR5 ;  /* 0x00000005000b7c02 */ /* 0x008fe20008000f00 */
[----:B------:R-:W-:Y:S02]  /*8c80*/  IMAD.U32 R10, RZ, RZ, UR4 ;  /* 0x00000004ff0a7e24 */ /* 0x000fe4000f8e00ff */
[----:B------:R-:W-:Y:S07]  /*8c90*/  LEPC R20, `(.L_x_185) ;  /* 0x000000001014794e */ /* 0x000fee0000000000 */
[----:B--2-4-:R-:W-:Y:S05]  /*8ca0*/  CALL.ABS.NOINC R14 ;  /* 0x000000000e007343 */ /* 0x014fea0003c00000 */
.L_x_185:
[----:B------:R-:W-:Y:S01]  /*8cb0*/  SHF.R.U32.HI R16, RZ, 0x5, R2 ;  /* 0x00000005ff107819 */ /* 0x000fe20000011602 */
[----:B------:R-:W-:Y:S05]  /*8cc0*/  WARPSYNC.ALL ;  /* 0x0000000000007948 */ /* 0x000fea0003800000 */
[C---:B------:R-:W-:Y:S01]  /*8cd0*/  R2UR UR4, R76.reuse ;  /* 0x000000004c0472ca */ /* 0x040fe200000e0000 */
[----:B----4-:R-:W-:Y:S01]  /*8ce0*/  VIADD R0, R76, 0xffffffa0 ;  /* 0xffffffa04c007836 */ /* 0x010fe20000000000 */
[----:B------:R-:W-:Y:S04]  /*8cf0*/  LOP3.LUT R16, R16, 0x3, RZ, 0xc0, !PT ;  /* 0x0000000310107812 */ /* 0x000fe800078ec0ff */
[----:B------:R-:W-:Y:S04]  /*8d00*/  SHF.R.U32.HI R0, RZ, 0x15, R0 ;  /* 0x00000015ff007819 */ /* 0x000fe80000011600 */
[----:B------:R-:W-:Y:S03]  /*8d10*/  ISETP.NE.AND P0, PT, R16, R0, PT ;  /* 0x000000001000720c */ /* 0x000fe60003f05270 */
[----:B--2---:R-:W2:Y:S10]  /*8d20*/  LDTM.x16 R40, tmem[UR4+-0x80] ;  /* 0xffff8004002879ee */ /* 0x004eb4000824ff00 */
[----:B--2---:R-:W-:Y:S05]  /*8d30*/  @!P0 BRA `(.L_x_186) ;  /* 0x0000000000408947 */ /* 0x004fea0003800000 */
[----:B------:R-:W2:Y:S01]  /*8d40*/  LDCU.64 UR8, c[0x4][0x80] ;  /* 0x01001000ff0877ac */ /* 0x000ea20008000a00 */
[----:B------:R-:W-:Y:S01]  /*8d50*/  MOV R15, 0x0 ;  /* 0x00000000000f7802 */ /* 0x000fe20000000f00 */
[----:B------:R-:W-:Y:S02]  /*8d60*/  HFMA2 R12, -RZ, RZ, 0, 5.9604644775390625e-08 ;  /* 0x00000001ff0c7431 */ /* 0x000fe400000001ff */
[----:B------:R-:W-:Y:S02]  /*8d70*/  IMAD.MOV.U32 R8, RZ, RZ, 0x192 ;  /* 0x00000192ff087424 */ /* 0x000fe400078e00ff */
[----:B------:R-:W-:Y:S01]  /*8d80*/  IMAD.MOV.U32 R13, RZ, RZ, RZ ;  /* 0x000000ffff0d7224 */ /* 0x000fe200078e00ff */
[----:B------:R-:W4:Y:S01]  /*8d90*/  LDCU.64 UR6, c[0x4][0x88] ;  /* 0x01001100ff0677ac */ /* 0x000f220008000a00 */
[----:B------:R-:W1:Y:S01]  /*8da0*/  LDC.64 R14, c[0x4][R15] ;  /* 0x010000000f0e7b82 */ /* 0x000e620000000a00 */
[----:B------:R-:W5:Y:S01]  /*8db0*/  LDCU.64 UR4, c[0x4][0x8] ;  /* 0x01000100ff0477ac */ /* 0x000f620008000a00 */
[----:B--2---:R-:W-:Y:S01]  /*8dc0*/  MOV R5, UR9 ;  /* 0x0000000900057c02 */ /* 0x004fe20008000f00 */
[----:B------:R-:W-:Y:S01]  /*8dd0*/  IMAD.U32 R4, RZ, RZ, UR8 ;  /* 0x00000008ff047e24 */ /* 0x000fe2000f8e00ff */
[----:B----4-:R-:W-:Y:S01]  /*8de0*/  MOV R7, UR7 ;  /* 0x0000000700077c02 */ /* 0x010fe20008000f00 */
[----:B------:R-:W-:Y:S01]  /*8df0*/  IMAD.U32 R6, RZ, RZ, UR6 ;  /* 0x00000006ff067e24 */ /* 0x000fe2000f8e00ff */
[----:B-----5:R-:W-:Y:S01]  /*8e00*/  MOV R11, UR5 ;  /* 0x00000005000b7c02 */ /* 0x020fe20008000f00 */
[----:B------:R-:W-:Y:S02]  /*8e10*/  IMAD.U32 R10, RZ, RZ, UR4 ;  /* 0x00000004ff0a7e24 */ /* 0x000fe4000f8e00ff */
[----:B------:R-:W-:Y:S07]  /*8e20*/  LEPC R20, `(.L_x_186) ;  /* 0x000000001014794e */ /* 0x000fee0000000000 */
[----:B-1-3--:R-:W-:Y:S05]  /*8e30*/  CALL.ABS.NOINC R14 ;  /* 0x000000000e007343 */ /* 0x00afea0003c00000 */
.L_x_186:
[----:B------:R-:W-:Y:S01]  /*8e40*/  LOP3.LUT R72, R75, 0x60, R72, 0xfe, !PT ;  /* 0x000000604b487812 */ /* 0x000fe200078efe48 */
[----:B------:R-:W-:Y:S05]  /*8e50*/  WARPSYNC.ALL ;  /* 0x0000000000007948 */ /* 0x000fea0003800000 */
[----:B------:R-:W-:Y:S02]  /*8e60*/  R2UR UR4, R72 ;  /* 0x00000000480472ca */ /* 0x000fe400000e0000 */
[----:B------:R-:W-:Y:S02]  /*8e70*/  SHF.R.U32.HI R0, RZ, 0x5, R2 ;  /* 0x00000005ff007819 */ /* 0x000fe40000011602 */
[----:B------:R-:W-:Y:S02]  /*8e80*/  SHF.R.U32.HI R75, RZ, 0x15, R75 ;  /* 0x00000015ff4b7819 */ /* 0x000fe4000001164b */
[----:B------:R-:W-:Y:S04]  /*8e90*/  LOP3.LUT R0, R0, 0x3, RZ, 0xc0, !PT ;  /* 0x0000000300007812 */ /* 0x000fe800078ec0ff */
[----:B------:R-:W-:Y:S03]  /*8ea0*/  ISETP.NE.AND P0, PT, R0, R75, PT ;  /* 0x0000004b0000720c */ /* 0x000fe60003f05270 */
[----:B---3--:R-:W2:Y:S10]  /*8eb0*/  LDTM.x16 R24, tmem[UR4] ;  /* 0x00000004001879ee */ /* 0x008eb40008240000 */
[----:B--2---:R-:W-:Y:S05]  /*8ec0*/  @!P0 BRA `(.L_x_187) ;  /* 0x0000000000408947 */ /* 0x004fea0003800000 */
        /* <DEDUP_REMOVED lines=16> */
.L_x_187:
[----:B------:R-:W-:Y:S01]  /*8fd0*/  SHF.R.U32.HI R74, RZ, 0x3, R2 ;  /* 0x00000003ff4a7819 */ /* 0x000fe20000011602 */
[----:B------:R-:W-:Y:S01]  /*8fe0*/  IMAD.U32 R72, R2, 0x10000, RZ ;  /* 0x0001000002487824 */ /* 0x000fe200078e00ff */
[----:B------:R-:W-:Y:S05]  /*8ff0*/  WARPSYNC.ALL ;  /* 0x0000000000007948 */ /* 0x000fea0003800000 */
[----:B------:R-:W-:Y:S04]  /*9000*/  LOP3.LUT R76, R72, 0x600010, R74, 0xc8, !PT ;  /* 0x00600010484c7812 */ /* 0x000fe800078ec84a */
[----:B------:R-:W-:Y:S04]  /*9010*/  LOP3.LUT R0, R76, 0x80, RZ, 0xfc, !PT ;  /* 0x000000804c007812 */ /* 0x000fe800078efcff */
[----:B------:R-:W-:Y:S01]  /*9020*/  R2UR UR5, R0 ;  /* 0x00000000000572ca */ /* 0x000fe200000e0000 */
[----:B-1----:R-:W1:Y:S01]  /*9030*/  S2R R73, SR_TID.X ;  /* 0x0000000000497919 */ /* 0x002e620000002100 */
[----:B------:R-:W-:Y:S01]  /*9040*/  LOP3.LUT R76, R76, 0xa0, RZ, 0xfc, !PT ;  /* 0x000000a04c4c7812 */ /* 0x000fe200078efcff */
[----:B------:R-:W2:Y:S01]  /*9050*/  S2UR UR38, SR_CgaCtaId ;  /* 0x00000000002679c3 */ /* 0x000ea20000008800 */
[----:B------:R-:W-:Y:S01]  /*9060*/  UMOV UR4, 0x400 ;  /* 0x0000040000047882 */ /* 0x000fe20000000000 */
[----:B-1----:R-:W-:Y:S01]  /*9070*/  SHF.R.U32.HI R75, RZ, 0x1, R73 ;  /* 0x00000001ff4b7819 */ /* 0x002fe20000011649 */
[----:B--2---:R-:W-:Y:S01]  /*9080*/  ULEA UR36, UR38, UR4, 0x18 ;  /* 0x0000000426247291 */ /* 0x004fe2000f8ec0ff */
[----:B------:R-:W-:Y:S02]  /*9090*/  R2UR UR4, R76 ;  /* 0x000000004c0472ca */ /* 0x000fe400000e0000 */
[----:B------:R-:W-:Y:S06]  /*90a0*/  LOP3.LUT R75, R75, 0x40, RZ, 0xc0, !PT ;  /* 0x000000404b4b7812 */ /* 0x000fec00078ec0ff */
[----:B------:R-:W1:Y:S08]  /*90b0*/  LDS.128 R12, [R75+UR36+0x1a200] ;  /* 0x01a200244b0c7984 */ /* 0x000e700008000c00 */
[----:B------:R-:W2:Y:S08]  /*90c0*/  LDS.128 R4, [R75+UR36+0x1a220] ;  /* 0x01a220244b047984 */ /* 0x000eb00008000c00 */
[----:B------:R-:W3:Y:S08]  /*90d0*/  LDS.128 R8, [R75+UR36+0x1a210] ;  /* 0x01a210244b087984 */ /* 0x000ef00008000c00 */
[----:B------:R-:W4:Y:S08]  /*90e0*/  LDS.128 R16, [R75+UR36+0x1a230] ;  /* 0x01a230244b107984 */ /* 0x000f300008000c00 */
[----:B------:R-:W5:Y:S01]  /*90f0*/  LDS.128 R20, [R75+UR36+0x1a280] ;  /* 0x01a280244b147984 */ /* 0x000f620008000c00 */
[----:B-1----:R-:W-:Y:S02]  /*9100*/  FADD2 R2, R40.F32x2.HI_LO, R12.F32x2.HI_LO ;  /* 0x0000000c2802724b */ /* 0x002fe40000000000 */
[----:B------:R-:W-:Y:S05]  /*9110*/  FADD2 R12, R42.F32x2.HI_LO, R14.F32x2.HI_LO ;  /* 0x0000000e2a0c724b */ /* 0x000fea0000000000 */
[----:B------:R-:W-:Y:S01]  /*9120*/  LDS.128 R40, [R75+UR36+0x1a300] ;  /* 0x01a300244b287984 */ /* 0x000fe20008000c00 */
[----:B------:R-:W-:Y:S02]  /*9130*/  FMUL2 R2, R2.F32x2.HI_LO, R56.F32x2.HI_LO ;  /* 0x000000380202724a */ /* 0x000fe40000000000 */
[----:B------:R-:W-:Y:S02]  /*9140*/  FMUL2 R12, R12.F32x2.HI_LO, R58.F32x2.HI_LO ;  /* 0x0000003a0c0c724a */ /* 0x000fe40000000000 */
[----:B--2---:R-:W-:Y:S01]  /*9150*/  FADD2 R48, R48.F32x2.HI_LO, R4.F32x2.HI_LO ;  /* 0x000000043030724b */ /* 0x004fe20000000000 */
[----:B------:R-:W-:Y:S01]  /*9160*/  F2FP.BF16.F32.PACK_AB R2, R3, R2 ;  /* 0x000000020302723e */ /* 0x000fe200000010ff */
[----:B------:R-:W-:Y:S01]  /*9170*/  FADD2 R50, R50.F32x2.HI_LO, R6.F32x2.HI_LO ;  /* 0x000000063232724b */ /* 0x000fe20000000000 */
[----:B------:R-:W-:Y:S01]  /*9180*/  F2FP.BF16.F32.PACK_AB R0, R13, R12 ;  /* 0x0000000c0d00723e */ /* 0x000fe200000010ff */
[----:B------:R-:W1:Y:S01]  /*9190*/  LDS.128 R4, [R75+UR36+0x1a2a0] ;  /* 0x01a2a0244b047984 */ /* 0x000e620008000c00 */
[----:B------:R-:W-:Y:S02]  /*91a0*/  FMUL2 R48, R48.F32x2.HI_LO, R64.F32x2.HI_LO ;  /* 0x000000403030724a */ /* 0x000fe40000000000 */
[----:B---3--:R-:W-:Y:S01]  /*91b0*/  FADD2 R10, R46.F32x2.HI_LO, R10.F32x2.HI_LO ;  /* 0x0000000a2e0a724b */ /* 0x008fe20000000000 */
[----:B------:R-:W-:Y:S01]  /*91c0*/  PRMT R46, R0, 0x7610, R46 ;  /* 0x00007610002e7816 */ /* 0x000fe2000000002e */
[----:B------:R-:W-:Y:S01]  /*91d0*/  FADD2 R8, R44.F32x2.HI_LO, R8.F32x2.HI_LO ;  /* 0x000000082c08724b */ /* 0x000fe20000000000 */
[----:B------:R-:W-:Y:S01]  /*91e0*/  PRMT R45, R0, 0x7632, R45 ;  /* 0x00007632002d7816 */ /* 0x000fe2000000002d */
[----:B------:R-:W-:Y:S01]  /*91f0*/  FMUL2 R10, R10.F32x2.HI_LO, R62.F32x2.HI_LO ;  /* 0x0000003e0a0a724a */ /* 0x000fe20000000000 */
[----:B------:R-:W-:Y:S01]  /*9200*/  PRMT R44, R2, 0x7632, R44 ;  /* 0x00007632022c7816 */ /* 0x000fe2000000002c */
[----:B------:R-:W2:Y:S01]  /*9210*/  LDS.128 R12, [R75+UR36+0x1a290] ;  /* 0x01a290244b0c7984 */ /* 0x000ea20008000c00 */
[----:B------:R-:W-:Y:S02]  /*9220*/  FMUL2 R8, R8.F32x2.HI_LO, R60.F32x2.HI_LO ;  /* 0x0000003c0808724a */ /* 0x000fe40000000000 */
[----:B------:R-:W-:Y:S01]  /*9230*/  F2FP.BF16.F32.PACK_AB R10, R11, R10 ;  /* 0x0000000a0b0a723e */ /* 0x000fe200000010ff */
[----:B----4-:R-:W-:Y:S02]  /*9240*/  FADD2 R52, R52.F32x2.HI_LO, R16.F32x2.HI_LO ;  /* 0x000000103434724b */ /* 0x010fe40000000000 */
[----:B------:R-:W-:Y:S01]  /*9250*/  F2FP.BF16.F32.PACK_AB R0, R9, R8 ;  /* 0x000000080900723e */ /* 0x000fe200000010ff */
[----:B------:R-:W-:Y:S01]  /*9260*/  FADD2 R54, R54.F32x2.HI_LO, R18.F32x2.HI_LO ;  /* 0x000000123636724b */ /* 0x000fe20000000000 */
[----:B------:R-:W-:Y:S01]  /*9270*/  PRMT R57, R10, 0x7632, R57 ;  /* 0x000076320a397816 */ /* 0x000fe20000000039 */
[----:B------:R-:W-:Y:S01]  /*9280*/  FMUL2 R52, R52.F32x2.HI_LO, R68.F32x2.HI_LO ;  /* 0x000000443434724a */ /* 0x000fe20000000000 */
[----:B------:R-:W-:Y:S01]  /*9290*/  PRMT R58, R10, 0x7610, R58 ;  /* 0x000076100a3a7816 */ /* 0x000fe2000000003a */
[----:B------:R-:W-:Y:S01]  /*92a0*/  FMUL2 R54, R54.F32x2.HI_LO, R70.F32x2.HI_LO ;  /* 0x000000463636724a */ /* 0x000fe20000000000 */
[----:B------:R-:W-:Y:S01]  /*92b0*/  PRMT R47, R0, 0x7632, R47 ;  /* 0x00007632002f7816 */ /* 0x000fe2000000002f */
[----:B------:R-:W3:Y:S01]  /*92c0*/  LDS.128 R8, [R75+UR36+0x1a2b0] ;  /* 0x01a2b0244b087984 */ /* 0x000ee20008000c00 */
[----:B------:R-:W-:Y:S01]  /*92d0*/  F2FP.BF16.F32.PACK_AB R52, R53, R52 ;  /* 0x000000343534723e */ /* 0x000fe200000010ff */
[----:B-----5:R-:W-:Y:S01]  /*92e0*/  FADD2 R26, R26.F32x2.HI_LO, R22.F32x2.HI_LO ;  /* 0x000000161a1a724b */ /* 0x020fe20000000000 */
[----:B------:R-:W-:Y:S01]  /*92f0*/  F2FP.BF16.F32.PACK_AB R54, R55, R54 ;  /* 0x000000363736723e */ /* 0x000fe200000010ff */
[----:B------:R-:W-:Y:S01]  /*9300*/  FADD2 R24, R24.F32x2.HI_LO, R20.F32x2.HI_LO ;  /* 0x000000141818724b */ /* 0x000fe20000000000 */
[----:B------:R-:W-:Y:S01]  /*9310*/  PRMT R59, R52, 0x7632, R59 ;  /* 0x00007632343b7816 */ /* 0x000fe2000000003b */
[----:B------:R-:W-:Y:S01]  /*9320*/  FMUL2 R26, R26.F32x2.HI_LO, R80.F32x2.HI_LO ;  /* 0x000000501a1a724a */ /* 0x000fe20000000000 */
[----:B------:R-:W-:Y:S01]  /*9330*/  PRMT R60, R52, 0x7610, R60 ;  /* 0x00007610343c7816 */ /* 0x000fe2000000003c */
[----:B------:R-:W-:Y:S01]  /*9340*/  FMUL2 R24, R24.F32x2.HI_LO, R78.F32x2.HI_LO ;  /* 0x0000004e1818724a */ /* 0x000fe20000000000 */
[----:B------:R-:W-:Y:S01]  /*9350*/  PRMT R61, R54, 0x7632, R61 ;  /* 0x00007632363d7816 */ /* 0x000fe2000000003d */
[----:B------:R-:W-:Y:S01]  /*9360*/  FMUL2 R50, R50.F32x2.HI_LO, R66.F32x2.HI_LO ;  /* 0x000000423232724a */ /* 0x000fe20000000000 */
[----:B------:R-:W-:Y:S02]  /*9370*/  PRMT R62, R54, 0x7610, R62 ;  /* 0x00007610363e7816 */ /* 0x000fe4000000003e */
[----:B------:R-:W-:Y:S01]  /*9380*/  PRMT R56, R0, 0x7610, R56 ;  /* 0x0000761000387816 */ /* 0x000fe20000000038 */
[----:B------:R-:W4:Y:S01]  /*9390*/  LDS.128 R52, [R75+UR36+0x1a310] ;  /* 0x01a310244b347984 */ /* 0x000f220008000c00 */
[----:B------:R-:W-:Y:S02]  /*93a0*/  F2FP.BF16.F32.PACK_AB R0, R49, R48 ;  /* 0x000000303100723e */ /* 0x000fe400000010ff */
[----:B------:R-:W-:Y:S01]  /*93b0*/  F2FP.BF16.F32.PACK_AB R24, R25, R24 ;  /* 0x000000181918723e */ /* 0x000fe200000010ff */
[----:B-1----:R-:W-:Y:S01]  /*93c0*/  FADD2 R32, R32.F32x2.HI_LO, R4.F32x2.HI_LO ;  /* 0x000000042020724b */ /* 0x002fe20000000000 */
[----:B------:R-:W-:Y:S01]  /*93d0*/  PRMT R48, R0, 0x7632, R48 ;  /* 0x0000763200307816 */ /* 0x000fe20000000030 */
[----:B------:R-:W-:Y:S01]  /*93e0*/  FADD2 R34, R34.F32x2.HI_LO, R6.F32x2.HI_LO ;  /* 0x000000062222724b */ /* 0x000fe20000000000 */
[----:B------:R-:W-:Y:S01]  /*93f0*/  PRMT R49, R0, 0x7610, R49 ;  /* 0x0000761000317816 */ /* 0x000fe20000000031 */
[----:B------:R-:W-:Y:S01]  /*9400*/  FMUL2 R32, R32.F32x2.HI_LO, R82.F32x2.HI_LO ;  /* 0x000000522020724a */ /* 0x000fe20000000000 */
[----:B------:R-:W-:Y:S01]  /*9410*/  F2FP.BF16.F32.PACK_AB R0, R27, R26 ;  /* 0x0000001a1b00723e */ /* 0x000fe200000010ff */
[----:B------:R-:W-:Y:S01]  /*9420*/  FMUL2 R34, R34.F32x2.HI_LO, R86.F32x2.HI_LO ;  /* 0x000000562222724a */ /* 0x000fe20000000000 */
[----:B------:R-:W-:Y:S02]  /*9430*/  PRMT R63, R24, 0x7632, R63 ;  /* 0x00007632183f7816 */ /* 0x000fe4000000003f */
[----:B------:R-:W-:Y:S01]  /*9440*/  PRMT R65, R0, 0x7632, R65 ;  /* 0x0000763200417816 */ /* 0x000fe20000000041 */
[----:B--2---:R-:W-:Y:S01]  /*9450*/  FADD2 R28, R28.F32x2.HI_LO, R12.F32x2.HI_LO ;  /* 0x0000000c1c1c724b */ /* 0x004fe20000000000 */
[----:B------:R-:W-:Y:S01]  /*9460*/  PRMT R66, R0, 0x7610, R66 ;  /* 0x0000761000427816 */ /* 0x000fe20000000042 */
[----:B------:R-:W-:Y:S01]  /*9470*/  FADD2 R30, R30.F32x2.HI_LO, R14.F32x2.HI_LO ;  /* 0x0000000e1e1e724b */ /* 0x000fe20000000000 */
[----:B------:R-:W-:Y:S01]  /*9480*/  PRMT R64, R24, 0x7610, R64 ;  /* 0x0000761018407816 */ /* 0x000fe20000000040 */
[----:B------:R-:W-:Y:S01]  /*9490*/  FMUL2 R28, R28.F32x2.HI_LO, R84.F32x2.HI_LO ;  /* 0x000000541c1c724a */ /* 0x000fe20000000000 */
[----:B------:R-:W-:Y:S01]  /*94a0*/  F2FP.BF16.F32.PACK_AB R50, R51, R50 ;  /* 0x000000323332723e */ /* 0x000fe200000010ff */
[----:B------:R-:W4:Y:S01]  /*94b0*/  LDTM.x16 R12, tmem[UR5] ;  /* 0x00000005000c79ee */ /* 0x000f220008240000 */
[----:B------:R-:W-:Y:S01]  /*94c0*/  FMUL2 R30, R30.F32x2.HI_LO, R88.F32x2.HI_LO ;  /* 0x000000581e1e724a */ /* 0x000fe20000000000 */
[----:B------:R-:W-:Y:S01]  /*94d0*/  UMOV UR5, 0x33334444 ;  /* 0x3333444400057882 */ /* 0x000fe20000000000 */
[----:B------:R-:W-:Y:S02]  /*94e0*/  F2FP.BF16.F32.PACK_AB R0, R29, R28 ;  /* 0x0000001c1d00723e */ /* 0x000fe400000010ff */
[----:B------:R-:W-:Y:S01]  /*94f0*/  PRMT R51, R50, 0x7632, R51 ;  /* 0x0000763232337816 */ /* 0x000fe20000000033 */
[----:B---3--:R-:W-:Y:S01]  /*9500*/  FADD2 R36, R36.F32x2.HI_LO, R8.F32x2.HI_LO ;  /* 0x000000082424724b */ /* 0x008fe20000000000 */
[----:B------:R-:W-:Y:S01]  /*9510*/  F2FP.BF16.F32.PACK_AB R3, R31, R30 ;  /* 0x0000001e1f03723e */ /* 0x000fe200000010ff */
[----:B------:R-:W-:Y:S01]  /*9520*/  FADD2 R38, R38.F32x2.HI_LO, R10.F32x2.HI_LO ;  /* 0x0000000a2626724b */ /* 0x000fe20000000000 */
[C---:B------:R-:W-:Y:S01]  /*9530*/  PRMT R67, R0.reuse, 0x7632, R67 ;  /* 0x0000763200437816 */ /* 0x040fe20000000043 */
[----:B------:R-:W1:Y:S01]  /*9540*/  LDS.128 R28, [R75+UR36+0x1a320] ;  /* 0x01a320244b1c7984 */ /* 0x000e620008000c00 */
[----:B------:R-:W-:Y:S01]  /*9550*/  PRMT R68, R0, 0x7610, R68 ;  /* 0x0000761000447816 */ /* 0x000fe20000000044 */
[----:B------:R-:W-:Y:S01]  /*9560*/  FMUL2 R36, R36.F32x2.HI_LO, R90.F32x2.HI_LO ;  /* 0x0000005a2424724a */ /* 0x000fe20000000000 */
[----:B------:R-:W-:Y:S01]  /*9570*/  PRMT R69, R3, 0x7632, R69 ;  /* 0x0000763203457816 */ /* 0x000fe20000000045 */
[----:B------:R-:W-:Y:S01]  /*9580*/  FMUL2 R38, R38.F32x2.HI_LO, R92.F32x2.HI_LO ;  /* 0x0000005c2626724a */ /* 0x000fe20000000000 */
[----:B------:R-:W-:Y:S02]  /*9590*/  PRMT R70, R3, 0x7610, R70 ;  /* 0x0000761003467816 */ /* 0x000fe40000000046 */
[----:B------:R-:W-:Y:S02]  /*95a0*/  F2FP.BF16.F32.PACK_AB R0, R33, R32 ;  /* 0x000000202100723e */ /* 0x000fe400000010ff */
[----:B------:R-:W-:Y:S02]  /*95b0*/  F2FP.BF16.F32.PACK_AB R3, R35, R34 ;  /* 0x000000222303723e */ /* 0x000fe400000010ff */
[C---:B------:R-:W-:Y:S01]  /*95c0*/  PRMT R71, R0.reuse, 0x7632, R71 ;  /* 0x0000763200477816 */ /* 0x040fe20000000047 */
[----:B------:R-:W2:Y:S01]  /*95d0*/  LDS.128 R32, [R75+UR36+0x1a330] ;  /* 0x01a330244b207984 */ /* 0x000ea20008000c00 */
[----:B------:R-:W-:Y:S01]  /*95e0*/  PRMT R76, R0, 0x7610, R76 ;  /* 0x00007610004c7816 */ /* 0x000fe2000000004c */
[----:B----4-:R-:W-:Y:S01]  /*95f0*/  FADD2 R16, R16.F32x2.HI_LO, R52.F32x2.HI_LO ;  /* 0x000000341010724b */ /* 0x010fe20000000000 */
[----:B------:R-:W-:Y:S01]  /*9600*/  PRMT R78, R3, 0x7632, R78 ;  /* 0x00007632034e7816 */ /* 0x000fe2000000004e */
[----:B------:R-:W-:Y:S01]  /*9610*/  FADD2 R18, R18.F32x2.HI_LO, R54.F32x2.HI_LO ;  /* 0x000000361212724b */ /* 0x000fe20000000000 */
[----:B------:R-:W-:Y:S01]  /*9620*/  PRMT R79, R3, 0x7610, R79 ;  /* 0x00007610034f7816 */ /* 0x000fe2000000004f */
[----:B------:R-:W-:Y:S01]  /*9630*/  FADD2 R12, R12.F32x2.HI_LO, R40.F32x2.HI_LO ;  /* 0x000000280c0c724b */ /* 0x000fe20000000000 */
[----:B------:R-:W-:Y:S01]  /*9640*/  F2FP.BF16.F32.PACK_AB R0, R37, R36 ;  /* 0x000000242500723e */ /* 0x000fe200000010ff */
[----:B------:R-:W3:Y:S01]  /*9650*/  LDS.128 R52, [R75+UR36+0x1a390] ;  /* 0x01a390244b347984 */ /* 0x000ee20008000c00 */
[----:B------:R-:W-:Y:S01]  /*9660*/  F2FP.BF16.F32.PACK_AB R3, R39, R38 ;  /* 0x000000262703723e */ /* 0x000fe200000010ff */
[----:B------:R-:W-:Y:S01]  /*9670*/  FMUL2 R12, R12.F32x2.HI_LO, R94.F32x2.HI_LO ;  /* 0x0000005e0c0c724a */ /* 0x000fe20000000000 */
[----:B------:R-:W-:Y:S01]  /*9680*/  PRMT R80, R0, 0x7632, R80 ;  /* 0x0000763200507816 */ /* 0x000fe20000000050 */
[----:B------:R-:W-:Y:S01]  /*9690*/  FMUL2 R40, R16.F32x2.HI_LO, R100.F32x2.HI_LO ;  /* 0x000000641028724a */ /* 0x000fe20000000000 */
[----:B------:R-:W-:Y:S01]  /*96a0*/  PRMT R81, R0, 0x7610, R81 ;  /* 0x0000761000517816 */ /* 0x000fe20000000051 */
[----:B------:R-:W-:Y:S01]  /*96b0*/  FADD2 R14, R14.F32x2.HI_LO, R42.F32x2.HI_LO ;  /* 0x0000002a0e0e724b */ /* 0x000fe20000000000 */
[C---:B------:R-:W-:Y:S01]  /*96c0*/  PRMT R82, R3.reuse, 0x7632, R82 ;  /* 0x0000763203527816 */ /* 0x040fe20000000052 */
[----:B------:R-:W4:Y:S01]  /*96d0*/  LDS.128 R36, [R75+UR36+0x1a380] ;  /* 0x01a380244b247984 */ /* 0x000f220008000c00 */
[----:B------:R-:W-:Y:S01]  /*96e0*/  PRMT R83, R3, 0x7610, R83 ;  /* 0x0000761003537816 */ /* 0x000fe20000000053 */
[----:B------:R-:W-:Y:S01]  /*96f0*/  FMUL2 R14, R14.F32x2.HI_LO, R96.F32x2.HI_LO ;  /* 0x000000600e0e724a */ /* 0x000fe20000000000 */
[----:B------:R-:W-:Y:S01]  /*9700*/  F2FP.BF16.F32.PACK_AB R3, R13, R12 ;  /* 0x0000000c0d03723e */ /* 0x000fe200000010ff */
[----:B------:R-:W-:Y:S03]  /*9710*/  FMUL2 R42, R18.F32x2.HI_LO, R104.F32x2.HI_LO ;  /* 0x00000068122a724a */ /* 0x000fe60000000000 */
[----:B------:R-:W-:Y:S02]  /*9720*/  F2FP.BF16.F32.PACK_AB R0, R15, R14 ;  /* 0x0000000e0f00723e */ /* 0x000fe400000010ff */
[C---:B------:R-:W-:Y:S01]  /*9730*/  PRMT R84, R3.reuse, 0x7632, R84 ;  /* 0x0000763203547816 */ /* 0x040fe20000000054 */
[----:B------:R-:W3:Y:S01]  /*9740*/  LDTM.x16 R4, tmem[UR4] ;  /* 0x00000004000479ee */ /* 0x000ee20008240000 */
[----:B------:R-:W-:Y:S01]  /*9750*/  PRMT R85, R3, 0x7610, R85 ;  /* 0x0000761003557816 */ /* 0x000fe20000000055 */
[----:B-1----:R-:W-:Y:S01]  /*9760*/  FADD2 R20, R20.F32x2.HI_LO, R28.F32x2.HI_LO ;  /* 0x0000001c1414724b */ /* 0x002fe20000000000 */
[----:B------:R-:W-:Y:S01]  /*9770*/  PRMT R86, R0, 0x7632, R86 ;  /* 0x0000763200567816 */ /* 0x000fe20000000056 */
[----:B------:R-:W-:Y:S01]  /*9780*/  FADD2 R22, R22.F32x2.HI_LO, R30.F32x2.HI_LO ;  /* 0x0000001e1616724b */ /* 0x000fe20000000000 */
[----:B------:R-:W-:Y:S01]  /*9790*/  PRMT R87, R0, 0x7610, R87 ;  /* 0x0000761000577816 */ /* 0x000fe20000000057 */
[----:B------:R-:W1:Y:S01]  /*97a0*/  LDS.128 R28, [R75+UR36+0x1a3a0] ;  /* 0x01a3a0244b1c7984 */ /* 0x000e620008000c00 */
[----:B------:R-:W-:Y:S01]  /*97b0*/  F2FP.BF16.F32.PACK_AB R0, R41, R40 ;  /* 0x000000282900723e */ /* 0x000fe200000010ff */
[----:B------:R-:W-:Y:S01]  /*97c0*/  FMUL2 R20, R20.F32x2.HI_LO, R98.F32x2.HI_LO ;  /* 0x000000621414724a */ /* 0x000fe20000000000 */
[----:B------:R-:W-:Y:S01]  /*97d0*/  F2FP.BF16.F32.PACK_AB R3, R43, R42 ;  /* 0x0000002a2b03723e */ /* 0x000fe200000010ff */
[----:B------:R-:W-:Y:S01]  /*97e0*/  FMUL2 R22, R22.F32x2.HI_LO, R102.F32x2.HI_LO ;  /* 0x000000661616724a */ /* 0x000fe20000000000 */
[C---:B------:R-:W-:Y:S01]  /*97f0*/  PRMT R40, R0.reuse, 0x7632, R40 ;  /* 0x0000763200287816 */ /* 0x040fe20000000028 */
[----:B------:R-:W-:Y:S01]  /*9800*/  USHF.L.U32 UR4, UR39, 0x2, URZ ;  /* 0x0000000227047899 */ /* 0x000fe200080006ff */
[----:B------:R-:W-:Y:S01]  /*9810*/  PRMT R41, R0, 0x7610, R41 ;  /* 0x0000761000297816 */ /* 0x000fe20000000029 */
[----:B--2---:R-:W-:Y:S01]  /*9820*/  FADD2 R24, R24.F32x2.HI_LO, R32.F32x2.HI_LO ;  /* 0x000000201818724b */ /* 0x004fe20000000000 */
[C---:B------:R-:W-:Y:S02]  /*9830*/  PRMT R42, R3.reuse, 0x7632, R42 ;  /* 0x00007632032a7816 */ /* 0x040fe4000000002a */
[----:B------:R-:W-:Y:S02]  /*9840*/  PRMT R43, R3, 0x7610, R43 ;  /* 0x00007610032b7816 */ /* 0x000fe4000000002b */
[----:B------:R-:W-:Y:S01]  /*9850*/  F2FP.BF16.F32.PACK_AB R0, R21, R20 ;  /* 0x000000141500723e */ /* 0x000fe200000010ff */
[----:B------:R-:W-:Y:S01]  /*9860*/  FADD2 R20, R26.F32x2.HI_LO, R34.F32x2.HI_LO ;  /* 0x000000221a14724b */ /* 0x000fe20000000000 */
[----:B------:R-:W-:Y:S01]  /*9870*/  F2FP.BF16.F32.PACK_AB R3, R23, R22 ;  /* 0x000000161703723e */ /* 0x000fe200000010ff */
[----:B------:R-:W-:Y:S01]  /*9880*/  FMUL2 R22, R24.F32x2.HI_LO, R106.F32x2.HI_LO ;  /* 0x0000006a1816724a */ /* 0x000fe20000000000 */
[C---:B------:R-:W-:Y:S01]  /*9890*/  PRMT R32, R0.reuse, 0x7632, R32 ;  /* 0x0000763200207816 */ /* 0x040fe20000000020 */
[----:B------:R-:W2:Y:S01]  /*98a0*/  LDS.128 R24, [R75+UR36+0x1a3b0] ;  /* 0x01a3b0244b187984 */ /* 0x000ea20008000c00 */
[----:B------:R-:W-:Y:S01]  /*98b0*/  PRMT R33, R0, 0x7610, R33 ;  /* 0x0000761000217816 */ /* 0x000fe20000000021 */
[----:B------:R-:W-:Y:S01]  /*98c0*/  NOP ;  /* 0x0000000000007918 */ /* 0x000fe20000000000 */
[----:B------:R-:W-:Y:S01]  /*98d0*/  F2FP.BF16.F32.PACK_AB R22, R23, R22 ;  /* 0x000000161716723e */ /* 0x000fe200000010ff */
[----:B---3--:R-:W-:Y:S01]  /*98e0*/  FADD2 R10, R10.F32x2.HI_LO, R54.F32x2.HI_LO ;  /* 0x000000360a0a724b */ /* 0x008fe20000000000 */
[C---:B------:R-:W-:Y:S01]  /*98f0*/  PRMT R34, R3.reuse, 0x7632, R34 ;  /* 0x0000763203227816 */ /* 0x040fe20000000022 */
[----:B------:R-:W-:Y:S01]  /*9900*/  IMAD.U32 R54, RZ, RZ, UR4 ;  /* 0x00000004ff367e24 */ /* 0x000fe2000f8e00ff */
[----:B------:R-:W-:Y:S01]  /*9910*/  PRMT R35, R3, 0x7610, R35 ;  /* 0x0000761003237816 */ /* 0x000fe20000000023 */
[----:B----4-:R-:W-:Y:S01]  /*9920*/  FADD2 R4, R4.F32x2.HI_LO, R36.F32x2.HI_LO ;  /* 0x000000240404724b */ /* 0x010fe20000000000 */
[----:B------:R-:W-:Y:S01]  /*9930*/  PRMT R23, R22, 0x7632, R23 ;  /* 0x0000763216177816 */ /* 0x000fe20000000017 */
[----:B------:R-:W-:Y:S01]  /*9940*/  FADD2 R6, R6.F32x2.HI_LO, R38.F32x2.HI_LO ;  /* 0x000000260606724b */ /* 0x000fe20000000000 */
[----:B------:R-:W-:Y:S01]  /*9950*/  R2UR UR4, R54 ;  /* 0x00000000360472ca */ /* 0x000fe200000e0000 */
[----:B------:R-:W-:Y:S02]  /*9960*/  FADD2 R8, R8.F32x2.HI_LO, R52.F32x2.HI_LO ;  /* 0x000000340808724b */ /* 0x000fe40000000000 */
[----:B------:R-:W-:Y:S02]  /*9970*/  FMUL2 R20, R20.F32x2.HI_LO, R108.F32x2.HI_LO ;  /* 0x0000006c1414724a */ /* 0x000fe40000000000 */
[----:B------:R-:W-:Y:S02]  /*9980*/  FMUL2 R4, R4.F32x2.HI_LO, R110.F32x2.HI_LO ;  /* 0x0000006e0404724a */ /* 0x000fe40000000000 */
[----:B------:R-:W-:Y:S01]  /*9990*/  FMUL2 R6, R6.F32x2.HI_LO, R112.F32x2.HI_LO ;  /* 0x000000700606724a */ /* 0x000fe20000000000 */
[----:B------:R-:W-:Y:S01]  /*99a0*/  F2FP.BF16.F32.PACK_AB R20, R21, R20 ;  /* 0x000000141514723e */ /* 0x000fe200000010ff */
[----:B------:R-:W-:Y:S01]  /*99b0*/  FMUL2 R8, R8.F32x2.HI_LO, R114.F32x2.HI_LO ;  /* 0x000000720808724a */ /* 0x000fe20000000000 */
[----:B------:R-:W-:Y:S01]  /*99c0*/  F2FP.BF16.F32.PACK_AB R4, R5, R4 ;  /* 0x000000040504723e */ /* 0x000fe200000010ff */
[----:B-1----:R-:W-:Y:S01]  /*99d0*/  FADD2 R12, R12.F32x2.HI_LO, R28.F32x2.HI_LO ;  /* 0x0000001c0c0c724b */ /* 0x002fe20000000000 */
[----:B------:R-:W-:Y:S01]  /*99e0*/  F2FP.BF16.F32.PACK_AB R6, R7, R6 ;  /* 0x000000060706723e */ /* 0x000fe200000010ff */
[----:B------:R-:W-:Y:S01]  /*99f0*/  USHF.R.U64 UR4, UR5, UR4, 0x123333 ;  /* 0x0012333305047499 */ /* 0x000fe20008001204 */
[----:B------:R-:W-:Y:S01]  /*9a00*/  F2FP.BF16.F32.PACK_AB R8, R9, R8 ;  /* 0x000000080908723e */ /* 0x000fe200000010ff */
[----:B------:R-:W-:Y:S01]  /*9a10*/  FADD2 R14, R14.F32x2.HI_LO, R30.F32x2.HI_LO ;  /* 0x0000001e0e0e724b */ /* 0x000fe20000000000 */
[C---:B------:R-:W-:Y:S01]  /*9a20*/  PRMT R36, R20.reuse, 0x7632, R36 ;  /* 0x0000763214247816 */ /* 0x040fe20000000024 */
[----:B------:R-:W-:Y:S01]  /*9a30*/  ULOP3.LUT UR37, UR4, 0x7, URZ, 0xc0, !UPT ;  /* 0x0000000704257892 */ /* 0x000fe2000f8ec0ff */
[----:B------:R-:W-:Y:S01]  /*9a40*/  PRMT R37, R20, 0x7610, R37 ;  /* 0x0000761014257816 */ /* 0x000fe20000000025 */
[----:B------:R-:W-:Y:S01]  /*9a50*/  FMUL2 R10, R10.F32x2.HI_LO, R116.F32x2.HI_LO ;  /* 0x000000740a0a724a */ /* 0x000fe20000000000 */
[C---:B------:R-:W-:Y:S01]  /*9a60*/  PRMT R38, R4.reuse, 0x7632, R38 ;  /* 0x0000763204267816 */ /* 0x040fe20000000026 */
[----:B------:R-:W-:Y:S01]  /*9a70*/  UISETP.NE.AND UP0, UPT, UR37, 0x3, UPT ;  /* 0x000000032500788c */ /* 0x000fe2000bf05270 */
[----:B------:R-:W-:Y:S01]  /*9a80*/  PRMT R39, R4, 0x7610, R39 ;  /* 0x0000761004277816 */ /* 0x000fe20000000027 */
[----:B------:R-:W-:Y:S01]  /*9a90*/  FMUL2 R12, R12.F32x2.HI_LO, R118.F32x2.HI_LO ;  /* 0x000000760c0c724a */ /* 0x000fe20000000000 */
[----:B------:R-:W-:Y:S01]  /*9aa0*/  F2FP.BF16.F32.PACK_AB R10, R11, R10 ;  /* 0x0000000a0b0a723e */ /* 0x000fe200000010ff */
[----:B------:R-:W-:Y:S01]  /*9ab0*/  FMUL2 R14, R14.F32x2.HI_LO, R120.F32x2.HI_LO ;  /* 0x000000780e0e724a */ /* 0x000fe20000000000 */
[----:B------:R-:W-:Y:S02]  /*9ac0*/  PRMT R52, R6, 0x7632, R52 ;  /* 0x0000763206347816 */ /* 0x000fe40000000034 */
[----:B------:R-:W-:Y:S01]  /*9ad0*/  F2FP.BF16.F32.PACK_AB R12, R13, R12 ;  /* 0x0000000c0d0c723e */ /* 0x000fe200000010ff */
[----:B--2---:R-:W-:Y:S01]  /*9ae0*/  FADD2 R16, R16.F32x2.HI_LO, R24.F32x2.HI_LO ;  /* 0x000000181010724b */ /* 0x004fe20000000000 */
[----:B------:R-:W-:Y:S01]  /*9af0*/  F2FP.BF16.F32.PACK_AB R14, R15, R14 ;  /* 0x0000000e0f0e723e */ /* 0x000fe200000010ff */
[----:B------:R-:W-:Y:S01]  /*9b00*/  FADD2 R18, R18.F32x2.HI_LO, R26.F32x2.HI_LO ;  /* 0x0000001a1212724b */ /* 0x000fe20000000000 */
[----:B------:R-:W-:Y:S01]  /*9b10*/  PRMT R53, R6, 0x7610, R53 ;  /* 0x0000761006357816 */ /* 0x000fe20000000035 */
[----:B------:R-:W-:Y:S01]  /*9b20*/  FMUL2 R16, R16.F32x2.HI_LO, R122.F32x2.HI_LO ;  /* 0x0000007a1010724a */ /* 0x000fe20000000000 */
[----:B------:R-:W-:Y:S01]  /*9b30*/  PRMT R28, R8, 0x7632, R28 ;  /* 0x00007632081c7816 */ /* 0x000fe2000000001c */
[----:B------:R-:W-:Y:S01]  /*9b40*/  FMUL2 R18, R18.F32x2.HI_LO, R124.F32x2.HI_LO ;  /* 0x0000007c1212724a */ /* 0x000fe20000000000 */
[----:B------:R-:W-:Y:S02]  /*9b50*/  PRMT R29, R8, 0x7610, R29 ;  /* 0x00007610081d7816 */ /* 0x000fe4000000001d */
[----:B------:R-:W-:Y:S02]  /*9b60*/  F2FP.BF16.F32.PACK_AB R16, R17, R16 ;  /* 0x000000101110723e */ /* 0x000fe400000010ff */
[----:B------:R-:W-:Y:S02]  /*9b70*/  F2FP.BF16.F32.PACK_AB R18, R19, R18 ;  /* 0x000000121312723e */ /* 0x000fe400000010ff */
[C---:B------:R-:W-:Y:S02]  /*9b80*/  PRMT R30, R10.reuse, 0x7632, R30 ;  /* 0x000076320a1e7816 */ /* 0x040fe4000000001e */
[----:B------:R-:W-:Y:S02]  /*9b90*/  PRMT R31, R10, 0x7610, R31 ;  /* 0x000076100a1f7816 */ /* 0x000fe4000000001f */
[C---:B------:R-:W-:Y:S02]  /*9ba0*/  PRMT R24, R12.reuse, 0x7632, R24 ;  /* 0x000076320c187816 */ /* 0x040fe40000000018 */
[----:B------:R-:W-:Y:S02]  /*9bb0*/  PRMT R25, R12, 0x7610, R25 ;  /* 0x000076100c197816 */ /* 0x000fe40000000019 */
[C---:B------:R-:W-:Y:S02]  /*9bc0*/  PRMT R17, R14.reuse, 0x7632, R17 ;  /* 0x000076320e117816 */ /* 0x040fe40000000011 */
[----:B------:R-:W-:Y:S02]  /*9bd0*/  PRMT R26, R14, 0x7610, R26 ;  /* 0x000076100e1a7816 */ /* 0x000fe4000000001a */
[----:B------:R-:W-:Y:S02]  /*9be0*/  PRMT R19, R16, 0x7632, R19 ;  /* 0x0000763210137816 */ /* 0x000fe40000000013 */
[----:B------:R-:W-:Y:S01]  /*9bf0*/  PRMT R27, R18, 0x7632, R27 ;  /* 0x00007632121b7816 */ /* 0x000fe2000000001b */
[----:B------:R-:W-:Y:S06]  /*9c00*/  BRA.U !UP0, `(.L_x_188) ;  /* 0x0000000108087547 */ /* 0x000fec000b800000 */
[----:B------:R-:W-:Y:S05]  /*9c10*/  BPT.TRAP 0x1 ;  /* 0x000000040000795c */ /* 0x000fea0000300000 */
[----:B------:R-:W-:Y:S05]  /*9c20*/  BPT.TRAP 0x1 ;  /* 0x000000040000795c */ /* 0x000fea0000300000 */
.L_x_188:
[----:B------:R-:W-:Y:S04]  /*9c30*/  UIADD3 UR4, UPT, UPT, UR36, 0x1a868, URZ ;  /* 0x0001a86824047890 */ /* 0x000fe8000fffe0ff */
[----:B------:R-:W-:Y:S09]  /*9c40*/  UPRMT UR4, UR38, 0x654, UR4 ;  /* 0x0000065426047896 */ /* 0x000ff20008000004 */
[----:B------:R-:W-:Y:S01]  /*9c50*/  SYNCS.ARRIVE.TRANS64.RED.A1T0 RZ, [UR4], RZ ;  /* 0x000000ffffff79a7 */ /* 0x000fe20008100404 */
[----:B------:R-:W-:Y:S04]  /*9c60*/  UIADD3 UR4, UPT, UPT, UR36, 0xa000, URZ ;  /* 0x0000a00024047890 */ /* 0x000fe8000fffe0ff */
[----:B------:R-:W-:Y:S09]  /*9c70*/  ULOP3.LUT UP0, URZ, UR4, 0x3f0, URZ, 0xc0, !UPT ;  /* 0x000003f004ff7892 */ /* 0x000ff2000f80c0ff */
[----:B------:R-:W-:Y:S05]  /*9c80*/  BRA.U !UP0, `(.L_x_189) ;  /* 0x0000000108407547 */ /* 0x000fea000b800000 */
        /* <DEDUP_REMOVED lines=16> */
.L_x_189:
[C---:B------:R-:W-:Y:S01]  /*9d90*/  LOP3.LUT P0, RZ, R73.reuse, 0x2, RZ, 0xc0, !PT ;  /* 0x0000000249ff7812 */ /* 0x040fe2000780c0ff */
[C---:B------:R-:W-:Y:S01]  /*9da0*/  IMAD.SHL.U32 R3, R73.reuse, 0x40, RZ ;  /* 0x0000004049037824 */ /* 0x040fe200078e00ff */
[----:B------:R-:W-:Y:S01]  /*9db0*/  SHF.R.U32.HI R5, RZ, 0x7, R73 ;  /* 0x00000007ff057819 */ /* 0x000fe20000011649 */
[----:B------:R-:W-:Y:S01]  /*9dc0*/  IMAD.SHL.U32 R0, R73, 0x8, RZ ;  /* 0x0000000849007824 */ /* 0x000fe200078e00ff */
[----:B------:R-:W-:Y:S01]  /*9dd0*/  LOP3.LUT R44, R44, 0xffff, RZ, 0xc0, !PT ;  /* 0x0000ffff2c2c7812 */ /* 0x000fe200078ec0ff */
[----:B------:R-:W-:Y:S01]  /*9de0*/  IMAD.U32 R82, R82, 0x10000, RZ ;  /* 0x0001000052527824 */ /* 0x000fe200078e00ff */
[----:B------:R-:W-:Y:S01]  /*9df0*/  LOP3.LUT R4, R3, 0x1c0, RZ, 0xc0, !PT ;  /* 0x000001c003047812 */ /* 0x000fe200078ec0ff */
[----:B------:R-:W-:Y:S01]  /*9e00*/  IMAD.U32 R52, R52, 0x10000, RZ ;  /* 0x0001000034347824 */ /* 0x000fe200078e00ff */
[----:B------:R-:W-:Y:S01]  /*9e10*/  LOP3.LUT R47, R47, 0xffff, RZ, 0xc0, !PT ;  /* 0x0000ffff2f2f7812 */ /* 0x000fe200078ec0ff */
[----:B------:R-:W-:Y:S01]  /*9e20*/  IMAD.U32 R45, R45, 0x10000, RZ ;  /* 0x000100002d2d7824 */ /* 0x000fe200078e00ff */
[----:B------:R-:W-:Y:S01]  /*9e30*/  LOP3.LUT R0, R4, 0x38, R0, 0xf8, !PT ;  /* 0x0000003804007812 */ /* 0x000fe200078ef800 */
[----:B------:R-:W-:Y:S01]  /*9e40*/  IMAD.U32 R51, R51, 0x10000, RZ ;  /* 0x0001000033337824 */ /* 0x000fe200078e00ff */
[----:B------:R-:W-:Y:S01]  /*9e50*/  LOP3.LUT R4, R73, 0x1, RZ, 0xc0, !PT ;  /* 0x0000000149047812 */ /* 0x000fe200078ec0ff */
[----:B------:R-:W-:Y:S01]  /*9e60*/  IMAD.U32 R61, R61, 0x10000, RZ ;  /* 0x000100003d3d7824 */ /* 0x000fe200078e00ff */
[----:B------:R-:W-:Y:S01]  /*9e70*/  LOP3.LUT R0, R0, 0x1e00, R3, 0xf8, !PT ;  /* 0x00001e0000007812 */ /* 0x000fe200078ef803 */
[----:B------:R-:W-:Y:S01]  /*9e80*/  IMAD.MOV.U32 R3, RZ, RZ, 0x10 ;  /* 0x00000010ff037424 */ /* 0x000fe200078e00ff */
[----:B------:R-:W-:Y:S01]  /*9e90*/  LOP3.LUT R5, R5, 0x1, RZ, 0xc0, !PT ;  /* 0x0000000105057812 */ /* 0x000fe200078ec0ff */
[----:B------:R-:W-:Y:S01]  /*9ea0*/  IMAD.U32 R65, R65, 0x10000, RZ ;  /* 0x0001000041417824 */ /* 0x000fe200078e00ff */
[----:B------:R-:W-:Y:S01]  /*9eb0*/  LEA R8, P1, R44, RZ, 0x10 ;  /* 0x000000ff2c087211 */ /* 0x000fe200078280ff */
[----:B------:R-:W-:Y:S01]  /*9ec0*/  IMAD.U32 R69, R69, 0x10000, RZ ;  /* 0x0001000045457824 */ /* 0x000fe200078e00ff */
[----:B------:R-:W-:Y:S01]  /*9ed0*/  SEL R6, R3, 0xfffffff0, !P0 ;  /* 0xfffffff003067807 */ /* 0x000fe20004000000 */
[----:B------:R-:W-:Y:S01]  /*9ee0*/  IMAD.U32 R86, R86, 0x10000, RZ ;  /* 0x0001000056567824 */ /* 0x000fe200078e00ff */
[----:B------:R-:W-:Y:S01]  /*9ef0*/  ISETP.NE.U32.AND P2, PT, R4, 0x1, PT ;  /* 0x000000010400780c */ /* 0x000fe20003f45070 */
[----:B------:R-:W-:Y:S01]  /*9f00*/  IMAD.U32 R36, R36, 0x10000, RZ ;  /* 0x0001000024247824 */ /* 0x000fe200078e00ff */
[----:B------:R-:W-:Y:S01]  /*9f10*/  LOP3.LUT R48, R48, 0xffff, RZ, 0xc0, !PT ;  /* 0x0000ffff30307812 */ /* 0x000fe200078ec0ff */
[----:B------:R-:W-:Y:S01]  /*9f20*/  IMAD R0, R6, R5, R0 ;  /* 0x0000000506007224 */ /* 0x000fe200078e0200 */
[----:B------:R-:W-:Y:S02]  /*9f30*/  LEA R4, P0, R47, RZ, 0x10 ;  /* 0x000000ff2f047211 */ /* 0x000fe400078080ff */
[----:B------:R-:W-:Y:S02]  /*9f40*/  LOP3.LUT R59, R59, 0xffff, RZ, 0xc0, !PT ;  /* 0x0000ffff3b3b7812 */ /* 0x000fe400078ec0ff */
[----:B------:R-:W-:Y:S02]  /*9f50*/  LEA.HI.X R9, R44, RZ, RZ, 0x10, P1 ;  /* 0x000000ff2c097211 */ /* 0x000fe400008f84ff */
[----:B------:R-:W-:Y:S02]  /*9f60*/  LEA R6, P1, R48, RZ, 0x10 ;  /* 0x000000ff30067211 */ /* 0x000fe400078280ff */
[----:B------:R-:W-:Y:S02]  /*9f70*/  LEA.HI.X R5, R47, RZ, RZ, 0x10, P0 ;  /* 0x000000ff2f057211 */ /* 0x000fe400000f84ff */
[----:B------:R-:W-:Y:S02]  /*9f80*/  LOP3.LUT R2, R8, 0xffff, R2, 0xf8, !PT ;  /* 0x0000ffff08027812 */ /* 0x000fe400078ef802 */
[----:B------:R-:W-:Y:S02]  /*9f90*/  LOP3.LUT R63, R63, 0xffff, RZ, 0xc0, !PT ;  /* 0x0000ffff3f3f7812 */ /* 0x000fe400078ec0ff */
[----:B------:R-:W-:Y:S02]  /*9fa0*/  LEA R8, P0, R59, RZ, 0x10 ;  /* 0x000000ff3b087211 */ /* 0x000fe400078080ff */
[----:B------:R-:W-:Y:S02]  /*9fb0*/  LOP3.LUT R67, R67, 0xffff, RZ, 0xc0, !PT ;  /* 0x0000ffff43437812 */ /* 0x000fe400078ec0ff */
[----:B------:R-:W-:Y:S02]  /*9fc0*/  LEA.HI.X R7, R48, RZ, RZ, 0x10, P1 ;  /* 0x000000ff30077211 */ /* 0x000fe400008f84ff */
[----:B------:R-:W-:Y:S02]  /*9fd0*/  LOP3.LUT R46, R9, 0xffff, R46, 0xf8, !PT ;  /* 0x0000ffff092e7812 */ /* 0x000fe400078ef82e */
[----:B------:R-:W-:Y:S02]  /*9fe0*/  LEA R10, P1, R63, RZ, 0x10 ;  /* 0x000000ff3f0a7211 */ /* 0x000fe400078280ff */
[----:B------:R-:W-:Y:S02]  /*9ff0*/  LEA.HI.X R9, R59, RZ, RZ, 0x10, P0 ;  /* 0x000000ff3b097211 */ /* 0x000fe400000f84ff */
[----:B------:R-:W-:Y:S02]  /*a000*/  LOP3.LUT R71, R71, 0xffff, RZ, 0xc0, !PT ;  /* 0x0000ffff47477812 */ /* 0x000fe400078ec0ff */
[----:B------:R-:W-:Y:S02]  /*a010*/  LEA R12, P0, R67, RZ, 0x10 ;  /* 0x000000ff430c7211 */ /* 0x000fe400078080ff */
[----:B------:R-:W-:Y:S02]  /*a020*/  LOP3.LUT R58, R5, 0xffff, R58, 0xf8, !PT ;  /* 0x0000ffff053a7812 */ /* 0x000fe400078ef83a */
[----:B------:R-:W-:Y:S02]  /*a030*/  LOP3.LUT R80, R80, 0xffff, RZ, 0xc0, !PT ;  /* 0x0000ffff50507812 */ /* 0x000fe400078ec0ff */
[----:B------:R-:W-:Y:S02]  /*a040*/  LEA.HI.X R11, R63, RZ, RZ, 0x10, P1 ;  /* 0x000000ff3f0b7211 */ /* 0x000fe400008f84ff */
[----:B------:R-:W-:Y:S02]  /*a050*/  LOP3.LUT R5, R8, 0xffff, R60, 0xf8, !PT ;  /* 0x0000ffff08057812 */ /* 0x000fe400078ef83c */
[----:B------:R-:W-:Y:S02]  /*a060*/  LOP3.LUT R50, R7, 0xffff, R50, 0xf8, !PT ;  /* 0x0000ffff07327812 */ /* 0x000fe400078ef832 */
[----:B------:R-:W-:Y:S02]  /*a070*/  LEA R8, P1, R71, RZ, 0x10 ;  /* 0x000000ff47087211 */ /* 0x000fe400078280ff */
[----:B------:R-:W-:Y:S02]  /*a080*/  LEA.HI.X R13, R67, RZ, RZ, 0x10, P0 ;  /* 0x000000ff430d7211 */ /* 0x000fe400000f84ff */
[----:B------:R-:W-:Y:S02]  /*a090*/  LOP3.LUT R7, R10, 0xffff, R64, 0xf8, !PT ;  /* 0x0000ffff0a077812 */ /* 0x000fe400078ef840 */
[----:B------:R-:W-:Y:S02]  /*a0a0*/  LOP3.LUT R84, R84, 0xffff, RZ, 0xc0, !PT ;  /* 0x0000ffff54547812 */ /* 0x000fe400078ec0ff */
[----:B------:R-:W-:Y:S02]  /*a0b0*/  LEA R10, P0, R80, RZ, 0x10 ;  /* 0x000000ff500a7211 */ /* 0x000fe400078080ff */
[----:B------:R-:W-:Y:S02]  /*a0c0*/  LOP3.LUT R62, R9, 0xffff, R62, 0xf8, !PT ;  /* 0x0000ffff093e7812 */ /* 0x000fe400078ef83e */
[----:B------:R-:W-:Y:S02]  /*a0d0*/  LOP3.LUT R40, R40, 0xffff, RZ, 0xc0, !PT ;  /* 0x0000ffff28287812 */ /* 0x000fe400078ec0ff */
[----:B------:R-:W-:Y:S02]  /*a0e0*/  LEA.HI.X R9, R71, RZ, RZ, 0x10, P1 ;  /* 0x000000ff47097211 */ /* 0x000fe400008f84ff */
[----:B------:R-:W-:Y:S02]  /*a0f0*/  LOP3.LUT R66, R11, 0xffff, R66, 0xf8, !PT ;  /* 0x0000ffff0b427812 */ /* 0x000fe400078ef842 */
[----:B------:R-:W-:Y:S02]  /*a100*/  LEA R14, P1, R84, RZ, 0x10 ;  /* 0x000000ff540e7211 */ /* 0x000fe400078280ff */
[----:B------:R-:W-:Y:S02]  /*a110*/  LEA.HI.X R11, R80, RZ, RZ, 0x10, P0 ;  /* 0x000000ff500b7211 */ /* 0x000fe400000f84ff */
[----:B------:R-:W-:Y:S02]  /*a120*/  LOP3.LUT R32, R32, 0xffff, RZ, 0xc0, !PT ;  /* 0x0000ffff20207812 */ /* 0x000fe400078ec0ff */
[----:B------:R-:W-:Y:S02]  /*a130*/  LEA R20, P0, R40, RZ, 0x10 ;  /* 0x000000ff28147211 */ /* 0x000fe400078080ff */
[----:B------:R-:W-:Y:S02]  /*a140*/  LOP3.LUT R23, R23, 0xffff, RZ, 0xc0, !PT ;  /* 0x0000ffff17177812 */ /* 0x000fe400078ec0ff */
[----:B------:R-:W-:Y:S02]  /*a150*/  LEA.HI.X R15, R84, RZ, RZ, 0x10, P1 ;  /* 0x000000ff540f7211 */ /* 0x000fe400008f84ff */
[----:B------:R-:W-:Y:S02]  /*a160*/  LEA R48, P1, R32, RZ, 0x10 ;  /* 0x000000ff20307211 */ /* 0x000fe400078280ff */
[----:B------:R-:W-:Y:S02]  /*a170*/  LEA.HI.X R21, R40, RZ, RZ, 0x10, P0 ;  /* 0x000000ff28157211 */ /* 0x000fe400000f84ff */
[----:B------:R-:W-:Y:S02]  /*a180*/  LOP3.LUT R38, R38, 0xffff, RZ, 0xc0, !PT ;  /* 0x0000ffff26267812 */ /* 0x000fe400078ec0ff */
[----:B------:R-:W-:Y:S02]  /*a190*/  LEA R40, P0, R23, RZ, 0x10 ;  /* 0x000000ff17287211 */ /* 0x000fe400078080ff */
[----:B------:R-:W-:Y:S02]  /*a1a0*/  LOP3.LUT R6, R6, 0xffff, R49, 0xf8, !PT ;  /* 0x0000ffff06067812 */ /* 0x000fe400078ef831 */
        /* <DEDUP_REMOVED lines=10> */
[----:B------:R-:W-:Y:S02]  /*a250*/  LOP3.LUT R87, R15, 0xffff, R87, 0xf8, !PT ;  /* 0x0000ffff0f577812 */ /* 0x000fe400078ef857 */
[----:B------:R-:W-:Y:S02]  /*a260*/  LEA.HI.X R21, R38, RZ, RZ, 0x10, P1 ;  /* 0x000000ff26157211 */ /* 0x000fe400008f84ff */
[----:B------:R-:W-:Y:S02]  /*a270*/  LOP3.LUT R15, R48, 0xffff, R33, 0xf8, !PT ;  /* 0x0000ffff300f7812 */ /* 0x000fe400078ef821 */
[----:B------:R-:W-:Y:S02]  /*a280*/  LEA R38, P1, R24, RZ, 0x10 ;  /* 0x000000ff18267211 */ /* 0x000fe400078280ff */
[----:B------:R-:W-:Y:S02]  /*a290*/  LEA.HI.X R33, R28, RZ, RZ, 0x10, P0 ;  /* 0x000000ff1c217211 */ /* 0x000fe400000f84ff */
[C---:B------:R-:W-:Y:S02]  /*a2a0*/  LEA R28, P0, R19.reuse, RZ, 0x10 ;  /* 0x000000ff131c7211 */ /* 0x040fe400078080ff */
[----:B------:R-:W-:Y:S02]  /*a2b0*/  LOP3.LUT R20, R20, 0xffff, R39, 0xf8, !PT ;  /* 0x0000ffff14147812 */ /* 0x000fe400078ef827 */
[----:B------:R-:W-:Y:S02]  /*a2c0*/  LEA.HI.X R39, R24, RZ, RZ, 0x10, P1 ;  /* 0x000000ff18277211 */ /* 0x000fe400008f84ff */
[----:B------:R-:W-:Y:S01]  /*a2d0*/  LOP3.LUT R24, R32, 0xffff, R29, 0xf8, !PT ;  /* 0x0000ffff20187812 */ /* 0x000fe200078ef81d */
[----:B------:R-:W-:Y:S01]  /*a2e0*/  IMAD.U32 R32, R30, 0x10000, RZ ;  /* 0x000100001e207824 */ /* 0x000fe200078e00ff */
[----:B------:R-:W-:Y:S01]  /*a2f0*/  LEA.HI.X R29, R19, RZ, RZ, 0x10, P0 ;  /* 0x000000ff131d7211 */ /* 0x000fe200000f84ff */
[----:B------:R-:W-:Y:S01]  /*a300*/  IMAD.U32 R30, R17, 0x10000, RZ ;  /* 0x00010000111e7824 */ /* 0x000fe200078e00ff */
[----:B------:R-:W-:Y:S01]  /*a310*/  LOP3.LUT R23, R33, 0xffff, R31, 0xf8, !PT ;  /* 0x0000ffff21177812 */ /* 0x000fe200078ef81f */
[----:B------:R-:W-:Y:S01]  /*a320*/  IMAD.U32 R17, R27, 0x10000, RZ ;  /* 0x000100001b117824 */ /* 0x000fe200078e00ff */
[----:B------:R-:W-:Y:S01]  /*a330*/  LOP3.LUT R31, R39, 0xffff, R26, 0xf8, !PT ;  /* 0x0000ffff271f7812 */ /* 0x000fe200078ef81a */
[----:B------:R-:W-:Y:S01]  /*a340*/  IMAD.U32 R19, R57, 0x10000, RZ ;  /* 0x0001000039137824 */ /* 0x000fe200078e00ff */
[----:B------:R-:W-:Y:S01]  /*a350*/  LOP3.LUT R26, R28, 0xffff, R16, 0xf8, !PT ;  /* 0x0000ffff1c1a7812 */ /* 0x000fe200078ef810 */
[----:B------:R-:W-:Y:S01]  /*a360*/  IMAD.U32 R28, R42, 0x10000, RZ ;  /* 0x000100002a1c7824 */ /* 0x000fe200078e00ff */
[----:B------:R-:W-:Y:S01]  /*a370*/  LOP3.LUT R18, R29, 0xffff, R18, 0xf8, !PT ;  /* 0x0000ffff1d127812 */ /* 0x000fe200078ef812 */
[----:B------:R-:W-:Y:S01]  /*a380*/  IMAD.U32 R29, R34, 0x10000, RZ ;  /* 0x00010000221d7824 */ /* 0x000fe200078e00ff */
[----:B------:R-:W-:Y:S02]  /*a390*/  LOP3.LUT R16, R46, R45, RZ, 0xfc, !PT ;  /* 0x0000002d2e107212 */ /* 0x000fe400078efcff */
[----:B------:R-:W-:Y:S02]  /*a3a0*/  LOP3.LUT R4, R4, 0xffff, R56, 0xf8, !PT ;  /* 0x0000ffff04047812 */ /* 0x000fe400078ef838 */
[----:B------:R-:W-:Y:S02]  /*a3b0*/  LOP3.LUT R27, R31, R30, RZ, 0xfc, !PT ;  /* 0x0000001e1f1b7212 */ /* 0x000fe400078efcff */
[----:B------:R-:W-:Y:S02]  /*a3c0*/  LEA R30, R0, UR36, 0x1 ;  /* 0x00000024001e7c11 */ /* 0x000fe4000f8e08ff */
[----:B------:R-:W-:Y:S01]  /*a3d0*/  LOP3.LUT R0, R18, R17, RZ, 0xfc, !PT ;  /* 0x0000001112007212 */ /* 0x000fe200078efcff */
[----:B------:R-:W-:Y:S01]  /*a3e0*/  IMAD.MOV.U32 R17, RZ, RZ, R16 ;  /* 0x000000ffff117224 */ /* 0x000fe200078e0010 */
[----:B------:R-:W-:Y:S01]  /*a3f0*/  LOP3.LUT R19, R58, R19, RZ, 0xfc, !PT ;  /* 0x000000133a137212 */ /* 0x000fe200078efcff */
[----:B------:R-:W-:Y:S01]  /*a400*/  IMAD.MOV.U32 R16, RZ, RZ, R2 ;  /* 0x000000ffff107224 */ /* 0x000fe200078e0002 */
[----:B------:R-:W-:Y:S01]  /*a410*/  LOP3.LUT R50, R50, R51, RZ, 0xfc, !PT ;  /* 0x0000003332327212 */ /* 0x000fe200078efcff */
[----:B------:R-:W-:Y:S01]  /*a420*/  IMAD.MOV.U32 R18, RZ, RZ, R4 ;  /* 0x000000ffff127224 */ /* 0x000fe200078e0004 */
[----:B------:R-:W-:Y:S01]  /*a430*/  LOP3.LUT R23, R23, R32, RZ, 0xfc, !PT ;  /* 0x0000002017177212 */ /* 0x000fe200078efcff */
[----:B------:R-:W-:Y:S01]  /*a440*/  IMAD.MOV.U32 R4, RZ, RZ, R7 ;  /* 0x000000ffff047224 */ /* 0x000fe200078e0007 */
[----:B------:R-:W-:Y:S01]  /*a450*/  LOP3.LUT R8, R8, 0xffff, R76, 0xf8, !PT ;  /* 0x0000ffff08087812 */ /* 0x000fe200078ef84c */
[----:B------:R-:W-:Y:S01]  /*a460*/  VIADD R32, R30, 0xa000 ;  /* 0x0000a0001e207836 */ /* 0x000fe20000000000 */
[----:B------:R1:W-:Y:S01]  /*a470*/  STS.128 [R30+0xa000], R16 ;  /* 0x00a000101e007388 */ /* 0x0003e20000000c00 */
[----:B------:R-:W-:Y:S01]  /*a480*/  LOP3.LUT R62, R62, R61, RZ, 0xfc, !PT ;  /* 0x0000003d3e3e7212 */ /* 0x000fe200078efcff */
[----:B------:R-:W-:Y:S01]  /*a490*/  VIADD R2, R30, 0xa040 ;  /* 0x0000a0401e027836 */ /* 0x000fe20000000000 */
[----:B------:R-:W-:Y:S02]  /*a4a0*/  LOP3.LUT P0, RZ, R73, 0x4, RZ, 0xc0, !PT ;  /* 0x0000000449ff7812 */ /* 0x000fe4000780c0ff */
[----:B------:R-:W-:Y:S02]  /*a4b0*/  SEL R31, R3, 0xfffffff0, P2 ;  /* 0xfffffff0031f7807 */ /* 0x000fe40001000000 */
[----:B------:R-:W-:Y:S02]  /*a4c0*/  LOP3.LUT R12, R12, 0xffff, R68, 0xf8, !PT ;  /* 0x0000ffff0c0c7812 */ /* 0x000fe400078ef844 */
[----:B------:R-:W-:Y:S01]  /*a4d0*/  LOP3.LUT R66, R66, R65, RZ, 0xfc, !PT ;  /* 0x0000004142427212 */ /* 0x000fe200078efcff */
[----:B------:R-:W-:Y:S01]  /*a4e0*/  IMAD.IADD R3, R30, 0x1, R31 ;  /* 0x000000011e037824 */ /* 0x000fe200078e021f */
[----:B------:R-:W-:Y:S02]  /*a4f0*/  LOP3.LUT R70, R70, R69, RZ, 0xfc, !PT ;  /* 0x0000004546467212 */ /* 0x000fe400078efcff */
[----:B------:R-:W-:Y:S01]  /*a500*/  LOP3.LUT R79, R9, 0xffff, R79, 0xf8, !PT ;  /* 0x0000ffff094f7812 */ /* 0x000fe200078ef84f */
[----:B------:R-:W-:Y:S01]  /*a510*/  IMAD.U32 R9, R78, 0x10000, RZ ;  /* 0x000100004e097824 */ /* 0x000fe200078e00ff */
[----:B------:R-:W-:Y:S01]  /*a520*/  LOP3.LUT R11, R11, 0xffff, R83, 0xf8, !PT ;  /* 0x0000ffff0b0b7812 */ /* 0x000fe200078ef853 */
[----:B------:R-:W-:Y:S01]  /*a530*/  @P0 VIADD R2, R32, 0xffffffc0 ;  /* 0xffffffc020020836 */ /* 0x000fe20000000000 */
[----:B------:R-:W-:Y:S01]  /*a540*/  LOP3.LUT R10, R10, 0xffff, R81, 0xf8, !PT ;  /* 0x0000ffff0a0a7812 */ /* 0x000fe200078ef851 */
[----:B------:R-:W-:Y:S01]  /*a550*/  IMAD.MOV.U32 R7, RZ, RZ, R70 ;  /* 0x000000ffff077224 */ /* 0x000fe200078e0046 */
[----:B------:R-:W-:Y:S02]  /*a560*/  LOP3.LUT R9, R79, R9, RZ, 0xfc, !PT ;  /* 0x000000094f097212 */ /* 0x000fe400078efcff */
[----:B------:R-:W-:Y:S02]  /*a570*/  LOP3.LUT R11, R11, R82, RZ, 0xfc, !PT ;  /* 0x000000520b0b7212 */ /* 0x000fe400078efcff */
[----:B------:R-:W-:Y:S02]  /*a580*/  LOP3.LUT R14, R14, 0xffff, R85, 0xf8, !PT ;  /* 0x0000ffff0e0e7812 */ /* 0x000fe400078ef855 */
[----:B------:R-:W-:Y:S02]  /*a590*/  LOP3.LUT R87, R87, R86, RZ, 0xfc, !PT ;  /* 0x0000005657577212 */ /* 0x000fe400078efcff */
[----:B------:R-:W-:Y:S02]  /*a5a0*/  LOP3.LUT R28, R43, R28, RZ, 0xfc, !PT ;  /* 0x0000001c2b1c7212 */ /* 0x000fe400078efcff */
[----:B------:R-:W-:Y:S01]  /*a5b0*/  LOP3.LUT R37, R41, 0xffff, R37, 0xf8, !PT ;  /* 0x0000ffff29257812 */ /* 0x000fe200078ef825 */
[----:B-1----:R-:W-:Y:S01]  /*a5c0*/  IMAD.MOV.U32 R16, RZ, RZ, R6 ;  /* 0x000000ffff107224 */ /* 0x002fe200078e0006 */
[----:B------:R-:W-:Y:S01]  /*a5d0*/  LOP3.LUT R22, R40, 0xffff, R22, 0xf8, !PT ;  /* 0x0000ffff28167812 */ /* 0x000fe200078ef816 */
[----:B------:R-:W-:Y:S01]  /*a5e0*/  IMAD.MOV.U32 R17, RZ, RZ, R50 ;  /* 0x000000ffff117224 */ /* 0x000fe200078e0032 */
[----:B------:R-:W-:Y:S01]  /*a5f0*/  LOP3.LUT R37, R37, R36, RZ, 0xfc, !PT ;  /* 0x0000002425257212 */ /* 0x000fe200078efcff */
[----:B------:R-:W-:Y:S01]  /*a600*/  IMAD.MOV.U32 R18, RZ, RZ, R5 ;  /* 0x000000ffff127224 */ /* 0x000fe200078e0005 */
[----:B------:R-:W-:Y:S01]  /*a610*/  LOP3.LUT R35, R49, 0xffff, R35, 0xf8, !PT ;  /* 0x0000ffff31237812 */ /* 0x000fe200078ef823 */
[----:B------:R-:W-:Y:S01]  /*a620*/  IMAD.MOV.U32 R19, RZ, RZ, R62 ;  /* 0x000000ffff137224 */ /* 0x000fe200078e003e */
[----:B------:R-:W-:Y:S01]  /*a630*/  LOP3.LUT R21, R21, 0xffff, R53, 0xf8, !PT ;  /* 0x0000ffff15157812 */ /* 0x000fe200078ef835 */
[----:B------:R-:W-:Y:S01]  /*a640*/  IMAD.MOV.U32 R5, RZ, RZ, R66 ;  /* 0x000000ffff057224 */ /* 0x000fe200078e0042 */
[----:B------:R-:W-:Y:S01]  /*a650*/  LOP3.LUT R29, R35, R29, RZ, 0xfc, !PT ;  /* 0x0000001d231d7212 */ /* 0x000fe200078efcff */
[----:B------:R-:W-:Y:S01]  /*a660*/  IMAD.MOV.U32 R6, RZ, RZ, R12 ;  /* 0x000000ffff067224 */ /* 0x000fe200078e000c */
[----:B------:R1:W-:Y:S01]  /*a670*/  STS.128 [R3+0xa000], R16 ;  /* 0x00a0001003007388 */ /* 0x0003e20000000c00 */
[----:B------:R-:W-:Y:S02]  /*a680*/  LOP3.LUT R21, R21, R52, RZ, 0xfc, !PT ;  /* 0x0000003415157212 */ /* 0x000fe400078efcff */
[----:B------:R-:W-:Y:S05]  /*a690*/  LOP3.LUT R25, R38, 0xffff, R25, 0xf8, !PT ;  /* 0x0000ffff26197812 */ /* 0x000fea00078ef819 */
[----:B------:R2:W-:Y:S01]  /*a6a0*/  STS.128 [R2], R4 ;  /* 0x0000000402007388 */ /* 0x0005e20000000c00 */
[----:B-1----:R-:W-:Y:S02]  /*a6b0*/  IMAD.IADD R16, R31, 0x1, R2 ;  /* 0x000000011f107824 */ /* 0x002fe400078e0202 */
[----:B------:R-:W-:Y:S05]  /*a6c0*/  IMAD.MOV.U32 R31, RZ, RZ, R37 ;  /* 0x000000ffff1f7224 */ /* 0x000fea00078e0025 */
[----:B------:R-:W-:Y:S01]  /*a6d0*/  STS.128 [R16], R8 ;  /* 0x0000000810007388 */ /* 0x000fe20000000c00 */
[----:B--2---:R-:W-:Y:S02]  /*a6e0*/  IMAD.MOV.U32 R4, RZ, RZ, R14 ;  /* 0x000000ffff047224 */ /* 0x004fe400078e000e */
[----:B------:R-:W-:Y:S02]  /*a6f0*/  IMAD.MOV.U32 R5, RZ, RZ, R87 ;  /* 0x000000ffff057224 */ /* 0x000fe400078e0057 */
[----:B------:R-:W-:Y:S02]  /*a700*/  IMAD.MOV.U32 R6, RZ, RZ, R13 ;  /* 0x000000ffff067224 */ /* 0x000fe400078e000d */
[----:B------:R-:W-:Y:S02]  /*a710*/  IMAD.MOV.U32 R7, RZ, RZ, R28 ;  /* 0x000000ffff077224 */ /* 0x000fe400078e001c */
[----:B------:R-:W-:Y:S03]  /*a720*/  IMAD.MOV.U32 R28, RZ, RZ, R15 ;  /* 0x000000ffff1c7224 */ /* 0x000fe600078e000f */
[----:B------:R1:W-:Y:S02]  /*a730*/  STS.128 [R30+0xe000], R4 ;  /* 0x00e000041e007388 */ /* 0x0003e40000000c00 */
[----:B-1----:R-:W-:Y:S02]  /*a740*/  IMAD.MOV.U32 R30, RZ, RZ, R22 ;  /* 0x000000ffff1e7224 */ /* 0x002fe400078e0016 */
[----:B------:R-:W-:Y:S02]  /*a750*/  IMAD.MOV.U32 R22, RZ, RZ, R24 ;  /* 0x000000ffff167224 */ /* 0x000fe400078e0018 */
[----:B------:R-:W-:Y:S02]  /*a760*/  IMAD.MOV.U32 R24, RZ, RZ, R25 ;  /* 0x000000ffff187224 */ /* 0x000fe400078e0019 */
[----:B------:R1:W-:Y:S01]  /*a770*/  STS.128 [R3+0xe000], R28 ;  /* 0x00e0001c03007388 */ /* 0x0003e20000000c00 */
[----:B------:R-:W-:Y:S02]  /*a780*/  IMAD.MOV.U32 R25, RZ, RZ, R27 ;  /* 0x000000ffff197224 */ /* 0x000fe400078e001b */
[----:B------:R-:W-:Y:S02]  /*a790*/  IMAD.MOV.U32 R27, RZ, RZ, R0 ;  /* 0x000000ffff1b7224 */ /* 0x000fe400078e0000 */
[----:B------:R-:W-:Y:S03]  /*a7a0*/  IMAD.U32 R0, RZ, RZ, UR37 ;  /* 0x00000025ff007e24 */ /* 0x000fe6000f8e00ff */
[----:B------:R1:W-:Y:S02]  /*a7b0*/  STS.128 [R2+0x4000], R20 ;  /* 0x0040001402007388 */ /* 0x0003e40000000c00 */
[----:B------:R-:W-:Y:S06]  /*a7c0*/  ISETP.NE.AND P0, PT, R0, 0x3, PT ;  /* 0x000000030000780c */ /* 0x000fec0003f05270 */
[----:B------:R1:W-:Y:S01]  /*a7d0*/  STS.128 [R16+0x4000], R24 ;  /* 0x0040001810007388 */ /* 0x0003e20000000c00 */
[----:B------:R-:W-:Y:S01]  /*a7e0*/  @!PT LDS RZ, [RZ] ;  /* 0x00000000fffff984 */ /* 0x000fe20000000800 */
[----:B------:R-:W-:Y:S01]  /*a7f0*/  @!PT LDS RZ, [RZ] ;  /* 0x00000000fffff984 */ /* 0x000fe20000000800 */
[----:B------:R-:W-:Y:S01]  /*a800*/  @!PT LDS RZ, [RZ] ;  /* 0x00000000fffff984 */ /* 0x000fe20000000800 */
[----:B------:R-:W-:Y:S01]  /*a810*/  @!PT LDS RZ, [RZ] ;  /* 0x00000000fffff984 */ /* 0x000fe20000000800 */
[----:B------:R2:W-:Y:S07]  /*a820*/  MEMBAR.ALL.CTA ;  /* 0x0000000000007992 */ /* 0x0005ee0000008000 */
[----:B--2---:R-:W2:Y:S01]  /*a830*/  FENCE.VIEW.ASYNC.S ;  /* 0x00000000000073c6 */ /* 0x004ea20000000000 */
[----:B------:R-:W-:Y:S05]  /*a840*/  @!P0 BRA `(.L_x_190) ;  /* 0x0000000000048947 */ /* 0x000fea0003800000 */
[----:B------:R-:W-:Y:S05]  /*a850*/  BPT.TRAP 0x1 ;  /* 0x000000040000795c */ /* 0x000fea0000300000 */
.L_x_190:
[----:B--2---:R-:W-:Y:S01]  /*a860*/  SYNCS.ARRIVE.TRANS64.A1T0 RZ, [UR36+0x1a890], RZ ;  /* 0x01a890ffffff79a7 */ /* 0x004fe20008100024 */
[----:B------:R-:W-:Y:S05]  /*a870*/  @!P0 BRA `(.L_x_191) ;  /* 0x0000000000048947 */ /* 0x000fea0003800000 */
[----:B------:R-:W-:Y:S05]  /*a880*/  BPT.TRAP 0x1 ;  /* 0x000000040000795c */ /* 0x000fea0000300000 */
.L_x_191:
[----:B------:R-:W2:Y:S01]  /*a890*/  LDL.LU R6, [R1+0x4] ;  /* 0x0000040001067983 */ /* 0x000ea20000300800 */
[----:B------:R-:W-:Y:S01]  /*a8a0*/  UIADD3 UR4, UPT, UPT, UR36, 0x1a848, URZ ;  /* 0x0001a84824047890 */ /* 0x000fe2000fffe0ff */
[C---:B------:R-:W-:Y:S01]  /*a8b0*/  ISETP.GT.U32.AND P1, PT, R77.reuse, 0x1, PT ;  /* 0x000000014d00780c */ /* 0x040fe20003f24070 */
[----:B------:R-:W-:Y:S01]  /*a8c0*/  VIADD R77, R77, 0xffffffff ;  /* 0xffffffff4d4d7836 */ /* 0x000fe20000000000 */
[----:B------:R-:W3:Y:S01]  /*a8d0*/  LDL.LU R5, [R1+0xc] ;  /* 0x00000c0001057983 */ /* 0x000ee20000300800 */
[----:B------:R-:W-:Y:S03]  /*a8e0*/  UPRMT UR4, UR38, 0x654, UR4 ;  /* 0x0000065426047896 */ /* 0x000fe60008000004 */
[----:B------:R-:W4:Y:S04]  /*a8f0*/  LDL.LU R4, [R1+0x8] ;  /* 0x0000080001047983 */ /* 0x000f280000300800 */
[----:B-1----:R-:W5:Y:S02]  /*a900*/  LDL.LU R3, [R1] ;  /* 0x0000000001037983 */ /* 0x002f640000300800 */
[----:B------:R-:W-:Y:S02]  /*a910*/  SYNCS.ARRIVE.TRANS64.RED.A1T0 RZ, [UR4], RZ ;  /* 0x000000ffffff79a7 */ /* 0x000fe40008100404 */
[----:B------:R-:W5:Y:S04]  /*a920*/  LDL.LU R2, [R1+0x14] ;  /* 0x0000140001027983 */ /* 0x000f680000300800 */
[----:B------:R-:W2:Y:S02]  /*a930*/  LDL.LU R0, [R1+0x10] ;  /* 0x0000100001007983 */ /* 0x000ea40000300800 */
[----:B--2---:R-:W-:Y:S02]  /*a940*/  LOP3.LUT R0, R0, 0x1, RZ, 0x3c, !PT ;  /* 0x0000000100007812 */ /* 0x004fe400078e3cff */
[----:B------:R-:W-:Y:S02]  /*a950*/  LOP3.LUT R6, R6, 0x1, RZ, 0x3c, !PT ;  /* 0x0000000106067812 */ /* 0x000fe400078e3cff */
[----:B---3--:R-:W-:Y:S02]  /*a960*/  LOP3.LUT R5, R5, 0x1, RZ, 0x3c, !PT ;  /* 0x0000000105057812 */ /* 0x008fe400078e3cff */
[----:B----4-:R-:W-:Y:S01]  /*a970*/  LOP3.LUT R4, R4, 0x1, RZ, 0x3c, !PT ;  /* 0x0000000104047812 */ /* 0x010fe200078e3cff */
[----:B------:R2:W-:Y:S01]  /*a980*/  STL [R1+0x4], R6 ;  /* 0x0000040601007387 */ /* 0x0005e20000100800 */
[----:B-----5:R-:W-:Y:S02]  /*a990*/  LOP3.LUT R3, R3, 0x1, RZ, 0x3c, !PT ;  /* 0x0000000103037812 */ /* 0x020fe400078e3cff */
[----:B------:R-:W-:Y:S01]  /*a9a0*/  LOP3.LUT R2, R2, 0x1, RZ, 0x3c, !PT ;  /* 0x0000000102027812 */ /* 0x000fe200078e3cff */
[----:B------:R2:W-:Y:S04]  /*a9b0*/  STL [R1+0xc], R5 ;  /* 0x00000c0501007387 */ /* 0x0005e80000100800 */
[----:B------:R2:W-:Y:S04]  /*a9c0*/  STL [R1+0x8], R4 ;  /* 0x0000080401007387 */ /* 0x0005e80000100800 */
[----:B------:R2:W-:Y:S04]  /*a9d0*/  STL [R1], R3 ;  /* 0x0000000301007387 */ /* 0x0005e80000100800 */
[----:B------:R2:W-:Y:S04]  /*a9e0*/  STL [R1+0x10], R0 ;  /* 0x0000100001007387 */ /* 0x0005e80000100800 */
[----:B------:R2:W-:Y:S01]  /*a9f0*/  STL [R1+0x14], R2 ;  /* 0x0000140201007387 */ /* 0x0005e20000100800 */
[----:B------:R-:W-:Y:S05]  /*aa00*/  @P1 BRA `(.L_x_192) ;  /* 0xffffffb8005c1947 */ /* 0x000fea000383ffff */
[----:B------:R-:W1:Y:S01]  /*aa10*/  S2R R26, SR_TID.X ;  /* 0x00000000001a7919 */ /* 0x000e620000002100 */
[----:B------:R-:W3:Y:S01]  /*aa20*/  S2UR UR5, SR_CTAID.Y ;  /* 0x00000000000579c3 */ /* 0x000ee20000002600 */
[----:B------:R-:W-:Y:S01]  /*aa30*/  LOP3.LUT R27, R73, 0x7f, RZ, 0xc0, !PT ;  /* 0x0000007f491b7812 */ /* 0x000fe200078ec0ff */
[----:B------:R-:W-:Y:S01]  /*aa40*/  BSSY.RECONVERGENT B0, `(.L_x_193) ;  /* 0x000001b000007945 */ /* 0x000fe20003800200 */
[----:B--2---:R-:W2:Y:S01]  /*aa50*/  S2R R0, SR_CTAID.X ;  /* 0x0000000000007919 */ /* 0x004ea20000002500 */
[----:B------:R-:W-:-:S04]  /*aa60*/  LOP3.LUT R30, R72, 0x600000, RZ, 0xc0, !PT ;  /* 0x00600000481e7812 */ /* 0x000fc800078ec0ff */
[----:B------:R-:W3:Y:S01]  /*aa70*/  LDC.64 R24, c[0x0][0x988] ;  /* 0x00026200ff187b82 */ /* 0x000ee20000000a00 */
[----:B------:R-:W-:-:S07]  /*aa80*/  LOP3.LUT R30, R30, 0x10, R74, 0xf8, !PT ;  /* 0x000000101e1e7812 */ /* 0x000fce00078ef84a */
[----:B------:R-:W4:Y:S08]  /*aa90*/  LDC.64 R2, c[0x0][0x9a0] ;  /* 0x00026800ff027b82 */ /* 0x000f300000000a00 */
[----:B------:R-:W5:Y:S01]  /*aaa0*/  S2UR UR4, SR_CTAID.Z ;  /* 0x00000000000479c3 */ /* 0x000f620000002700 */
[----:B-1----:R-:W-:-:S07]  /*aab0*/  SHF.L.U32 R5, R26, 0x10, RZ ;  /* 0x000000101a057819 */ /* 0x002fce00000006ff */
[----:B------:R-:W5:Y:S01]  /*aac0*/  LDC R22, c[0x0][0x990] ;  /* 0x00026400ff167b82 */ /* 0x000f620000000800 */
[----:B------:R-:W-:Y:S01]  /*aad0*/  SHF.R.U32.HI R26, RZ, 0x3, R26 ;  /* 0x00000003ff1a7819 */ /* 0x000fe2000001161a */
[----:B---3--:R-:W-:Y:S01]  /*aae0*/  IMAD R6, R25, UR5, RZ ;  /* 0x0000000519067c24 */ /* 0x008fe2000f8e02ff */
[----:B--2---:R-:W-:Y:S02]  /*aaf0*/  SHF.L.U32 R0, R0, 0x7, RZ ;  /* 0x0000000700007819 */ /* 0x004fe400000006ff */
[----:B------:R-:W-:Y:S02]  /*ab00*/  LOP3.LUT R5, R5, 0x600010, R26, 0xc8, !PT ;  /* 0x0060001005057812 */ /* 0x000fe400078ec81a */
[C---:B------:R-:W-:Y:S01]  /*ab10*/  LOP3.LUT R25, R0.reuse, 0x7f, R73, 0xf8, !PT ;  /* 0x0000007f00197812 */ /* 0x040fe200078ef849 */
[----:B------:R-:W1:Y:S01]  /*ab20*/  LDC R4, c[0x0][0x9a8] ;  /* 0x00026a00ff047b82 */ /* 0x000e620000000800 */
[----:B----4-:R-:W-:Y:S01]  /*ab30*/  IMAD R3, R3, UR5, RZ ;  /* 0x0000000503037c24 */ /* 0x010fe2000f8e02ff */
[----:B------:R-:W-:Y:S01]  /*ab40*/  LOP3.LUT R16, R5, 0xc0, RZ, 0xfc, !PT ;  /* 0x000000c005107812 */ /* 0x000fe200078efcff */
[----:B------:R-:W-:-:S02]  /*ab50*/  IMAD R6, R0, R24, R6 ;  /* 0x0000001800067224 */ /* 0x000fc400078e0206 */
[----:B------:R-:W-:Y:S02]  /*ab60*/  IMAD R3, R0, R2, R3 ;  /* 0x0000000200037224 */ /* 0x000fe400078e0203 */
[C---:B------:R-:W-:Y:S02]  /*ab70*/  IMAD R24, R27.reuse, R24, RZ ;  /* 0x000000181b187224 */ /* 0x040fe400078e02ff */
[----:B------:R-:W-:-:S03]  /*ab80*/  IMAD R27, R27, R2, RZ ;  /* 0x000000021b1b7224 */ /* 0x000fc600078e02ff */
[----:B------:R-:W-:Y:S01]  /*ab90*/  SHF.R.S32.HI R23, RZ, 0x1f, R24 ;  /* 0x0000001fff177819 */ /* 0x000fe20000011418 */
[----:B-----5:R-:W-:Y:S02]  /*aba0*/  IMAD R22, R22, UR4, R6 ;  /* 0x0000000416167c24 */ /* 0x020fe4000f8e0206 */
[----:B-1----:R-:W-:Y:S01]  /*abb0*/  IMAD R2, R4, UR4, R3 ;  /* 0x0000000404027c24 */ /* 0x002fe2000f8e0203 */
[----:B------:R-:W-:Y:S01]  /*abc0*/  IADD3 R3, PT, PT, R16, -0xa0, RZ ;  /* 0xffffff6010037810 */ /* 0x000fe20007ffe0ff */
[----:B------:R-:W-:Y:S05]  /*abd0*/  @!P0 BRA `(.L_x_194) ;  /* 0x0000000000048947 */ /* 0x000fea0003800000 */
[----:B------:R-:W-:Y:S05]  /*abe0*/  BPT.TRAP 0x1 ;  /* 0x000000040000795c */ /* 0x000fea0000300000 */
.L_x_194:
[----:B------:R-:W-:Y:S05]  /*abf0*/  BSYNC.RECONVERGENT B0 ;  /* 0x0000000000007941 */ /* 0x000fea0003800200 */
.L_x_193:
[----:B------:R-:W-:Y:S02]  /*ac00*/  SHF.L.U32 R0, RZ, 0x1f, RZ ;  /* 0x0000001fff007819 */ /* 0x000fe400000006ff */
[----:B------:R-:W-:Y:S02]  /*ac10*/  SHF.R.U32.HI R31, RZ, 0x5, R73 ;  /* 0x00000005ff1f7819 */ /* 0x000fe40000011649 */
[----:B------:R-:W1:Y:S01]  /*ac20*/  SYNCS.PHASECHK.TRANS64.TRYWAIT P1, [UR36+0x1a8a0], R0 ;  /* 0x01a8a000ff0075a7 */ /* 0x000e620008021124 */
[----:B------:R-:W-:Y:S02]  /*ac30*/  SHF.R.U32.HI R3, RZ, 0x15, R3 ;  /* 0x00000015ff037819 */ /* 0x000fe40000011603 */
[----:B------:R-:W-:-:S04]  /*ac40*/  LOP3.LUT R31, R31, 0x3, RZ, 0xc0, !PT ;  /* 0x000000031f1f7812 */ /* 0x000fc800078ec0ff */
[----:B------:R-:W-:Y:S01]  /*ac50*/  ISETP.NE.AND P0, PT, R31, R3, PT ;  /* 0x000000031f00720c */ /* 0x000fe20003f05270 */
[----:B-1----:R-:W-:-:S12]  /*ac60*/  @!P1 BRA `(.L_x_195) ;  /* 0x0000002c00b89947 */ /* 0x002fd80003800000 */
.L_x_294:
[----:B------:R-:W-:Y:S05]  /*ac70*/  @!P0 BRA `(.L_x_196) ;  /* 0x0000000000408947 */ /* 0x000fea0003800000 */
[----:B------:R-:W-:Y:S01]  /*ac80*/  MOV R14, 0x0 ;  /* 0x00000000000e7802 */ /* 0x000fe20000000f00 */
[----:B------:R-:W2:Y:S01]  /*ac90*/  LDCU.64 UR8, c[0x4][0x80] ;  /* 0x01001000ff0877ac */ /* 0x000ea20008000a00 */
[----:B------:R-:W-:Y:S02]  /*aca0*/  HFMA2 R12, -RZ, RZ, 0, 5.9604644775390625e-08 ;  /* 0x00000001ff0c7431 */ /* 0x000fe400000001ff */
[----:B------:R-:W-:Y:S01]  /*acb0*/  IMAD.MOV.U32 R8, RZ, RZ, 0x192 ;  /* 0x00000192ff087424 */ /* 0x000fe200078e00ff */
[----:B------:R-:W3:Y:S01]  /*acc0*/  LDCU.64 UR6, c[0x4][0x88] ;  /* 0x01001100ff0677ac */ /* 0x000ee20008000a00 */
[----:B------:R-:W4:Y:S01]  /*acd0*/  LDC.64 R14, c[0x4][R14] ;  /* 0x010000000e0e7b82 */ /* 0x000f220000000a00 */
[----:B------:R-:W-:Y:S01]  /*ace0*/  IMAD.MOV.U32 R13, RZ, RZ, RZ ;  /* 0x000000ffff0d7224 */ /* 0x000fe200078e00ff */
[----:B------:R-:W5:Y:S01]  /*acf0*/  LDCU.64 UR4, c[0x4][0x8] ;  /* 0x01000100ff0477ac */ /* 0x000f620008000a00 */
[----:B--2---:R-:W-:Y:S01]  /*ad00*/  IMAD.U32 R4, RZ, RZ, UR8 ;  /* 0x00000008ff047e24 */ /* 0x004fe2000f8e00ff */
[----:B------:R-:W-:Y:S01]  /*ad10*/  MOV R5, UR9 ;  /* 0x0000000900057c02 */ /* 0x000fe20008000f00 */
[----:B---3--:R-:W-:Y:S01]  /*ad20*/  IMAD.U32 R6, RZ, RZ, UR6 ;  /* 0x00000006ff067e24 */ /* 0x008fe2000f8e00ff */
[----:B------:R-:W-:Y:S01]  /*ad30*/  MOV R7, UR7 ;  /* 0x0000000700077c02 */ /* 0x000fe20008000f00 */
[----:B-----5:R-:W-:Y:S01]  /*ad40*/  IMAD.U32 R10, RZ, RZ, UR4 ;  /* 0x00000004ff0a7e24 */ /* 0x020fe2000f8e00ff */
[----:B------:R-:W-:-:S02]  /*ad50*/  MOV R11, UR5 ;  /* 0x00000005000b7c02 */ /* 0x000fc40008000f00 */
[----:B------:R-:W-:-:S07]  /*ad60*/  LEPC R20, `(.L_x_196) ;  /* 0x000000001014794e */ /* 0x000fce0000000000 */
[----:B-1--4-:R-:W-:Y:S05]  /*ad70*/  CALL.ABS.NOINC R14 ;  /* 0x000000000e007343 */ /* 0x012fea0003c00000 */
.L_x_196:
[----:B------:R-:W2:Y:S01]  /*ad80*/  LDC.64 R28, c[0x0][0x358] ;  /* 0x0000d600ff1c7b82 */ /* 0x000ea20000000a00 */
[----:B------:R-:W-:Y:S05]  /*ad90*/  WARPSYNC.ALL ;  /* 0x0000000000007948 */ /* 0x000fea0003800000 */
[----:B------:R-:W-:Y:S02]  /*ada0*/  LOP3.LUT R26, R26, 0x10, RZ, 0xc0, !PT ;  /* 0x000000101a1a7812 */ /* 0x000fe400078ec0ff */
[----:B------:R-:W-:Y:S01]  /*adb0*/  R2UR UR4, R16 ;  /* 0x00000000100472ca */ /* 0x000fe200000e0000 */
[----:B------:R-:W3:Y:S01]  /*adc0*/  LDCU UR9, c[0x0][0x38c] ;  /* 0x00007180ff0977ac */ /* 0x000ee20008000800 */
[----:B------:R-:W-:Y:S01]  /*add0*/  IADD3 R2, P1, P0, R2, R27, R26 ;  /* 0x0000001b02027210 */ /* 0x000fe2000783e01a */
[----:B------:R-:W4:Y:S01]  /*ade0*/  S2UR UR38, SR_CgaCtaId ;  /* 0x00000000002679c3 */ /* 0x000f220000008800 */
[----:B-1----:R-:W-:Y:S01]  /*adf0*/  SHF.R.S32.HI R0, RZ, 0x1f, R27 ;  /* 0x0000001fff007819 */ /* 0x002fe2000001141b */
[----:B------:R-:W1:Y:S01]  /*ae00*/  LDCU UR8, c[0x0][0x384] ;  /* 0x00007080ff0877ac */ /* 0x000e620008000800 */
[C---:B------:R-:W-:Y:S01]  /*ae10*/  VIADD R27, R26.reuse, 0x8 ;  /* 0x000000081a1b7836 */ /* 0x040fe20000000000 */
[----:B------:R-:W-:Y:S01]  /*ae20*/  BSSY.RECONVERGENT B0, `(.L_x_197) ;  /* 0x0000028000007945 */ /* 0x000fe20003800200 */
[----:B------:R-:W-:Y:S01]  /*ae30*/  IADD3.X R0, PT, PT, RZ, R0, RZ, P1, P0 ;  /* 0x00000000ff007210 */ /* 0x000fe20000fe04ff */
[----:B------:R-:W5:Y:S04]  /*ae40*/  LDCU.64 UR6, c[0x0][0x998] ;  /* 0x00013300ff0677ac */ /* 0x000f680008000a00 */
[----:B------:R-:W4:Y:S01]  /*ae50*/  LDTM.x16 R4, tmem[UR4+-0xa0] ;  /* 0xffff6004000479ee */ /* 0x000f22000824ff00 */
[----:B---3--:R-:W-:-:S02]  /*ae60*/  ISETP.GE.AND P2, PT, R26, UR9, PT ;  /* 0x000000091a007c0c */ /* 0x008fc4000bf46270 */
[----:B------:R-:W-:Y:S02]  /*ae70*/  ISETP.GE.AND P1, PT, R27, UR9, PT ;  /* 0x000000091b007c0c */ /* 0x000fe4000bf26270 */
[----:B-1----:R-:W-:Y:S02]  /*ae80*/  ISETP.GE.U32.OR P2, PT, R25, UR8, P2 ;  /* 0x0000000819007c0c */ /* 0x002fe40009746470 */
[----:B-----5:R-:W-:-:S04]  /*ae90*/  LEA R20, P0, R2, UR6, 0x1 ;  /* 0x0000000602147c11 */ /* 0x020fc8000f8008ff */
[----:B------:R-:W-:Y:S02]  /*aea0*/  LEA.HI.X R21, R2, UR7, R0, 0x1, P0 ;  /* 0x0000000702157c11 */ /* 0x000fe400080f0c00 */
[----:B----4-:R-:W-:Y:S02]  /*aeb0*/  F2FP.BF16.F32.PACK_AB R0, R13, R12 ;  /* 0x0000000c0d00723e */ /* 0x010fe400000010ff */
[----:B------:R-:W-:Y:S02]  /*aec0*/  F2FP.BF16.F32.PACK_AB R2, R15, R14 ;  /* 0x0000000e0f02723e */ /* 0x000fe400000010ff */
[----:B------:R-:W-:Y:S02]  /*aed0*/  F2FP.BF16.F32.PACK_AB R3, R17, R16 ;  /* 0x000000101103723e */ /* 0x000fe400000010ff */
[----:B------:R-:W-:Y:S01]  /*aee0*/  F2FP.BF16.F32.PACK_AB R12, R19, R18 ;  /* 0x00000012130c723e */ /* 0x000fe200000010ff */
[----:B--2---:R-:W-:Y:S06]  /*aef0*/  @P2 BRA `(.L_x_198) ;  /* 0x0000000000682947 */ /* 0x004fec0003800000 */
[----:B------:R-:W-:Y:S02]  /*af00*/  F2FP.BF16.F32.PACK_AB R4, R5, R4 ;  /* 0x000000040504723e */ /* 0x000fe400000010ff */
[----:B------:R-:W-:Y:S02]  /*af10*/  F2FP.BF16.F32.PACK_AB R8, R9, R8 ;  /* 0x000000080908723e */ /* 0x000fe400000010ff */
[----:B------:R-:W-:Y:S02]  /*af20*/  F2FP.BF16.F32.PACK_AB R6, R7, R6 ;  /* 0x000000060706723e */ /* 0x000fe400000010ff */
[----:B------:R-:W-:Y:S02]  /*af30*/  PRMT R5, R4, 0x7632, R5 ;  /* 0x0000763204057816 */ /* 0x000fe40000000005 */
[----:B------:R-:W-:Y:S02]  /*af40*/  PRMT R7, R8, 0x7632, R7 ;  /* 0x0000763208077816 */ /* 0x000fe40000000007 */
[----:B------:R-:W-:-:S02]  /*af50*/  LOP3.LUT R5, R5, 0xffff, RZ, 0xc0, !PT ;  /* 0x0000ffff05057812 */ /* 0x000fc400078ec0ff */
[----:B------:R-:W-:Y:S02]  /*af60*/  F2FP.BF16.F32.PACK_AB R10, R11, R10 ;  /* 0x0000000a0b0a723e */ /* 0x000fe400000010ff */
[----:B------:R-:W-:Y:S01]  /*af70*/  LOP3.LUT R7, R7, 0xffff, RZ, 0xc0, !PT ;  /* 0x0000ffff07077812 */ /* 0x000fe200078ec0ff */
[----:B------:R-:W-:Y:S01]  /*af80*/  IMAD.WIDE.U32 R14, R5, 0x10000, RZ ;  /* 0x00010000050e7825 */ /* 0x000fe200078e00ff */
[----:B------:R-:W-:Y:S02]  /*af90*/  PRMT R9, R6, 0x7632, R9 ;  /* 0x0000763206097816 */ /* 0x000fe40000000009 */
[----:B------:R-:W-:Y:S01]  /*afa0*/  PRMT R11, R10, 0x7632, R11 ;  /* 0x000076320a0b7816 */ /* 0x000fe2000000000b */
[----:B------:R-:W-:Y:S01]  /*afb0*/  IMAD.WIDE.U32 R16, R7, 0x10000, RZ ;  /* 0x0001000007107825 */ /* 0x000fe200078e00ff */
[----:B------:R-:W-:Y:S02]  /*afc0*/  LOP3.LUT R6, R15, 0xffff, R6, 0xf8, !PT ;  /* 0x0000ffff0f067812 */ /* 0x000fe400078ef806 */
[----:B------:R-:W-:Y:S01]  /*afd0*/  R2UR UR4, R28 ;  /* 0x000000001c0472ca */ /* 0x000fe200000e0000 */
[----:B------:R-:W-:Y:S01]  /*afe0*/  IMAD.U32 R9, R9, 0x10000, RZ ;  /* 0x0001000009097824 */ /* 0x000fe200078e00ff */
[----:B------:R-:W-:Y:S01]  /*aff0*/  LOP3.LUT R10, R17, 0xffff, R10, 0xf8, !PT ;  /* 0x0000ffff110a7812 */ /* 0x000fe200078ef80a */
[----:B------:R-:W-:Y:S01]  /*b000*/  IMAD.U32 R11, R11, 0x10000, RZ ;  /* 0x000100000b0b7824 */ /* 0x000fe200078e00ff */
[----:B------:R-:W-:-:S02]  /*b010*/  LOP3.LUT R7, R16, 0xffff, R8, 0xf8, !PT ;  /* 0x0000ffff10077812 */ /* 0x000fc400078ef808 */
[----:B------:R-:W-:Y:S02]  /*b020*/  LOP3.LUT R5, R6, R9, RZ, 0xfc, !PT ;  /* 0x0000000906057212 */ /* 0x000fe400078efcff */
[----:B------:R-:W-:Y:S02]  /*b030*/  LOP3.LUT R6, R10, R11, RZ, 0xfc, !PT ;  /* 0x0000000b0a067212 */ /* 0x000fe400078efcff */
[----:B------:R-:W-:Y:S02]  /*b040*/  R2UR UR5, R29 ;  /* 0x000000001d0572ca */ /* 0x000fe400000e0000 */
[-C--:B------:R-:W-:Y:S02]  /*b050*/  LOP3.LUT R7, R7, R6.reuse, RZ, 0x3c, !PT ;  /* 0x0000000607077212 */ /* 0x080fe400078e3cff */
[----:B------:R-:W-:Y:S02]  /*b060*/  LOP3.LUT R4, R14, 0xffff, R4, 0xf8, !PT ;  /* 0x0000ffff0e047812 */ /* 0x000fe400078ef804 */
[----:B------:R-:W-:-:S04]  /*b070*/  LOP3.LUT R6, R7, R6, RZ, 0x3c, !PT ;  /* 0x0000000607067212 */ /* 0x000fc800078e3cff */
[----:B------:R-:W-:-:S05]  /*b080*/  LOP3.LUT R7, R7, R6, RZ, 0x3c, !PT ;  /* 0x0000000607077212 */ /* 0x000fca00078e3cff */
[----:B------:R1:W-:Y:S02]  /*b090*/  STG.E.128 desc[UR4][R20.64], R4 ;  /* 0x0000000414007986 */ /* 0x0003e4000c101d04 */
.L_x_198:
[----:B------:R-:W-:Y:S05]  /*b0a0*/  BSYNC.RECONVERGENT B0 ;  /* 0x0000000000007941 */ /* 0x000fea0003800200 */
.L_x_197:
[----:B------:R-:W-:Y:S01]  /*b0b0*/  ISETP.GE.U32.OR P1, PT, R25, UR8, P1 ;  /* 0x0000000819007c0c */ /* 0x000fe20008f26470 */
[----:B------:R-:W-:Y:S01]  /*b0c0*/  UISETP.NE.AND UP0, UPT, UR37, 0x3, UPT ;  /* 0x000000032500788c */ /* 0x000fe2000bf05270 */
[----:B------:R-:W-:Y:S01]  /*b0d0*/  BSSY.RECONVERGENT B0, `(.L_x_199) ;  /* 0x0000017000007945 */ /* 0x000fe20003800200 */
[----:B-1----:R-:W-:Y:S02]  /*b0e0*/  PRMT R4, R0, 0x7632, R4 ;  /* 0x0000763200047816 */ /* 0x002fe40000000004 */
[----:B------:R-:W-:Y:S02]  /*b0f0*/  PRMT R5, R2, 0x7632, R5 ;  /* 0x0000763202057816 */ /* 0x000fe40000000005 */
[----:B------:R-:W-:Y:S02]  /*b100*/  PRMT R6, R3, 0x7632, R6 ;  /* 0x0000763203067816 */ /* 0x000fe40000000006 */
[----:B------:R-:W-:-:S04]  /*b110*/  PRMT R7, R12, 0x7632, R7 ;  /* 0x000076320c077816 */ /* 0x000fc80000000007 */
[----:B------:R-:W-:Y:S05]  /*b120*/  @P1 BRA `(.L_x_200) ;  /* 0x0000000000441947 */ /* 0x000fea0003800000 */
[----:B------:R-:W-:Y:S01]  /*b130*/  LOP3.LUT R4, R4, 0xffff, RZ, 0xc0, !PT ;  /* 0x0000ffff04047812 */ /* 0x000fe200078ec0ff */
[----:B------:R-:W-:Y:S01]  /*b140*/  IMAD.U32 R5, R5, 0x10000, RZ ;  /* 0x0001000005057824 */ /* 0x000fe200078e00ff */
[----:B------:R-:W-:Y:S01]  /*b150*/  LOP3.LUT R6, R6, 0xffff, RZ, 0xc0, !PT ;  /* 0x0000ffff06067812 */ /* 0x000fe200078ec0ff */
[----:B------:R-:W-:Y:S01]  /*b160*/  IMAD.U32 R7, R7, 0x10000, RZ ;  /* 0x0001000007077824 */ /* 0x000fe200078e00ff */
[----:B------:R-:W-:Y:S01]  /*b170*/  R2UR UR4, R28 ;  /* 0x000000001c0472ca */ /* 0x000fe200000e0000 */
[----:B------:R-:W-:Y:S01]  /*b180*/  IMAD.WIDE.U32 R10, R4, 0x10000, RZ ;  /* 0x00010000040a7825 */ /* 0x000fe200078e00ff */
[----:B------:R-:W-:-:S03]  /*b190*/  R2UR UR5, R29 ;  /* 0x000000001d0572ca */ /* 0x000fc600000e0000 */
[----:B------:R-:W-:Y:S01]  /*b1a0*/  IMAD.WIDE.U32 R8, R6, 0x10000, RZ ;  /* 0x0001000006087825 */ /* 0x000fe200078e00ff */
[----:B------:R-:W-:Y:S02]  /*b1b0*/  LOP3.LUT R0, R10, 0xffff, R0, 0xf8, !PT ;  /* 0x0000ffff0a007812 */ /* 0x000fe400078ef800 */
[----:B------:R-:W-:Y:S02]  /*b1c0*/  LOP3.LUT R2, R11, 0xffff, R2, 0xf8, !PT ;  /* 0x0000ffff0b027812 */ /* 0x000fe400078ef802 */
[----:B------:R-:W-:Y:S01]  /*b1d0*/  LOP3.LUT R3, R8, 0xffff, R3, 0xf8, !PT ;  /* 0x0000ffff08037812 */ /* 0x000fe200078ef803 */
[----:B------:R-:W-:Y:S01]  /*b1e0*/  IMAD.MOV.U32 R4, RZ, RZ, R0 ;  /* 0x000000ffff047224 */ /* 0x000fe200078e0000 */
[----:B------:R-:W-:Y:S02]  /*b1f0*/  LOP3.LUT R12, R9, 0xffff, R12, 0xf8, !PT ;  /* 0x0000ffff090c7812 */ /* 0x000fe400078ef80c */
[----:B------:R-:W-:Y:S01]  /*b200*/  LOP3.LUT R5, R2, R5, RZ, 0xfc, !PT ;  /* 0x0000000502057212 */ /* 0x000fe200078efcff */
[----:B------:R-:W-:Y:S01]  /*b210*/  IMAD.MOV.U32 R6, RZ, RZ, R3 ;  /* 0x000000ffff067224 */ /* 0x000fe200078e0003 */
[----:B------:R-:W-:-:S05]  /*b220*/  LOP3.LUT R7, R12, R7, RZ, 0xfc, !PT ;  /* 0x000000070c077212 */ /* 0x000fca00078efcff */
[----:B------:R1:W-:Y:S02]  /*b230*/  STG.E.128 desc[UR4][R20.64+0x10], R4 ;  /* 0x0000100414007986 */ /* 0x0003e4000c101d04 */
.L_x_200:
[----:B------:R-:W-:Y:S05]  /*b240*/  BSYNC.RECONVERGENT B0 ;  /* 0x0000000000007941 */ /* 0x000fea0003800200 */
.L_x_199:
[----:B------:R-:W-:Y:S01]  /*b250*/  NOP ;  /* 0x0000000000007918 */ /* 0x000fe20000000000 */
[----:B------:R-:W-:Y:S05]  /*b260*/  BRA.U !UP0, `(.L_x_201) ;  /* 0x0000000108087547 */ /* 0x000fea000b800000 */
[----:B------:R-:W-:Y:S05]  /*b270*/  BPT.TRAP 0x1 ;  /* 0x000000040000795c */ /* 0x000fea0000300000 */
[----:B------:R-:W-:Y:S05]  /*b280*/  BPT.TRAP 0x1 ;  /* 0x000000040000795c */ /* 0x000fea0000300000 */
.L_x_201:
[----:B------:R-:W-:-:S04]  /*b290*/  UIADD3 UR4, UPT, UPT, UR36, 0x1a8b0, URZ ;  /* 0x0001a8b024047890 */ /* 0x000fc8000fffe0ff */
[----:B------:R-:W-:-:S09]  /*b2a0*/  UPRMT UR4, UR38, 0x654, UR4 ;  /* 0x0000065426047896 */ /* 0x000fd20008000004 */
[----:B------:R-:W-:Y:S01]  /*b2b0*/  SYNCS.ARRIVE.TRANS64.RED.A1T0 RZ, [UR4], RZ ;  /* 0x000000ffffff79a7 */ /* 0x000fe20008100404 */
[----:B------:R-:W-:Y:S05]  /*b2c0*/  BRA.U !UP0, `(.L_x_202) ;  /* 0x0000000108047547 */ /* 0x000fea000b800000 */
[----:B------:R-:W-:Y:S05]  /*b2d0*/  BPT.TRAP 0x1 ;  /* 0x000000040000795c */ /* 0x000fea0000300000 */
.L_x_202:
[----:B------:R-:W-:Y:S02]  /*b2e0*/  SHF.L.U32 R0, RZ, 0x1f, RZ ;  /* 0x0000001fff007819 */ /* 0x000fe400000006ff */
[----:B------:R-:W-:Y:S02]  /*b2f0*/  SHF.R.U32.HI R2, RZ, 0x15, R30 ;  /* 0x00000015ff027819 */ /* 0x000fe4000001161e */
[----:B------:R-:W2:Y:S02]  /*b300*/  SYNCS.PHASECHK.TRANS64.TRYWAIT P1, [UR36+0x1a8a8], R0 ;  /* 0x01a8a800ff0075a7 */ /* 0x000ea40008021124 */
[----:B------:R-:W-:Y:S01]  /*b310*/  ISETP.NE.AND P0, PT, R31, R2, PT ;  /* 0x000000021f00720c */ /* 0x000fe20003f05270 */
[----:B--2---:R-:W-:-:S12]  /*b320*/  @!P1 BRA `(.L_x_203) ;  /* 0x0000002800209947 */ /* 0x004fd80003800000 */
.L_x_296:
[----:B------:R-:W-:Y:S05]  /*b330*/  @!P0 BRA `(.L_x_204) ;  /* 0x0000000000408947 */ /* 0x000fea0003800000 */
[----:B--2---:R-:W-:Y:S01]  /*b340*/  MOV R2, 0x0 ;  /* 0x0000000000027802 */ /* 0x004fe20000000f00 */
[----:B------:R-:W1:Y:S01]  /*b350*/  LDCU.64 UR8, c[0x4][0x80] ;  /* 0x01001000ff0877ac */ /* 0x000e620008000a00 */
[----:B------:R-:W-:Y:S02]  /*b360*/  HFMA2 R12, -RZ, RZ, 0, 5.9604644775390625e-08 ;  /* 0x00000001ff0c7431 */ /* 0x000fe400000001ff */
[----:B------:R-:W-:Y:S01]  /*b370*/  IMAD.MOV.U32 R8, RZ, RZ, 0x192 ;  /* 0x00000192ff087424 */ /* 0x000fe200078e00ff */
[----:B------:R-:W2:Y:S01]  /*b380*/  LDCU.64 UR6, c[0x4][0x88] ;  /* 0x01001100ff0677ac */ /* 0x000ea20008000a00 */
[----:B------:R-:W3:Y:S01]  /*b390*/  LDC.64 R2, c[0x4][R2] ;  /* 0x0100000002027b82 */ /* 0x000ee20000000a00 */
[----:B------:R-:W-:Y:S01]  /*b3a0*/  IMAD.MOV.U32 R13, RZ, RZ, RZ ;  /* 0x000000ffff0d7224 */ /* 0x000fe200078e00ff */
[----:B------:R-:W4:Y:S01]  /*b3b0*/  LDCU.64 UR4, c[0x4][0x8] ;  /* 0x01000100ff0477ac */ /* 0x000f220008000a00 */
[----:B-1----:R-:W-:Y:S01]  /*b3c0*/  IMAD.U32 R4, RZ, RZ, UR8 ;  /* 0x00000008ff047e24 */ /* 0x002fe2000f8e00ff */
[----:B------:R-:W-:Y:S01]  /*b3d0*/  MOV R5, UR9 ;  /* 0x0000000900057c02 */ /* 0x000fe20008000f00 */
[----:B--2---:R-:W-:Y:S01]  /*b3e0*/  IMAD.U32 R6, RZ, RZ, UR6 ;  /* 0x00000006ff067e24 */ /* 0x004fe2000f8e00ff */
[----:B------:R-:W-:Y:S01]  /*b3f0*/  MOV R7, UR7 ;  /* 0x0000000700077c02 */ /* 0x000fe20008000f00 */
[----:B----4-:R-:W-:Y:S01]  /*b400*/  IMAD.U32 R10, RZ, RZ, UR4 ;  /* 0x00000004ff0a7e24 */ /* 0x010fe2000f8e00ff */
[----:B------:R-:W-:-:S02]  /*b410*/  MOV R11, UR5 ;  /* 0x00000005000b7c02 */ /* 0x000fc40008000f00 */
[----:B------:R-:W-:-:S07]  /*b420*/  LEPC R20, `(.L_x_204) ;  /* 0x000000001014794e */ /* 0x000fce0000000000 */
[----:B---3--:R-:W-:Y:S05]  /*b430*/  CALL.ABS.NOINC R2 ;  /* 0x0000000002007343 */ /* 0x008fea0003c00000 */
.L_x_204:
[----:B------:R-:W-:Y:S05]  /*b440*/  WARPSYNC.ALL ;  /* 0x0000000000007948 */ /* 0x000fea0003800000 */
[----:B------:R-:W-:Y:S01]  /*b450*/  R2UR UR4, R30 ;  /* 0x000000001e0472ca */ /* 0x000fe200000e0000 */
[----:B------:R-:W3:Y:S01]  /*b460*/  LDCU UR9, c[0x0][0x388] ;  /* 0x00007100ff0977ac */ /* 0x000ee20008000800 */
[----:B------:R-:W-:Y:S01]  /*b470*/  IADD3 R22, P1, P0, R22, R24, R26 ;  /* 0x0000001816167210 */ /* 0x000fe2000783e01a */
[----:B------:R-:W-:Y:S01]  /*b480*/  BSSY.RECONVERGENT B0, `(.L_x_205) ;  /* 0x000003a000007945 */ /* 0x000fe20003800200 */
[----:B------:R-:W4:Y:S02]  /*b490*/  LDCU UR8, c[0x0][0x384] ;  /* 0x00007080ff0877ac */ /* 0x000f240008000800 */
[----:B------:R-:W-:Y:S01]  /*b4a0*/  IADD3.X R23, PT, PT, RZ, R23, RZ, P1, P0 ;  /* 0x00000017ff177210 */ /* 0x000fe20000fe04ff */
[----:B------:R-:W5:Y:S06]  /*b4b0*/  LDCU.64 UR6, c[0x0][0x980] ;  /* 0x00013000ff0677ac */ /* 0x000f6c0008000a00 */
[----:B-1----:R-:W1:Y:S01]  /*b4c0*/  LDTM.x16 R4, tmem[UR4] ;  /* 0x00000004000479ee */ /* 0x002e620008240000 */
[----:B------:R-:W1:Y:S01]  /*b4d0*/  LDCU UR4, c[0x0][0x448] ;  /* 0x00008900ff0477ac */ /* 0x000e620008000800 */
[----:B---3--:R-:W-:-:S02]  /*b4e0*/  ISETP.GE.AND P2, PT, R26, UR9, PT ;  /* 0x000000091a007c0c */ /* 0x008fc4000bf46270 */
[----:B------:R-:W-:Y:S02]  /*b4f0*/  ISETP.GE.AND P1, PT, R27, UR9, PT ;  /* 0x000000091b007c0c */ /* 0x000fe4000bf26270 */
[C---:B----4-:R-:W-:Y:S02]  /*b500*/  ISETP.GE.U32.OR P2, PT, R25.reuse, UR8, P2 ;  /* 0x0000000819007c0c */ /* 0x050fe40009746470 */
[----:B------:R-:W-:Y:S02]  /*b510*/  ISETP.GE.U32.OR P1, PT, R25, UR8, P1 ;  /* 0x0000000819007c0c */ /* 0x000fe40008f26470 */
[----:B-----5:R-:W-:-:S04]  /*b520*/  LEA R20, P0, R22, UR6, 0x1 ;  /* 0x0000000616147c11 */ /* 0x020fc8000f8008ff */
[----:B------:R-:W-:Y:S01]  /*b530*/  LEA.HI.X R21, R22, UR7, R23, 0x1, P0 ;  /* 0x0000000716157c11 */ /* 0x000fe200080f0c17 */
[----:B-1----:R-:W-:Y:S01]  /*b540*/  FMUL R12, R12, UR4 ;  /* 0x000000040c0c7c20 */ /* 0x002fe20008400000 */
[----:B------:R-:W-:Y:S01]  /*b550*/  FMUL R13, R13, UR4 ;  /* 0x000000040d0d7c20 */ /* 0x000fe20008400000 */
        /* <DEDUP_REMOVED lines=8> */
[----:B--2---:R-:W-:Y:S01]  /*b5e0*/  FMUL R2, R6, UR4 ;  /* 0x0000000406027c20 */ /* 0x004fe20008400000 */
[----:B------:R-:W-:Y:S01]  /*b5f0*/  FMUL R7, R7, UR4 ;  /* 0x0000000407077c20 */ /* 0x000fe20008400000 */
[----:B------:R-:W-:Y:S01]  /*b600*/  FMUL R0, R8, UR4 ;  /* 0x0000000408007c20 */ /* 0x000fe20008400000 */
[----:B------:R-:W-:Y:S01]  /*b610*/  FMUL R9, R9, UR4 ;  /* 0x0000000409097c20 */ /* 0x000fe20008400000 */
[----:B------:R-:W-:Y:S01]  /*b620*/  FMUL R10, R10, UR4 ;  /* 0x000000040a0a7c20 */ /* 0x000fe20008400000 */
[----:B------:R-:W-:Y:S01]  /*b630*/  FMUL R11, R11, UR4 ;  /* 0x000000040b0b7c20 */ /* 0x000fe20008400000 */
[----:B------:R-:W-:Y:S01]  /*b640*/  F2FP.BF16.F32.PACK_AB R4, R13, R12 ;  /* 0x0000000c0d04723e */ /* 0x000fe200000010ff */
[----:B------:R-:W-:Y:S06]  /*b650*/  @P2 BRA `(.L_x_206) ;  /* 0x0000000000702947 */ /* 0x000fec0003800000 */
[----:B------:R-:W-:Y:S02]  /*b660*/  F2FP.BF16.F32.PACK_AB R3, R5, R3 ;  /* 0x000000030503723e */ /* 0x000fe400000010ff */
[----:B------:R-:W-:Y:S02]  /*b670*/  F2FP.BF16.F32.PACK_AB R0, R9, R0 ;  /* 0x000000000900723e */ /* 0x000fe400000010ff */
[----:B------:R-:W-:Y:S02]  /*b680*/  F2FP.BF16.F32.PACK_AB R2, R7, R2 ;  /* 0x000000020702723e */ /* 0x000fe400000010ff */
[----:B------:R-:W-:Y:S02]  /*b690*/  PRMT R5, R3, 0x7632, R5 ;  /* 0x0000763203057816 */ /* 0x000fe40000000005 */
[----:B------:R-:W-:Y:S02]  /*b6a0*/  PRMT R7, R0, 0x7632, R7 ;  /* 0x0000763200077816 */ /* 0x000fe40000000007 */
[----:B------:R-:W-:-:S02]  /*b6b0*/  PRMT R6, R2, 0x7610, R6 ;  /* 0x0000761002067816 */ /* 0x000fc40000000006 */
[----:B------:R-:W-:Y:S02]  /*b6c0*/  PRMT R8, R2, 0x7632, R8 ;  /* 0x0000763202087816 */ /* 0x000fe40000000008 */
[----:B------:R-:W-:Y:S02]  /*b6d0*/  LOP3.LUT R5, R5, 0xffff, RZ, 0xc0, !PT ;  /* 0x0000ffff05057812 */ /* 0x000fe400078ec0ff */
[----:B------:R-:W-:Y:S01]  /*b6e0*/  F2FP.BF16.F32.PACK_AB R2, R11, R10 ;  /* 0x0000000a0b02723e */ /* 0x000fe200000010ff */
[----:B------:R-:W-:Y:S01]  /*b6f0*/  IMAD.U32 R8, R8, 0x10000, RZ ;  /* 0x0001000008087824 */ /* 0x000fe200078e00ff */
[----:B------:R-:W-:Y:S01]  /*b700*/  LOP3.LUT R7, R7, 0xffff, RZ, 0xc0, !PT ;  /* 0x0000ffff07077812 */ /* 0x000fe200078ec0ff */
[----:B------:R-:W-:Y:S01]  /*b710*/  IMAD.WIDE.U32 R10, R5, 0x10000, RZ ;  /* 0x00010000050a7825 */ /* 0x000fe200078e00ff */
[----:B------:R-:W-:Y:S02]  /*b720*/  PRMT R9, R2, 0x7632, R9 ;  /* 0x0000763202097816 */ /* 0x000fe40000000009 */
[----:B------:R-:W-:Y:S01]  /*b730*/  R2UR UR4, R28 ;  /* 0x000000001c0472ca */ /* 0x000fe200000e0000 */
[----:B------:R-:W-:Y:S01]  /*b740*/  IMAD.WIDE.U32 R12, R7, 0x10000, RZ ;  /* 0x00010000070c7825 */ /* 0x000fe200078e00ff */
[----:B------:R-:W-:-:S02]  /*b750*/  LOP3.LUT R6, R11, 0xffff, R6, 0xf8, !PT ;  /* 0x0000ffff0b067812 */ /* 0x000fc400078ef806 */
[----:B------:R-:W-:Y:S01]  /*b760*/  R2UR UR5, R29 ;  /* 0x000000001d0572ca */ /* 0x000fe200000e0000 */
[----:B------:R-:W-:Y:S01]  /*b770*/  IMAD.U32 R9, R9, 0x10000, RZ ;  /* 0x0001000009097824 */ /* 0x000fe200078e00ff */
[----:B------:R-:W-:Y:S02]  /*b780*/  LOP3.LUT R2, R13, 0xffff, R2, 0xf8, !PT ;  /* 0x0000ffff0d027812 */ /* 0x000fe400078ef802 */
[----:B------:R-:W-:Y:S02]  /*b790*/  LOP3.LUT R8, R6, R8, RZ, 0xfc, !PT ;  /* 0x0000000806087212 */ /* 0x000fe400078efcff */
[----:B------:R-:W-:Y:S02]  /*b7a0*/  LOP3.LUT R3, R10, 0xffff, R3, 0xf8, !PT ;  /* 0x0000ffff0a037812 */ /* 0x000fe400078ef803 */
[----:B------:R-:W-:Y:S02]  /*b7b0*/  LOP3.LUT R0, R12, 0xffff, R0, 0xf8, !PT ;  /* 0x0000ffff0c007812 */ /* 0x000fe400078ef800 */
[----:B------:R-:W-:Y:S01]  /*b7c0*/  LOP3.LUT R2, R2, R9, RZ, 0xfc, !PT ;  /* 0x0000000902027212 */ /* 0x000fe200078efcff */
[----:B------:R-:W-:-:S02]  /*b7d0*/  IMAD.MOV.U32 R9, RZ, RZ, R8 ;  /* 0x000000ffff097224 */ /* 0x000fc400078e0008 */
[----:B------:R-:W-:Y:S02]  /*b7e0*/  IMAD.MOV.U32 R8, RZ, RZ, R3 ;  /* 0x000000ffff087224 */ /* 0x000fe400078e0003 */
[----:B------:R-:W-:Y:S02]  /*b7f0*/  IMAD.MOV.U32 R10, RZ, RZ, R0 ;  /* 0x000000ffff0a7224 */ /* 0x000fe400078e0000 */
[----:B------:R-:W-:-:S05]  /*b800*/  IMAD.MOV.U32 R11, RZ, RZ, R2 ;  /* 0x000000ffff0b7224 */ /* 0x000fca00078e0002 */
[----:B------:R1:W-:Y:S02]  /*b810*/  STG.E.128 desc[UR4][R20.64], R8 ;  /* 0x0000000814007986 */ /* 0x0003e4000c101d04 */
.L_x_206:
[----:B------:R-:W-:Y:S05]  /*b820*/  BSYNC.RECONVERGENT B0 ;  /* 0x0000000000007941 */ /* 0x000fea0003800200 */
.L_x_205:
[----:B------:R-:W-:Y:S01]  /*b830*/  F2FP.BF16.F32.PACK_AB R0, R15, R14 ;  /* 0x0000000e0f00723e */ /* 0x000fe200000010ff */
[----:B------:R-:W-:Y:S01]  /*b840*/  BSSY.RECONVERGENT B0, `(.L_x_207) ;  /* 0x000001a000007945 */ /* 0x000fe20003800200 */
[----:B------:R-:W-:Y:S02]  /*b850*/  F2FP.BF16.F32.PACK_AB R3, R17, R16 ;  /* 0x000000101103723e */ /* 0x000fe400000010ff */
[----:B------:R-:W-:Y:S02]  /*b860*/  F2FP.BF16.F32.PACK_AB R2, R19, R18 ;  /* 0x000000121302723e */ /* 0x000fe400000010ff */
[----:B------:R-:W-:Y:S02]  /*b870*/  PRMT R5, R4, 0x7632, R5 ;  /* 0x0000763204057816 */ /* 0x000fe40000000005 */
[----:B------:R-:W-:Y:S02]  /*b880*/  PRMT R6, R0, 0x7632, R6 ;  /* 0x0000763200067816 */ /* 0x000fe40000000006 */
[----:B------:R-:W-:-:S02]  /*b890*/  PRMT R7, R3, 0x7632, R7 ;  /* 0x0000763203077816 */ /* 0x000fc40000000007 */
[----:B-1----:R-:W-:Y:S01]  /*b8a0*/  PRMT R8, R2, 0x7632, R8 ;  /* 0x0000763202087816 */ /* 0x002fe20000000008 */
[----:B------:R-:W-:Y:S06]  /*b8b0*/  @P1 BRA `(.L_x_208) ;  /* 0x0000000000481947 */ /* 0x000fec0003800000 */
        /* <DEDUP_REMOVED lines=10> */
[----:B------:R-:W-:Y:S02]  /*b960*/  LOP3.LUT R2, R13, 0xffff, R2, 0xf8, !PT ;  /* 0x0000ffff0d027812 */ /* 0x000fe400078ef802 */
[----:B------:R-:W-:Y:S02]  /*b970*/  LOP3.LUT R3, R12, 0xffff, R3, 0xf8, !PT ;  /* 0x0000ffff0c037812 */ /* 0x000fe400078ef803 */
[----:B------:R-:W-:Y:S02]  /*b980*/  LOP3.LUT R0, R0, R6, RZ, 0xfc, !PT ;  /* 0x0000000600007212 */ /* 0x000fe400078efcff */
[----:B------:R-:W-:Y:S01]  /*b990*/  LOP3.LUT R2, R2, R8, RZ, 0xfc, !PT ;  /* 0x0000000802027212 */ /* 0x000fe200078efcff */
[----:B------:R-:W-:-:S02]  /*b9a0*/  IMAD.MOV.U32 R6, RZ, RZ, R3 ;  /* 0x000000ffff067224 */ /* 0x000fc400078e0003 */
[----:B------:R-:W-:Y:S02]  /*b9b0*/  IMAD.MOV.U32 R5, RZ, RZ, R0 ;  /* 0x000000ffff057224 */ /* 0x000fe400078e0000 */
[----:B------:R-:W-:-:S05]  /*b9c0*/  IMAD.MOV.U32 R7, RZ, RZ, R2 ;  /* 0x000000ffff077224 */ /* 0x000fca00078e0002 */
[----:B------:R1:W-:Y:S02]  /*b9d0*/  STG.E.128 desc[UR4][R20.64+0x10], R4 ;  /* 0x0000100414007986 */ /* 0x0003e4000c101d04 */
.L_x_208:
[----:B------:R-:W-:Y:S05]  /*b9e0*/  BSYNC.RECONVERGENT B0 ;  /* 0x0000000000007941 */ /* 0x000fea0003800200 */
.L_x_207:
[----:B------:R-:W-:Y:S01]  /*b9f0*/  UISETP.NE.AND UP0, UPT, UR37, 0x3, UPT ;  /* 0x000000032500788c */ /* 0x000fe2000bf05270 */
[----:B------:R-:W-:-:S08]  /*ba00*/  NOP ;  /* 0x0000000000007918 */ /* 0x000fd00000000000 */
[----:B------:R-:W-:Y:S05]  /*ba10*/  BRA.U !UP0, `(.L_x_209) ;  /* 0x0000000108087547 */ /* 0x000fea000b800000 */
[----:B------:R-:W-:Y:S05]  /*ba20*/  BPT.TRAP 0x1 ;  /* 0x000000040000795c */ /* 0x000fea0000300000 */
[----:B------:R-:W-:Y:S05]  /*ba30*/  BPT.TRAP 0x1 ;  /* 0x000000040000795c */ /* 0x000fea0000300000 */
.L_x_209:
[----:B------:R-:W-:Y:S02]  /*ba40*/  UIADD3 UR4, UPT, UPT, UR36, 0x1a8b8, URZ ;  /* 0x0001a8b824047890 */ /* 0x000fe4000fffe0ff */
[----:B------:R-:W-:Y:S02]  /*ba50*/  ULOP3.LUT UP0, URZ, UR39, 0x7, URZ, 0xc0, !UPT ;  /* 0x0000000727ff7892 */ /* 0x000fe4000f80c0ff */
[----:B------:R-:W-:-:S09]  /*ba60*/  UPRMT UR4, UR38, 0x654, UR4 ;  /* 0x0000065426047896 */ /* 0x000fd20008000004 */
[----:B------:R-:W-:Y:S01]  /*ba70*/  SYNCS.ARRIVE.TRANS64.RED.A1T0 RZ, [UR4], RZ ;  /* 0x000000ffffff79a7 */ /* 0x000fe20008100404 */
[----:B------:R-:W-:Y:S01]  /*ba80*/  BAR.SYNC.DEFER_BLOCKING 0x1, 0x100 ;  /* 0x0044000000007b1d */ /* 0x000fe20000010000 */
[----:B------:R-:W-:-:S13]  /*ba90*/  PLOP3.LUT P0, PT, PT, PT, UP0, 0x80, 0x8 ;  /* 0x000000000008781c */ /* 0x000fda0003f0f008 */
[----:B------:R-:W-:Y:S05]  /*baa0*/  @P0 EXIT ;  /* 0x000000000000094d */ /* 0x000fea0003800000 */
[----:B------:R-:W2:Y:S01]  /*bab0*/  S2UR UR5, SR_CgaCtaId ;  /* 0x00000000000579c3 */ /* 0x000ea20000008800 */
[----:B------:R-:W-:Y:S01]  /*bac0*/  UMOV UR4, 0x400 ;  /* 0x0000040000047882 */ /* 0x000fe20000000000 */
[----:B------:R-:W-:Y:S01]  /*bad0*/  IMAD.MOV.U32 R2, RZ, RZ, 0xffff ;  /* 0x0000ffffff027424 */ /* 0x000fe200078e00ff */
[----:B--2---:R-:W-:-:S09]  /*bae0*/  ULEA UR4, UR5, UR4, 0x18 ;  /* 0x0000000405047291 */ /* 0x004fd2000f8ec0ff */
[----:B------:R-:W2:Y:S01]  /*baf0*/  LDS R3, [UR4+0x1a8c0] ;  /* 0x01a8c004ff037984 */ /* 0x000ea20008000800 */
[----:B------:R-:W-:Y:S02]  /*bb00*/  UMOV UR4, 0x40 ;  /* 0x0000004000047882 */ /* 0x000fe40000000000 */
[----:B------:R-:W-:Y:S01]  /*bb10*/  ULEA UR5, UR5, UR4, 0x18 ;  /* 0x0000000405057291 */ /* 0x000fe2000f8ec0ff */
[----:B------:R-:W-:-:S08]  /*bb20*/  NOP ;  /* 0x0000000000007918 */ /* 0x000fd00000000000 */
[----:B------:R-:W3:Y:S01]  /*bb30*/  LDS R0, [UR5+0x14] ;  /* 0x00001405ff007984 */ /* 0x000ee20008000800 */
[----:B--2---:R-:W-:-:S04]  /*bb40*/  LOP3.LUT R3, R3, 0xffff, RZ, 0xc0, !PT ;  /* 0x0000ffff03037812 */ /* 0x004fc800078ec0ff */
[----:B------:R-:W-:-:S04]  /*bb50*/  SHF.R.U32.HI R3, RZ, 0x5, R3 ;  /* 0x00000005ff037819 */ /* 0x000fc80000011603 */
[----:B------:R-:W-:-:S04]  /*bb60*/  SHF.L.U32 R2, R2, R3, RZ ;  /* 0x0000000302027219 */ /* 0x000fc800000006ff */
[----:B---3--:R-:W-:-:S04]  /*bb70*/  LOP3.LUT R0, R0, R2, RZ, 0xc0, !PT ;  /* 0x0000000200007212 */ /* 0x008fc800078ec0ff */
[----:B------:R-:W-:Y:S01]  /*bb80*/  ISETP.NE.AND P0, PT, R0, R2, PT ;  /* 0x000000020000720c */ /* 0x000fe20003f05270 */
[----:B------:R-:W-:-:S05]  /*bb90*/  IMAD.MOV.U32 R0, RZ, RZ, 0x1 ;  /* 0x00000001ff007424 */ /* 0x000fca00078e00ff */
[----:B------:R-:W-:-:S07]  /*bba0*/  SHF.L.U32 R0, R0, R3, RZ ;  /* 0x0000000300007219 */ /* 0x000fce00000006ff */
[----:B------:R-:W-:Y:S05]  /*bbb0*/  @P0 BRA `(.L_x_210) ;  /* 0x00000000005c0947 */ /* 0x000fea0003800000 */
[----:B------:R-:W2:Y:S02]  /*bbc0*/  LDS R3, [UR5+0x18] ;  /* 0x00001805ff037984 */ /* 0x000ea40008000800 */
[----:B--2---:R-:W-:-:S04]  /*bbd0*/  LOP3.LUT R3, R3, R0, RZ, 0xc0, !PT ;  /* 0x0000000003037212 */ /* 0x004fc800078ec0ff */
[----:B------:R-:W-:-:S13]  /*bbe0*/  ISETP.NE.AND P0, PT, R3, R0, PT ;  /* 0x000000000300720c */ /* 0x000fda0003f05270 */
[----:B------:R-:W-:Y:S05]  /*bbf0*/  @P0 BRA `(.L_x_211) ;  /* 0x0000000000400947 */ /* 0x000fea0003800000 */
[----:B------:R-:W-:Y:S01]  /*bc00*/  R2UR UR4, R2 ;  /* 0x00000000020472ca */ /* 0x000fe200000e0000 */
[----:B------:R-:W2:Y:S01]  /*bc10*/  S2R R3, SR_LANEID ;  /* 0x0000000000037919 */ /* 0x000ea20000000000 */
[----:B------:R-:W-:-:S04]  /*bc20*/  LOP3.LUT R0, RZ, R0, RZ, 0x33, !PT ;  /* 0x00000000ff007212 */ /* 0x000fc800078e33ff */
[----:B------:R-:W3:Y:S07]  /*bc30*/  REDUX UR7, R0 ;  /* 0x00000000000773c4 */ /* 0x000eee0000000000 */
[----:B------:R-:W-:-:S03]  /*bc40*/  ULOP3.LUT UR6, URZ, UR4, URZ, 0x33, !UPT ;  /* 0x00000004ff067292 */ /* 0x000fc6000f8e33ff */
[----:B------:R-:W-:Y:S02]  /*bc50*/  VOTEU.ANY UR4, UPT, PT ;  /* 0x0000000000047886 */ /* 0x000fe400038e0100 */
[----:B------:R-:W-:Y:S01]  /*bc60*/  UFLO.U32 UR4, UR4 ;  /* 0x00000004000472bd */ /* 0x000fe200080e0000 */
[----:B------:R-:W-:-:S04]  /*bc70*/  IMAD.U32 R2, RZ, RZ, UR6 ;  /* 0x00000006ff027e24 */ /* 0x000fc8000f8e00ff */
[----:B------:R-:W4:Y:S02]  /*bc80*/  REDUX UR8, R2 ;  /* 0x00000000020873c4 */ /* 0x000f240000000000 */
[----:B------:R1:W-:Y:S01]  /*bc90*/  UTCATOMSWS.AND URZ, UR6 ;  /* 0x0000000600ff79e3 */ /* 0x0003e20008000000 */
[----:B---3--:R-:W-:Y:S01]  /*bca0*/  IMAD.U32 R0, RZ, RZ, UR7 ;  /* 0x00000007ff007e24 */ /* 0x008fe2000f8e00ff */
[----:B--2---:R-:W-:Y:S01]  /*bcb0*/  ISETP.EQ.U32.AND P0, PT, R3, UR4, PT ;  /* 0x0000000403007c0c */ /* 0x004fe2000bf02070 */
[----:B----4-:R-:W-:-:S12]  /*bcc0*/  IMAD.U32 R2, RZ, RZ, UR8 ;  /* 0x00000008ff027e24 */ /* 0x010fd8000f8e00ff */
[----:B------:R1:W-:Y:S04]  /*bcd0*/  @P0 ATOMS.AND RZ, [UR5+0x14], R2 ;  /* 0x00001402ffff098c */ /* 0x0003e8000a800005 */
[----:B------:R1:W-:Y:S01]  /*bce0*/  @P0 ATOMS.AND RZ, [UR5+0x18], R0 ;  /* 0x00001800ffff098c */ /* 0x0003e2000a800005 */
[----:B------:R-:W-:Y:S05]  /*bcf0*/  BRA `(.L_x_212) ;  /* 0x0000000000147947 */ /* 0x000fea0003800000 */
.L_x_211:
[----:B------:R-:W-:Y:S02]  /*bd00*/  MOV R2, 0xbd20 ;  /* 0x0000bd2000027802 */ /* 0x000fe40000000f00 */
[----:B-1----:R-:W-:Y:S05]  /*bd10*/  CALL.REL.NOINC `($__internal_0_$__cuda_sm10x_tcgen05_guardrail_trap_col_being_dealloced_not_returned_by_alloc) ;  /* 0x0000002000047944 */ /* 0x002fea0003c00000 */
[----:B------:R-:W-:Y:S05]  /*bd20*/  BRA `(.L_x_212) ;  /* 0x0000000000087947 */ /* 0x000fea0003800000 */
.L_x_210:
[----:B------:R-:W-:Y:S02]  /*bd30*/  MOV R2, 0xbd50 ;  /* 0x0000bd5000027802 */ /* 0x000fe40000000f00 */
[----:B-1----:R-:W-:Y:S05]  /*bd40*/  CALL.REL.NOINC `($__internal_2_$__cuda_sm10x_tcgen05_guardrail_trap_unallocated_columns_being_dealloced) ;  /* 0x0000002000107944 */ /* 0x002fea0003c00000 */
.L_x_212:
[----:B------:R-:W-:Y:S01]  /*bd50*/  NOP ;  /* 0x0000000000007918 */ /* 0x000fe20000000000 */
[----:B-1----:R-:W-:Y:S05]  /*bd60*/  EXIT ;  /* 0x000000000000794d */ /* 0x002fea0003800000 */
.L_x_213:
[----:B------:R-:W-:-:S08]  /*bd70*/  NOP ;  /* 0x0000000000007918 */ /* 0x000fd00000000000 */
[----:B------:R-:W1:Y:S02]  /*bd80*/  USETMAXREG.TRY_ALLOC.CTAPOOL UP0, 0x98 ;  /* 0x00000098000079c8 */ /* 0x000e640008000600 */
[----:B-1----:R-:W-:Y:S05]  /*bd90*/  BRA.U !UP0, `(.L_x_213) ;  /* 0xfffffffd08f47547 */ /* 0x002fea000b83ffff */
[----:B------:R-:W1:Y:S01]  /*bda0*/  S2UR UR12, SR_CgaCtaId ;  /* 0x00000000000c79c3 */ /* 0x000e620000008800 */
[----:B------:R-:W-:Y:S01]  /*bdb0*/  UMOV UR7, 0x400 ;  /* 0x0000040000077882 */ /* 0x000fe20000000000 */
[C---:B------:R-:W-:Y:S01]  /*bdc0*/  IMAD.SHL.U32 R36, R2.reuse, 0x20, RZ ;  /* 0x0000002002247824 */ /* 0x040fe200078e00ff */
[----:B------:R-:W-:Y:S01]  /*bdd0*/  ISETP.NE.AND P0, PT, R77, 0x1, PT ;  /* 0x000000014d00780c */ /* 0x000fe20003f05270 */
[C---:B------:R-:W-:Y:S01]  /*bde0*/  IMAD.U32 R3, R2.reuse, 0x10000, RZ ;  /* 0x0001000002037824 */ /* 0x040fe200078e00ff */
[----:B------:R-:W2:Y:S01]  /*bdf0*/  LDCU.64 UR10, c[0x0][0x358] ;  /* 0x00006b00ff0a77ac */ /* 0x000ea20008000a00 */
[----:B------:R-:W-:Y:S02]  /*be00*/  LOP3.LUT R2, R2, 0x7f, RZ, 0xc0, !PT ;  /* 0x0000007f02027812 */ /* 0x000fe400078ec0ff */
[----:B------:R-:W3:Y:S01]  /*be10*/  S2UR UR6, SR_SWINHI ;  /* 0x00000000000679c3 */ /* 0x000ee20000002f00 */
[----:B------:R-:W-:Y:S01]  /*be20*/  LOP3.LUT R36, R36, 0x1fe0, RZ, 0xc0, !PT ;  /* 0x00001fe024247812 */ /* 0x000fe200078ec0ff */
[----:B------:R-:W4:Y:S01]  /*be30*/  LDCU.64 UR22, c[0x0][0x348] ;  /* 0x00006900ff1677ac */ /* 0x000f220008000a00 */
[----:B------:R-:W-:Y:S01]  /*be40*/  LOP3.LUT R3, R3, 0xe00000, RZ, 0xc0, !PT ;  /* 0x00e0000003037812 */ /* 0x000fe200078ec0ff */
[----:B------:R-:W-:Y:S01]  /*be50*/  UMOV UR18, URZ ;  /* 0x000000ff00127c82 */ /* 0x000fe20008000000 */
[----:B------:R-:W-:-:S02]  /*be60*/  UMOV UR27, URZ ;  /* 0x000000ff001b7c82 */ /* 0x000fc40008000000 */
[----:B------:R-:W-:Y:S01]  /*be70*/  LOP3.LUT R3, R3, 0x40, RZ, 0xfc, !PT ;  /* 0x0000004003037812 */ /* 0x000fe200078efcff */
[----:B-1----:R-:W-:-:S07]  /*be80*/  ULEA UR7, UR12, UR7, 0x18 ;  /* 0x000000070c077291 */ /* 0x002fce000f8ec0ff */
[----:B------:R-:W-:Y:S01]  /*be90*/  UMOV UR4, UR7 ;  /* 0x0000000700047c82 */ /* 0x000fe20008000000 */
[----:B---3--:R-:W-:Y:S01]  /*bea0*/  UMOV UR5, UR6 ;  /* 0x0000000600057c82 */ /* 0x008fe20008000000 */
[----:B------:R-:W-:Y:S02]  /*beb0*/  IMAD.U32 R4, RZ, RZ, UR4 ;  /* 0x00000004ff047e24 */ /* 0x000fe4000f8e00ff */
[----:B------:R-:W-:Y:S02]  /*bec0*/  IMAD.U32 R5, RZ, RZ, UR5 ;  /* 0x00000005ff057e24 */ /* 0x000fe4000f8e00ff */
[----:B------:R-:W-:-:S03]  /*bed0*/  IMAD.WIDE.U32 R36, R36, 0x4, R4 ;  /* 0x0000000424247825 */ /* 0x000fc600078e0004 */
[----:B------:R-:W-:-:S05]  /*bee0*/  IADD3 R0, P1, PT, R36, 0x12000, RZ ;  /* 0x0001200024007810 */ /* 0x000fca0007f3e0ff */
[----:B------:R-:W-:Y:S01]  /*bef0*/  IMAD.X R39, RZ, RZ, R37, P1 ;  /* 0x000000ffff277224 */ /* 0x000fe200008e0625 */
[----:B--2-4-:R-:W-:Y:S07]  /*bf00*/  @!P0 BRA `(.L_x_214) ;  /* 0x0000000800ec8947 */ /* 0x014fee0003800000 */
[----:B------:R-:W-:Y:S01]  /*bf10*/  IADD3 R5, P0, PT, R36, 0x12010, RZ ;  /* 0x0001201024057810 */ /* 0x000fe20007f1e0ff */
[----:B------:R-:W-:Y:S01]  /*bf20*/  UMOV UR18, URZ ;  /* 0x000000ff00127c82 */ /* 0x000fe20008000000 */
[----:B------:R-:W-:Y:S01]  /*bf30*/  LOP3.LUT R40, R77, 0x7ffffffe, RZ, 0xc0, !PT ;  /* 0x7ffffffe4d287812 */ /* 0x000fe200078ec0ff */
[----:B------:R-:W-:Y:S01]  /*bf40*/  UMOV UR9, URZ ;  /* 0x000000ff00097c82 */ /* 0x000fe20008000000 */
[C---:B------:R-:W-:Y:S01]  /*bf50*/  SHF.R.U64 R4, R0.reuse, 0x3, R39 ;  /* 0x0000000300047819 */ /* 0x040fe20000001227 */
[----:B------:R-:W-:Y:S01]  /*bf60*/  IMAD.X R43, RZ, RZ, R37, P0 ;  /* 0x000000ffff2b7224 */ /* 0x000fe200000e0625 */
[----:B------:R-:W-:Y:S01]  /*bf70*/  UMOV UR27, URZ ;  /* 0x000000ff001b7c82 */ /* 0x000fe20008000000 */
[----:B------:R-:W-:Y:S01]  /*bf80*/  IMAD.MOV R40, RZ, RZ, -R40 ;  /* 0x000000ffff287224 */ /* 0x000fe200078e0a28 */
[----:B------:R-:W-:Y:S02]  /*bf90*/  LOP3.LUT R38, R0, 0x70, R4, 0x78, !PT ;  /* 0x0000007000267812 */ /* 0x000fe400078e7804 */
[----:B------:R-:W-:-:S04]  /*bfa0*/  SHF.R.U64 R6, R5, 0x3, R43 ;  /* 0x0000000305067819 */ /* 0x000fc8000000122b */
[----:B------:R-:W-:Y:S02]  /*bfb0*/  LOP3.LUT R42, R5, 0x70, R6, 0x78, !PT ;  /* 0x00000070052a7812 */ /* 0x000fe400078e7806 */
.L_x_231:
[----:B------:R-:W-:-:S09]  /*bfc0*/  UISETP.NE.AND UP1, UPT, UR62, 0x4, UPT ;  /* 0x000000043e00788c */ /* 0x000fd2000bf25270 */
[----:B-1----:R-:W-:Y:S05]  /*bfd0*/  BRA.U !UP1, `(.L_x_215) ;  /* 0x0000000109047547 */ /* 0x002fea000b800000 */
[----:B------:R-:W-:Y:S05]  /*bfe0*/  BPT.TRAP 0x1 ;  /* 0x000000040000795c */ /* 0x000fea0000300000 */
.L_x_215:
[----:B------:R-:W-:-:S04]  /*bff0*/  SHF.L.U32 R5, RZ, 0x1f, RZ ;  /* 0x0000001fff057819 */ /* 0x000fc800000006ff */
[----:B------:R-:W1:Y:S02]  /*c000*/  SYNCS.PHASECHK.TRANS64.TRYWAIT P0, [UR7+0x1a870], R5 ;  /* 0x01a87005ff0075a7 */ /* 0x000e640008001107 */
[----:B-1----:R-:W-:Y:S05]  /*c010*/  @!P0 BRA `(.L_x_216) ;  /* 0x0000001800fc8947 */ /* 0x002fea0003800000 */
.L_x_298:
[----:B------:R-:W-:-:S13]  /*c020*/  R2UR UR4, R3 ;  /* 0x00000000030472ca */ /* 0x000fda00000e0000 */
[----:B-1----:R-:W1:Y:S01]  /*c030*/  LDTM.x32 R4, tmem[UR4] ;  /* 0x00000004000479ee */ /* 0x002e6200082c0000 */
[----:B------:R-:W-:Y:S01]  /*c040*/  NOP ;  /* 0x0000000000007918 */ /* 0x000fe20000000000 */
[----:B------:R-:W-:Y:S05]  /*c050*/  BRA.U !UP1, `(.L_x_217) ;  /* 0x0000000109087547 */ /* 0x000fea000b800000 */
[----:B------:R-:W-:Y:S05]  /*c060*/  BPT.TRAP 0x1 ;  /* 0x000000040000795c */ /* 0x000fea0000300000 */
[----:B------:R-:W-:Y:S05]  /*c070*/  BPT.TRAP 0x1 ;  /* 0x000000040000795c */ /* 0x000fea0000300000 */
.L_x_217:
[C---:B------:R-:W-:Y:S01]  /*c080*/  IADD3 R41, P1, PT, R36.reuse, 0x12020, RZ ;  /* 0x0001202024297810 */ /* 0x040fe20007f3e0ff */
[----:B------:R-:W-:Y:S01]  /*c090*/  UIADD3 UR4, UPT, UPT, UR7, 0x1a878, URZ ;  /* 0x0001a87807047890 */ /* 0x000fe2000fffe0ff */
[C---:B------:R-:W-:Y:S01]  /*c0a0*/  IADD3 R45, P0, PT, R36.reuse, 0x12030, RZ ;  /* 0x00012030242d7810 */ /* 0x040fe20007f1e0ff */
[----:B------:R-:W-:Y:S01]  /*c0b0*/  BSSY.RECONVERGENT B0, `(.L_x_218) ;  /* 0x000001d000007945 */ /* 0x000fe20003800200 */
[C---:B------:R-:W-:Y:S01]  /*c0c0*/  IADD3 R47, P2, PT, R36.reuse, 0x12060, RZ ;  /* 0x00012060242f7810 */ /* 0x040fe20007f5e0ff */
[--C-:B------:R-:W-:Y:S01]  /*c0d0*/  IMAD.X R61, RZ, RZ, R37.reuse, P1 ;  /* 0x000000ffff3d7224 */ /* 0x100fe200008e0625 */
[----:B------:R-:W-:Y:S01]  /*c0e0*/  IADD3 R49, P1, PT, R36, 0x12070, RZ ;  /* 0x0001207024317810 */ /* 0x000fe20007f3e0ff */
[----:B------:R-:W-:Y:S01]  /*c0f0*/  IMAD.X R59, RZ, RZ, R37, P0 ;  /* 0x000000ffff3b7224 */ /* 0x000fe200000e0625 */
[----:B------:R-:W-:Y:S01]  /*c100*/  ISETP.NE.AND P0, PT, RZ, UR9, PT ;  /* 0x00000009ff007c0c */ /* 0x000fe2000bf05270 */
[----:B------:R-:W-:Y:S01]  /*c110*/  UPRMT UR8, UR12, 0x654, UR4 ;  /* 0x000006540c087896 */ /* 0x000fe20008000004 */
[----:B------:R-:W-:Y:S01]  /*c120*/  SHF.R.U64 R44, R41, 0x3, R61 ;  /* 0x00000003292c7819 */ /* 0x000fe2000000123d */
[----:B------:R-:W-:Y:S01]  /*c130*/  IMAD.X R53, RZ, RZ, R37, P2 ;  /* 0x000000ffff357224 */ /* 0x000fe200010e0625 */
[----:B------:R-:W-:Y:S01]  /*c140*/  SHF.R.U64 R46, R45, 0x3, R59 ;  /* 0x000000032d2e7819 */ /* 0x000fe2000000123b */
[----:B------:R-:W-:Y:S01]  /*c150*/  IMAD.X R51, RZ, RZ, R37, P1 ;  /* 0x000000ffff337224 */ /* 0x000fe200008e0625 */
[----:B------:R-:W-:-:S02]  /*c160*/  LOP3.LUT R60, R41, 0x70, R44, 0x78, !PT ;  /* 0x00000070293c7812 */ /* 0x000fc400078e782c */
[----:B------:R-:W-:Y:S02]  /*c170*/  LOP3.LUT R58, R45, 0x70, R46, 0x78, !PT ;  /* 0x000000702d3a7812 */ /* 0x000fe400078e782e */
[----:B------:R-:W-:Y:S01]  /*c180*/  ISETP.EQ.AND P0, PT, R2, RZ, P0 ;  /* 0x000000ff0200720c */ /* 0x000fe20000702270 */
[----:B-1----:R-:W-:Y:S01]  /*c190*/  SYNCS.ARRIVE.TRANS64.RED.A1T0 RZ, [UR8], RZ ;  /* 0x000000ffffff79a7 */ /* 0x002fe20008100408 */
[C---:B------:R-:W-:Y:S02]  /*c1a0*/  IADD3 R41, P4, PT, R36.reuse, 0x12040, RZ ;  /* 0x0001204024297810 */ /* 0x040fe40007f9e0ff */
[----:B------:R-:W-:Y:S02]  /*c1b0*/  IADD3 R45, P3, PT, R36, 0x12050, RZ ;  /* 0x00012050242d7810 */ /* 0x000fe40007f7e0ff */
[----:B------:R-:W-:Y:S01]  /*c1c0*/  SHF.R.U64 R48, R47, 0x3, R53 ;  /* 0x000000032f307819 */ /* 0x000fe20000001235 */
[----:B------:R-:W-:Y:S01]  /*c1d0*/  IMAD.X R57, RZ, RZ, R37, P4 ;  /* 0x000000ffff397224 */ /* 0x000fe200020e0625 */
[----:B------:R-:W-:Y:S01]  /*c1e0*/  SHF.R.U64 R50, R49, 0x3, R51 ;  /* 0x0000000331327819 */ /* 0x000fe20000001233 */
[----:B------:R-:W-:Y:S01]  /*c1f0*/  IMAD.X R55, RZ, RZ, R37, P3 ;  /* 0x000000ffff377224 */ /* 0x000fe200018e0625 */
[----:B------:R-:W-:-:S02]  /*c200*/  LOP3.LUT R52, R47, 0x70, R48, 0x78, !PT ;  /* 0x000000702f347812 */ /* 0x000fc400078e7830 */
[----:B------:R-:W-:Y:S02]  /*c210*/  SHF.R.U64 R44, R41, 0x3, R57 ;  /* 0x00000003292c7819 */ /* 0x000fe40000001239 */
[----:B------:R-:W-:Y:S02]  /*c220*/  SHF.R.U64 R46, R45, 0x3, R55 ;  /* 0x000000032d2e7819 */ /* 0x000fe40000001237 */
[----:B------:R-:W-:Y:S02]  /*c230*/  LOP3.LUT R56, R41, 0x70, R44, 0x78, !PT ;  /* 0x0000007029387812 */ /* 0x000fe400078e782c */
[----:B------:R-:W-:Y:S02]  /*c240*/  LOP3.LUT R54, R45, 0x70, R46, 0x78, !PT ;  /* 0x000000702d367812 */ /* 0x000fe400078e782e */
[----:B------:R-:W-:Y:S01]  /*c250*/  LOP3.LUT R50, R49, 0x70, R50, 0x78, !PT ;  /* 0x0000007031327812 */ /* 0x000fe200078e7832 */
[----:B------:R-:W-:Y:S05]  /*c260*/  @!P0 BRA `(.L_x_219) ;  /* 0x0000000000048947 */ /* 0x000fea0003800000 */
[----:B------:R-:W-:-:S04]  /*c270*/  DEPBAR.LE SB0, 0x1 ;  /* 0x000080400000791a */ /* 0x000fc80000000000 */
.L_x_219:
[----:B------:R-:W-:Y:S05]  /*c280*/  BSYNC.RECONVERGENT B0 ;  /* 0x0000000000007941 */ /* 0x000fea0003800200 */
.L_x_218:
[----:B------:R-:W-:Y:S01]  /*c290*/  BAR.SYNC.DEFER_BLOCKING 0x2, 0x80 ;  /* 0x0082000000007b1d */ /* 0x000fe20000010000 */
[----:B------:R-:W-:-:S05]  /*c2a0*/  ISETP.NE.AND P5, PT, R2, RZ, PT ;  /* 0x000000ff0200720c */ /* 0x000fca0003fa5270 */
[----:B------:R-:W-:Y:S01]  /*c2b0*/  BSSY.RECONVERGENT B0, `(.L_x_220) ;  /* 0x000001f000007945 */ /* 0x000fe20003800200 */
[----:B------:R1:W-:Y:S04]  /*c2c0*/  ST.E.128 desc[UR10][R38.64], R4 ;  /* 0x0000000426007985 */ /* 0x0003e8000c101d0a */
[----:B------:R1:W-:Y:S04]  /*c2d0*/  ST.E.128 desc[UR10][R42.64], R8 ;  /* 0x000000082a007985 */ /* 0x0003e8000c101d0a */
[----:B------:R1:W-:Y:S04]  /*c2e0*/  ST.E.128 desc[UR10][R60.64], R12 ;  /* 0x0000000c3c007985 */ /* 0x0003e8000c101d0a */
[----:B------:R1:W-:Y:S04]  /*c2f0*/  ST.E.128 desc[UR10][R58.64], R16 ;  /* 0x000000103a007985 */ /* 0x0003e8000c101d0a */
[----:B------:R1:W-:Y:S04]  /*c300*/  ST.E.128 desc[UR10][R56.64], R20 ;  /* 0x0000001438007985 */ /* 0x0003e8000c101d0a */
[----:B------:R1:W-:Y:S04]  /*c310*/  ST.E.128 desc[UR10][R54.64], R24 ;  /* 0x0000001836007985 */ /* 0x0003e8000c101d0a */
[----:B------:R1:W-:Y:S04]  /*c320*/  ST.E.128 desc[UR10][R52.64], R28 ;  /* 0x0000001c34007985 */ /* 0x0003e8000c101d0a */
[----:B------:R1:W-:Y:S01]  /*c330*/  ST.E.128 desc[UR10][R50.64], R32 ;  /* 0x0000002032007985 */ /* 0x0003e2000c101d0a */
[----:B------:R-:W-:Y:S01]  /*c340*/  @!PT LDS RZ, [RZ] ;  /* 0x00000000fffff984 */ /* 0x000fe20000000800 */
[----:B------:R-:W-:Y:S01]  /*c350*/  @!PT LDS RZ, [RZ] ;  /* 0x00000000fffff984 */ /* 0x000fe20000000800 */
[----:B------:R-:W-:Y:S01]  /*c360*/  @!PT LDS RZ, [RZ] ;  /* 0x00000000fffff984 */ /* 0x000fe20000000800 */
[----:B------:R-:W-:Y:S01]  /*c370*/  @!PT LDS RZ, [RZ] ;  /* 0x00000000fffff984 */ /* 0x000fe20000000800 */
[----:B------:R2:W-:Y:S06]  /*c380*/  MEMBAR.ALL.CTA ;  /* 0x0000000000007992 */ /* 0x0005ec0000008000 */
[----:B--2---:R-:W2:Y:S02]  /*c390*/  FENCE.VIEW.ASYNC.S ;  /* 0x00000000000073c6 */ /* 0x004ea40000000000 */
[----:B--2---:R-:W-:Y:S06]  /*c3a0*/  BAR.SYNC.DEFER_BLOCKING 0x2, 0x80 ;  /* 0x0082000000007b1d */ /* 0x004fec0000010000 */
[----:B------:R-:W-:Y:S05]  /*c3b0*/  @P5 BRA `(.L_x_221) ;  /* 0x0000000000385947 */ /* 0x000fea0003800000 */
[----:B------:R-:W-:Y:S01]  /*c3c0*/  UIADD3 UR4, UP0, UPT, UR22, 0x500, URZ ;  /* 0x0000050016047890 */ /* 0x000fe2000ff1e0ff */
[----:B------:R-:W-:Y:S01]  /*c3d0*/  PLOP3.LUT P1, PT, PT, PT, PT, 0x80, 0x8 ;  /* 0x000000000008781c */ /* 0x000fe20003f2f070 */
[----:B------:R-:W-:Y:S02]  /*c3e0*/  USHF.L.U32 UR26, UR18, 0x7, URZ ;  /* 0x00000007121a7899 */ /* 0x000fe400080006ff */
[----:B------:R-:W-:Y:S02]  /*c3f0*/  UIADD3 UR24, UPT, UPT, UR7, 0x12000, URZ ;  /* 0x0001200007187890 */ /* 0x000fe4000fffe0ff */
[----:B------:R-:W-:Y:S01]  /*c400*/  UIADD3.X UR5, UPT, UPT, URZ, UR23, URZ, UP0, !UPT ;  /* 0x00000017ff057290 */ /* 0x000fe200087fe4ff */
[----:B------:R-:W-:-:S11]  /*c410*/  UMOV UR25, URZ ;  /* 0x000000ff00197c82 */ /* 0x000fd60008000000 */
.L_x_222:
[----:B------:R-:W-:Y:S01]  /*c420*/  @P1 ELECT P2, URZ, PT ;  /* 0x0000000000ff182f */ /* 0x000fe20003840000 */
[----:B------:R-:W-:Y:S01]  /*c430*/  UMOV UR28, UR13 ;  /* 0x0000000d001c7c82 */ /* 0x000fe20008000000 */
[----:B------:R-:W-:Y:S02]  /*c440*/  UMOV UR29, UR14 ;  /* 0x0000000e001d7c82 */ /* 0x000fe40008000000 */
[----:B------:R2:W-:Y:S09]  /*c450*/  UTMAREDG.5D.ADD [UR24], [UR4] ;  /* 0x00000018040073b6 */ /* 0x0005f20008020000 */
[----:B------:R-:W-:-:S02]  /*c460*/  @P2 PLOP3.LUT P1, PT, P2, PT, PT, 0x8, 0x80 ;  /* 0x000000000080281c */ /* 0x000fc4000172e170 */
[----:B------:R-:W-:-:S11]  /*c470*/  PLOP3.LUT P2, PT, PT, PT, PT, 0x8, 0x80 ;  /* 0x000000000080781c */ /* 0x000fd60003f4e170 */
[----:B--2---:R-:W-:Y:S05]  /*c480*/  @P1 BRA.U.ANY `(.L_x_222) ;  /* 0xfffffffd00e41947 */ /* 0x004fea000393ffff */
[----:B------:R0:W-:Y:S02]  /*c490*/  UTMACMDFLUSH ;  /* 0x00000000000079b7 */ /* 0x0001e40000000000 */
.L_x_221:
[----:B------:R-:W-:Y:S05]  /*c4a0*/  BSYNC.RECONVERGENT B0 ;  /* 0x0000000000007941 */ /* 0x000fea0003800200 */
.L_x_220:
[----:B------:R-:W-:Y:S02]  /*c4b0*/  UIADD3 UR4, UPT, UPT, UR18, 0x1, URZ ;  /* 0x0000000112047890 */ /* 0x000fe4000fffe0ff */
[----:B------:R-:W-:Y:S02]  /*c4c0*/  UIADD3 UR19, UPT, UPT, UR27, 0x1, URZ ;  /* 0x000000011b137890 */ /* 0x000fe4000fffe0ff */
[----:B------:R-:W-:-:S04]  /*c4d0*/  UISETP.NE.AND UP0, UPT, UR4, UR30, UPT ;  /* 0x0000001e0400728c */ /* 0x000fc8000bf05270 */
[----:B------:R-:W-:-:S07]  /*c4e0*/  USEL UR6, UR4, URZ, UP0 ;  /* 0x000000ff04067287 */ /* 0x000fce0008000000 */
[----:B------:R-:W-:Y:S01]  /*c4f0*/  @UP0 UIADD3 UR19, UPT, UPT, UR27, URZ, URZ ;  /* 0x000000ff1b130290 */ /* 0x000fe2000fffe0ff */
[----:B------:R-:W-:Y:S11]  /*c500*/  BRA.U !UP1, `(.L_x_223) ;  /* 0x0000000109047547 */ /* 0x000ff6000b800000 */
[----:B------:R-:W-:Y:S05]  /*c510*/  BPT.TRAP 0x1 ;  /* 0x000000040000795c */ /* 0x000fea0000300000 */
.L_x_223:
[----:B-1----:R-:W-:-:S05]  /*c520*/  HFMA2 R5, -RZ, RZ, 0, 5.9604644775390625e-08 ;  /* 0x00000001ff057431 */ /* 0x002fca00000001ff */
[----:B------:R-:W-:-:S04]  /*c530*/  SHF.L.U32 R5, R5, 0x1f, RZ ;  /* 0x0000001f05057819 */ /* 0x000fc800000006ff */
[----:B------:R-:W1:Y:S02]  /*c540*/  SYNCS.PHASECHK.TRANS64.TRYWAIT P1, [UR7+0x1a870], R5 ;  /* 0x01a87005ff0075a7 */ /* 0x000e640008021107 */
[----:B-1----:R-:W-:Y:S05]  /*c550*/  @!P1 BRA `(.L_x_224) ;  /* 0x0000001400c49947 */ /* 0x002fea0003800000 */
.L_x_300:
[----:B------:R-:W-:-:S13]  /*c560*/  R2UR UR4, R3 ;  /* 0x00000000030472ca */ /* 0x000fda00000e0000 */
[----:B-1----:R-:W1:Y:S01]  /*c570*/  LDTM.x32 R4, tmem[UR4] ;  /* 0x00000004000479ee */ /* 0x002e6200082c0000 */
[----:B------:R-:W-:Y:S01]  /*c580*/  NOP ;  /* 0x0000000000007918 */ /* 0x000fe20000000000 */
[----:B------:R-:W-:Y:S05]  /*c590*/  BRA.U !UP1, `(.L_x_225) ;  /* 0x0000000109087547 */ /* 0x000fea000b800000 */
[----:B------:R-:W-:Y:S05]  /*c5a0*/  BPT.TRAP 0x1 ;  /* 0x000000040000795c */ /* 0x000fea0000300000 */
[----:B------:R-:W-:Y:S05]  /*c5b0*/  BPT.TRAP 0x1 ;  /* 0x000000040000795c */ /* 0x000fea0000300000 */
.L_x_225:
[C---:B------:R-:W-:Y:S01]  /*c5c0*/  IADD3 R41, P4, PT, R36.reuse, 0x16000, RZ ;  /* 0x0001600024297810 */ /* 0x040fe20007f9e0ff */
[----:B-1----:R-:W-:Y:S01]  /*c5d0*/  SYNCS.ARRIVE.TRANS64.RED.A1T0 RZ, [UR8], RZ ;  /* 0x000000ffffff79a7 */ /* 0x002fe20008100408 */
[C---:B------:R-:W-:Y:S01]  /*c5e0*/  IADD3 R45, P3, PT, R36.reuse, 0x16010, RZ ;  /* 0x00016010242d7810 */ /* 0x040fe20007f7e0ff */
[----:B------:R-:W-:Y:S01]  /*c5f0*/  BSSY.RECONVERGENT B0, `(.L_x_226) ;  /* 0x0000021000007945 */ /* 0x000fe20003800200 */
[C---:B------:R-:W-:Y:S01]  /*c600*/  IADD3 R47, P2, PT, R36.reuse, 0x16020, RZ ;  /* 0x00016020242f7810 */ /* 0x040fe20007f5e0ff */
[--C-:B------:R-:W-:Y:S01]  /*c610*/  IMAD.X R57, RZ, RZ, R37.reuse, P4 ;  /* 0x000000ffff397224 */ /* 0x100fe200020e0625 */
[----:B------:R-:W-:Y:S01]  /*c620*/  IADD3 R49, P1, PT, R36, 0x16030, RZ ;  /* 0x0001603024317810 */ /* 0x000fe20007f3e0ff */
[--C-:B------:R-:W-:Y:S02]  /*c630*/  IMAD.X R55, RZ, RZ, R37.reuse, P3 ;  /* 0x000000ffff377224 */ /* 0x100fe400018e0625 */
[----:B------:R-:W-:Y:S01]  /*c640*/  IMAD.X R53, RZ, RZ, R37, P2 ;  /* 0x000000ffff357224 */ /* 0x000fe200010e0625 */
[----:B------:R-:W-:Y:S01]  /*c650*/  SHF.R.U64 R44, R41, 0x3, R57 ;  /* 0x00000003292c7819 */ /* 0x000fe20000001239 */
[----:B------:R-:W-:Y:S01]  /*c660*/  IMAD.X R51, RZ, RZ, R37, P1 ;  /* 0x000000ffff337224 */ /* 0x000fe200008e0625 */
[----:B------:R-:W-:-:S02]  /*c670*/  SHF.R.U64 R46, R45, 0x3, R55 ;  /* 0x000000032d2e7819 */ /* 0x000fc40000001237 */
[----:B------:R-:W-:Y:S02]  /*c680*/  SHF.R.U64 R48, R47, 0x3, R53 ;  /* 0x000000032f307819 */ /* 0x000fe40000001235 */
[----:B------:R-:W-:Y:S02]  /*c690*/  SHF.R.U64 R50, R49, 0x3, R51 ;  /* 0x0000000331327819 */ /* 0x000fe40000001233 */
[----:B------:R-:W-:Y:S02]  /*c6a0*/  LOP3.LUT R56, R41, 0x70, R44, 0x78, !PT ;  /* 0x0000007029387812 */ /* 0x000fe400078e782c */
[----:B------:R-:W-:Y:S02]  /*c6b0*/  LOP3.LUT R54, R45, 0x70, R46, 0x78, !PT ;  /* 0x000000702d367812 */ /* 0x000fe400078e782e */
[----:B------:R-:W-:Y:S02]  /*c6c0*/  LOP3.LUT R52, R47, 0x70, R48, 0x78, !PT ;  /* 0x000000702f347812 */ /* 0x000fe400078e7830 */
[----:B------:R-:W-:-:S02]  /*c6d0*/  LOP3.LUT R50, R49, 0x70, R50, 0x78, !PT ;  /* 0x0000007031327812 */ /* 0x000fc400078e7832 */
[C---:B------:R-:W-:Y:S02]  /*c6e0*/  IADD3 R41, P4, PT, R36.reuse, 0x16040, RZ ;  /* 0x0001604024297810 */ /* 0x040fe40007f9e0ff */
[C---:B------:R-:W-:Y:S02]  /*c6f0*/  IADD3 R45, P3, PT, R36.reuse, 0x16050, RZ ;  /* 0x00016050242d7810 */ /* 0x040fe40007f7e0ff */
        /* <DEDUP_REMOVED lines=13> */
[----:B------:R-:W-:Y:S01]  /*c7d0*/  LOP3.LUT R58, R49, 0x70, R58, 0x78, !PT ;  /* 0x00000070313a7812 */ /* 0x000fe200078e783a */
[----:B------:R-:W-:Y:S05]  /*c7e0*/  @!P0 BRA `(.L_x_227) ;  /* 0x0000000000048947 */ /* 0x000fea0003800000 */
[----:B------:R-:W-:-:S04]  /*c7f0*/  DEPBAR.LE SB0, 0x1 ;  /* 0x000080400000791a */ /* 0x000fc80000000000 */
.L_x_227:
[----:B------:R-:W-:Y:S05]  /*c800*/  BSYNC.RECONVERGENT B0 ;  /* 0x0000000000007941 */ /* 0x000fea0003800200 */
.L_x_226:
[----:B------:R-:W-:Y:S06]  /*c810*/  BAR.SYNC.DEFER_BLOCKING 0x2, 0x80 ;  /* 0x0082000000007b1d */ /* 0x000fec0000010000 */
        /* <DEDUP_REMOVED lines=23> */
.L_x_230:
        /* <DEDUP_REMOVED lines=8> */
.L_x_229:
[----:B------:R-:W-:Y:S05]  /*ca10*/  BSYNC.RECONVERGENT B0 ;  /* 0x0000000000007941 */ /* 0x000fea0003800200 */
.L_x_228:
[----:B------:R-:W-:Y:S01]  /*ca20*/  IADD3 R40, PT, PT, R40, 0x2, RZ ;  /* 0x0000000228287810 */ /* 0x000fe20007ffe0ff */
[----:B------:R-:W-:Y:S02]  /*ca30*/  UIADD3 UR4, UPT, UPT, UR6, 0x1, URZ ;  /* 0x0000000106047890 */ /* 0x000fe4000fffe0ff */
[----:B------:R-:W-:Y:S01]  /*ca40*/  UIADD3 UR27, UPT, UPT, UR19, 0x1, URZ ;  /* 0x00000001131b7890 */ /* 0x000fe2000fffe0ff */
[----:B------:R-:W-:Y:S01]  /*ca50*/  ISETP.NE.AND P0, PT, R40, RZ, PT ;  /* 0x000000ff2800720c */ /* 0x000fe20003f05270 */
[----:B------:R-:W-:Y:S02]  /*ca60*/  UISETP.NE.AND UP0, UPT, UR4, UR30, UPT ;  /* 0x0000001e0400728c */ /* 0x000fe4000bf05270 */
[----:B------:R-:W-:Y:S02]  /*ca70*/  UIADD3 UR9, UPT, UPT, UR9, 0x2, URZ ;  /* 0x0000000209097890 */ /* 0x000fe4000fffe0ff */
[----:B------:R-:W-:-:S07]  /*ca80*/  USEL UR18, UR4, URZ, UP0 ;  /* 0x000000ff04127287 */ /* 0x000fce0008000000 */
[----:B------:R-:W-:Y:S01]  /*ca90*/  @UP0 UIADD3 UR27, UPT, UPT, UR19, URZ, URZ ;  /* 0x000000ff131b0290 */ /* 0x000fe2000fffe0ff */
[----:B------:R-:W-:Y:S11]  /*caa0*/  @P0 BRA `(.L_x_231) ;  /* 0xfffffff400440947 */ /* 0x000ff6000383ffff */
[----:B------:R-:W-:-:S06]  /*cab0*/  USHF.L.U32 UR18, UR18, 0x7, URZ ;  /* 0x0000000712127899 */ /* 0x000fcc00080006ff */
.L_x_214:
[----:B-1----:R-:W-:-:S04]  /*cac0*/  LOP3.LUT R4, R77, 0x1, RZ, 0xc0, !PT ;  /* 0x000000014d047812 */ /* 0x002fc800078ec0ff */
[----:B------:R-:W-:-:S13]  /*cad0*/  ISETP.NE.U32.AND P0, PT, R4, 0x1, PT ;  /* 0x000000010400780c */ /* 0x000fda0003f05070 */
[----:B------:R-:W-:Y:S05]  /*cae0*/  @P0 BRA `(.L_x_232) ;  /* 0x0000000400580947 */ /* 0x000fea0003800000 */
[----:B------:R-:W-:-:S09]  /*caf0*/  UISETP.NE.AND UP0, UPT, UR62, 0x4, UPT ;  /* 0x000000043e00788c */ /* 0x000fd2000bf05270 */
[----:B------:R-:W-:Y:S05]  /*cb00*/  BRA.U !UP0, `(.L_x_233) ;  /* 0x0000000108047547 */ /* 0x000fea000b800000 */
[----:B------:R-:W-:Y:S05]  /*cb10*/  BPT.TRAP 0x1 ;  /* 0x000000040000795c */ /* 0x000fea0000300000 */
.L_x_233:
[----:B------:R-:W-:-:S04]  /*cb20*/  SHF.L.U32 R5, RZ, 0x1f, RZ ;  /* 0x0000001fff057819 */ /* 0x000fc800000006ff */
[----:B------:R-:W1:Y:S02]  /*cb30*/  SYNCS.PHASECHK.TRANS64.TRYWAIT P0, [UR7+0x1a870], R5 ;  /* 0x01a87005ff0075a7 */ /* 0x000e640008001107 */
[----:B-1----:R-:W-:Y:S05]  /*cb40*/  @!P0 BRA `(.L_x_234) ;  /* 0x0000001000608947 */ /* 0x002fea0003800000 */
.L_x_302:
[----:B------:R-:W-:-:S13]  /*cb50*/  R2UR UR4, R3 ;  /* 0x00000000030472ca */ /* 0x000fda00000e0000 */
[----:B-1----:R-:W1:Y:S01]  /*cb60*/  LDTM.x32 R4, tmem[UR4] ;  /* 0x00000004000479ee */ /* 0x002e6200082c0000 */
[----:B------:R-:W-:Y:S01]  /*cb70*/  NOP ;  /* 0x0000000000007918 */ /* 0x000fe20000000000 */
[----:B------:R-:W-:Y:S05]  /*cb80*/  BRA.U !UP0, `(.L_x_235) ;  /* 0x0000000108087547 */ /* 0x000fea000b800000 */
[----:B------:R-:W-:Y:S05]  /*cb90*/  BPT.TRAP 0x1 ;  /* 0x000000040000795c */ /* 0x000fea0000300000 */
[----:B------:R-:W-:Y:S05]  /*cba0*/  BPT.TRAP 0x1 ;  /* 0x000000040000795c */ /* 0x000fea0000300000 */
.L_x_235:
[----:B------:R-:W-:Y:S01]  /*cbb0*/  IADD3 R3, P0, PT, R36, 0x12010, RZ ;  /* 0x0001201024037810 */ /* 0x000fe20007f1e0ff */
[----:B------:R-:W-:Y:S01]  /*cbc0*/  UIADD3 UR4, UPT, UPT, UR7, 0x1a878, URZ ;  /* 0x0001a87807047890 */ /* 0x000fe2000fffe0ff */
[----:B------:R-:W-:Y:S01]  /*cbd0*/  SHF.R.U64 R58, R0, 0x3, R39 ;  /* 0x00000003003a7819 */ /* 0x000fe20000001227 */
[----:B------:R-:W-:Y:S01]  /*cbe0*/  BSSY.RECONVERGENT B0, `(.L_x_236) ;  /* 0x0000024000007945 */ /* 0x000fe20003800200 */
[----:B------:R-:W-:Y:S01]  /*cbf0*/  ISETP.NE.AND P6, PT, R77, 0x1, PT ;  /* 0x000000014d00780c */ /* 0x000fe20003fc5270 */
[----:B------:R-:W-:Y:S01]  /*cc00*/  IMAD.X R55, RZ, RZ, R37, P0 ;  /* 0x000000ffff377224 */ /* 0x000fe200000e0625 */
[C---:B------:R-:W-:Y:S01]  /*cc10*/  IADD3 R43, P5, PT, R36.reuse, 0x12020, RZ ;  /* 0x00012020242b7810 */ /* 0x040fe20007fbe0ff */
[----:B------:R-:W-:Y:S01]  /*cc20*/  UPRMT UR4, UR12, 0x654, UR4 ;  /* 0x000006540c047896 */ /* 0x000fe20008000004 */
[----:B------:R-:W-:Y:S01]  /*cc30*/  IADD3 R42, P4, PT, R36, 0x12030, RZ ;  /* 0x00012030242a7810 */ /* 0x000fe20007f9e0ff */
[----:B------:R-:W-:Y:S01]  /*cc40*/  IMAD.MOV.U32 R59, RZ, RZ, R39 ;  /* 0x000000ffff3b7224 */ /* 0x000fe200078e0027 */
[----:B------:R-:W-:Y:S01]  /*cc50*/  LOP3.LUT R58, R0, 0x70, R58, 0x78, !PT ;  /* 0x00000070003a7812 */ /* 0x000fe200078e783a */
[--C-:B------:R-:W-:Y:S01]  /*cc60*/  IMAD.X R53, RZ, RZ, R37.reuse, P5 ;  /* 0x000000ffff357224 */ /* 0x100fe200028e0625 */
[C---:B------:R-:W-:Y:S01]  /*cc70*/  IADD3 R41, P3, PT, R36.reuse, 0x12040, RZ ;  /* 0x0001204024297810 */ /* 0x040fe20007f7e0ff */
[----:B------:R-:W-:Y:S01]  /*cc80*/  IMAD.X R51, RZ, RZ, R37, P4 ;  /* 0x000000ffff337224 */ /* 0x000fe200020e0625 */
[----:B------:R-:W-:-:S02]  /*cc90*/  IADD3 R40, P2, PT, R36, 0x12050, RZ ;  /* 0x0001205024287810 */ /* 0x000fc40007f5e0ff */
[C---:B------:R-:W-:Y:S01]  /*cca0*/  IADD3 R38, P1, PT, R36.reuse, 0x12060, RZ ;  /* 0x0001206024267810 */ /* 0x040fe20007f3e0ff */
[--C-:B------:R-:W-:Y:S01]  /*ccb0*/  IMAD.X R49, RZ, RZ, R37.reuse, P3 ;  /* 0x000000ffff317224 */ /* 0x100fe200018e0625 */
[----:B------:R-:W-:Y:S01]  /*ccc0*/  IADD3 R0, P0, PT, R36, 0x12070, RZ ;  /* 0x0001207024007810 */ /* 0x000fe20007f1e0ff */
[--C-:B------:R-:W-:Y:S01]  /*ccd0*/  IMAD.X R47, RZ, RZ, R37.reuse, P2 ;  /* 0x000000ffff2f7224 */ /* 0x100fe200010e0625 */
[----:B------:R-:W-:Y:S01]  /*cce0*/  ISETP.NE.OR P6, PT, R2, RZ, !P6 ;  /* 0x000000ff0200720c */ /* 0x000fe200077c5670 */
[----:B------:R-:W-:Y:S01]  /*ccf0*/  IMAD.X R45, RZ, RZ, R37, P1 ;  /* 0x000000ffff2d7224 */ /* 0x000fe200008e0625 */
[----:B------:R-:W-:Y:S01]  /*cd00*/  SHF.R.U64 R44, R3, 0x3, R55 ;  /* 0x00000003032c7819 */ /* 0x000fe20000001237 */
[----:B------:R-:W-:Y:S01]  /*cd10*/  IMAD.X R57, RZ, RZ, R37, P0 ;  /* 0x000000ffff397224 */ /* 0x000fe200000e0625 */
[----:B------:R-:W-:Y:S01]  /*cd20*/  SHF.R.U64 R37, R43, 0x3, R53 ;  /* 0x000000032b257819 */ /* 0x000fe20000001235 */
[----:B-1----:R-:W-:Y:S01]  /*cd30*/  SYNCS.ARRIVE.TRANS64.RED.A1T0 RZ, [UR4], RZ ;  /* 0x000000ffffff79a7 */ /* 0x002fe20008100404 */
[----:B------:R-:W-:-:S02]  /*cd40*/  SHF.R.U64 R36, R42, 0x3, R51 ;  /* 0x000000032a247819 */ /* 0x000fc40000001233 */
[----:B------:R-:W-:Y:S02]  /*cd50*/  LOP3.LUT R54, R3, 0x70, R44, 0x78, !PT ;  /* 0x0000007003367812 */ /* 0x000fe400078e782c */
[----:B------:R-:W-:Y:S02]  /*cd60*/  LOP3.LUT R52, R43, 0x70, R37, 0x78, !PT ;  /* 0x000000702b347812 */ /* 0x000fe400078e7825 */
[----:B------:R-:W-:Y:S02]  /*cd70*/  LOP3.LUT R50, R42, 0x70, R36, 0x78, !PT ;  /* 0x000000702a327812 */ /* 0x000fe400078e7824 */
[----:B------:R-:W-:Y:S02]  /*cd80*/  SHF.R.U64 R42, R41, 0x3, R49 ;  /* 0x00000003292a7819 */ /* 0x000fe40000001231 */
[----:B------:R-:W-:Y:S02]  /*cd90*/  SHF.R.U64 R37, R40, 0x3, R47 ;  /* 0x0000000328257819 */ /* 0x000fe4000000122f */
[----:B------:R-:W-:-:S02]  /*cda0*/  SHF.R.U64 R36, R38, 0x3, R45 ;  /* 0x0000000326247819 */ /* 0x000fc4000000122d */
[----:B------:R-:W-:Y:S02]  /*cdb0*/  SHF.R.U64 R3, R0, 0x3, R57 ;  /* 0x0000000300037819 */ /* 0x000fe40000001239 */
[----:B------:R-:W-:Y:S02]  /*cdc0*/  LOP3.LUT R48, R41, 0x70, R42, 0x78, !PT ;  /* 0x0000007029307812 */ /* 0x000fe400078e782a */
[----:B------:R-:W-:Y:S02]  /*cdd0*/  LOP3.LUT R46, R40, 0x70, R37, 0x78, !PT ;  /* 0x00000070282e7812 */ /* 0x000fe400078e7825 */
[----:B------:R-:W-:Y:S02]  /*cde0*/  LOP3.LUT R44, R38, 0x70, R36, 0x78, !PT ;  /* 0x00000070262c7812 */ /* 0x000fe400078e7824 */
[----:B------:R-:W-:Y:S01]  /*cdf0*/  LOP3.LUT R56, R0, 0x70, R3, 0x78, !PT ;  /* 0x0000007000387812 */ /* 0x000fe200078e7803 */
[----:B------:R-:W-:Y:S05]  /*ce00*/  @P6 BRA `(.L_x_237) ;  /* 0x0000000000046947 */ /* 0x000fea0003800000 */
[----:B------:R-:W-:-:S04]  /*ce10*/  DEPBAR.LE SB0, 0x1 ;  /* 0x000080400000791a */ /* 0x000fc80000000000 */
.L_x_237:
[----:B------:R-:W-:Y:S05]  /*ce20*/  BSYNC.RECONVERGENT B0 ;  /* 0x0000000000007941 */ /* 0x000fea0003800200 */
.L_x_236:
        /* <DEDUP_REMOVED lines=21> */
[----:B------:R-:W-:Y:S02]  /*cf80*/  UIADD3 UR16, UPT, UPT, UR7, 0x12000, URZ ;  /* 0x0001200007107890 */ /* 0x000fe4000fffe0ff */
[----:B------:R-:W-:Y:S01]  /*cf90*/  UIADD3.X UR5, UPT, UPT, URZ, UR23, URZ, UP0, !UPT ;  /* 0x00000017ff057290 */ /* 0x000fe200087fe4ff */
[----:B------:R-:W-:-:S11]  /*cfa0*/  UMOV UR17, URZ ;  /* 0x000000ff00117c82 */ /* 0x000fd60008000000 */
.L_x_239:
[----:B------:R-:W-:Y:S01]  /*cfb0*/  @P0 ELECT P1, URZ, PT ;  /* 0x0000000000ff082f */ /* 0x000fe20003820000 */
[----:B------:R-:W-:Y:S01]  /*cfc0*/  UMOV UR19, UR27 ;  /* 0x0000001b00137c82 */ /* 0x000fe20008000000 */
[----:B------:R-:W-:Y:S01]  /*cfd0*/  UMOV UR20, UR13 ;  /* 0x0000000d00147c82 */ /* 0x000fe20008000000 */
[----:B------:R-:W-:Y:S02]  /*cfe0*/  UMOV UR21, UR14 ;  /* 0x0000000e00157c82 */ /* 0x000fe40008000000 */
[----:B------:R2:W-:Y:S08]  /*cff0*/  UTMAREDG.5D.ADD [UR16], [UR4] ;  /* 0x00000010040073b6 */ /* 0x0005f00008020000 */
[----:B------:R-:W-:-:S02]  /*d000*/  @P1 PLOP3.LUT P0, PT, P1, PT, PT, 0x8, 0x80 ;  /* 0x000000000080181c */ /* 0x000fc40000f0e170 */
[----:B------:R-:W-:-:S11]  /*d010*/  PLOP3.LUT P1, PT, PT, PT, PT, 0x8, 0x80 ;  /* 0x000000000080781c */ /* 0x000fd60003f2e170 */
[----:B--2---:R-:W-:Y:S05]  /*d020*/  @P0 BRA.U.ANY `(.L_x_239) ;  /* 0xfffffffd00e00947 */ /* 0x004fea000393ffff */
[----:B------:R0:W-:Y:S02]  /*d030*/  UTMACMDFLUSH ;  /* 0x00000000000079b7 */ /* 0x0001e40000000000 */
.L_x_238:
[----:B------:R-:W-:Y:S05]  /*d040*/  BSYNC.RECONVERGENT B0 ;  /* 0x0000000000007941 */ /* 0x000fea0003800200 */
.L_x_232:
[----:B------:R-:W-:-:S04]  /*d050*/  DEPBAR.LE SB0, 0x0 ;  /* 0x000080000000791a */ /* 0x000fc80000000000 */
[----:B------:R-:W-:Y:S05]  /*d060*/  EXIT ;  /* 0x000000000000794d */ /* 0x000fea0003800000 */
.L_x_55:
[----:B-1----:R-:W-:-:S07]  /*d070*/  MOV R0, UR14 ;  /* 0x0000000e00007c02 */ /* 0x002fce0008000f00 */
.L_x_240:
[----:B-1----:R1:W2:Y:S02]  /*d080*/  SYNCS.PHASECHK.TRANS64.TRYWAIT P0, [R0+URZ+0x1a800], R5 ;  /* 0x01a80005000075a7 */ /* 0x0022a400080011ff */
[----:B--2---:R-:W-:Y:S05]  /*d090*/  @!P0 NANOSLEEP.SYNCS 0x989680 ;  /* 0x009896800000895d */ /* 0x004fea0003900000 */
[----:B------:R-:W2:Y:S02]  /*d0a0*/  @!P0 SYNCS.PHASECHK.TRANS64 P0, [R0+URZ+0x1a800], R5 ;  /* 0x01a80005000085a7 */ /* 0x000ea400080010ff */
[----:B--2---:R-:W-:Y:S05]  /*d0b0*/  @!P0 BRA `(.L_x_240) ;  /* 0xfffffffc00f08947 */ /* 0x004fea000383ffff */
[----:B------:R-:W-:Y:S05]  /*d0c0*/  BRA `(.L_x_241) ;  /* 0xffffff5400607947 */ /* 0x000fea000383ffff */
.L_x_56:
[----:B------:R-:W-:-:S07]  /*d0d0*/  MOV R3, UR14 ;  /* 0x0000000e00037c02 */ /* 0x000fce0008000f00 */
.L_x_242:
[----:B-1----:R1:W2:Y:S02]  /*d0e0*/  SYNCS.PHASECHK.TRANS64.TRYWAIT P0, [R3+URZ+0x1a858], R4 ;  /* 0x01a85804030075a7 */ /* 0x0022a400080011ff */
[----:B--2---:R-:W-:Y:S05]  /*d0f0*/  @!P0 NANOSLEEP.SYNCS 0x989680 ;  /* 0x009896800000895d */ /* 0x004fea0003900000 */
[----:B------:R-:W2:Y:S02]  /*d100*/  @!P0 SYNCS.PHASECHK.TRANS64 P0, [R3+URZ+0x1a858], R4 ;  /* 0x01a85804030085a7 */ /* 0x000ea400080010ff */
[----:B--2---:R-:W-:Y:S05]  /*d110*/  @!P0 BRA `(.L_x_242) ;  /* 0xfffffffc00f08947 */ /* 0x004fea000383ffff */
[----:B------:R-:W-:Y:S05]  /*d120*/  BRA `(.L_x_243) ;  /* 0xffffff5400587947 */ /* 0x000fea000383ffff */
.L_x_59:
[----:B------:R-:W-:-:S07]  /*d130*/  MOV R0, UR14 ;  /* 0x0000000e00007c02 */ /* 0x000fce0008000f00 */
.L_x_244:
[----:B---3--:R3:W4:Y:S02]  /*d140*/  SYNCS.PHASECHK.TRANS64.TRYWAIT P0, [R0+URZ+0x1a820], R5 ;  /* 0x01a82005000075a7 */ /* 0x00872400080011ff */
[----:B----4-:R-:W-:Y:S05]  /*d150*/  @!P0 NANOSLEEP.SYNCS 0x989680 ;  /* 0x009896800000895d */ /* 0x010fea0003900000 */
[----:B------:R-:W4:Y:S02]  /*d160*/  @!P0 SYNCS.PHASECHK.TRANS64 P0, [R0+URZ+0x1a820], R5 ;  /* 0x01a82005000085a7 */ /* 0x000f2400080010ff */
[----:B----4-:R-:W-:Y:S05]  /*d170*/  @!P0 BRA `(.L_x_244) ;  /* 0xfffffffc00f08947 */ /* 0x010fea000383ffff */
[----:B------:R-:W-:Y:S05]  /*d180*/  BRA `(.L_x_245) ;  /* 0xffffff54009c7947 */ /* 0x000fea000383ffff */
.L_x_61:
[----:B---3--:R-:W-:-:S07]  /*d190*/  MOV R0, UR14 ;  /* 0x0000000e00007c02 */ /* 0x008fce0008000f00 */
.L_x_246:
[----:B---3--:R3:W4:Y:S02]  /*d1a0*/  SYNCS.PHASECHK.TRANS64.TRYWAIT P0, [R0+URZ+0x1a868], R4 ;  /* 0x01a86804000075a7 */ /* 0x00872400080011ff */
[----:B----4-:R-:W-:Y:S05]  /*d1b0*/  @!P0 NANOSLEEP.SYNCS 0x989680 ;  /* 0x009896800000895d */ /* 0x010fea0003900000 */
[----:B------:R-:W4:Y:S02]  /*d1c0*/  @!P0 SYNCS.PHASECHK.TRANS64 P0, [R0+URZ+0x1a868], R4 ;  /* 0x01a86804000085a7 */ /* 0x000f2400080010ff */
[----:B----4-:R-:W-:Y:S05]  /*d1d0*/  @!P0 BRA `(.L_x_246) ;  /* 0xfffffffc00f08947 */ /* 0x010fea000383ffff */
[----:B------:R-:W-:Y:S05]  /*d1e0*/  BRA `(.L_x_247) ;  /* 0xffffff5400947947 */ /* 0x000fea000383ffff */
.L_x_63:
[----:B-1----:R-:W-:-:S07]  /*d1f0*/  MOV R3, UR14 ;  /* 0x0000000e00037c02 */ /* 0x002fce0008000f00 */
.L_x_248:
[----:B-1----:R1:W3:Y:S02]  /*d200*/  SYNCS.PHASECHK.TRANS64.TRYWAIT P0, [R3+URZ+0x1a878], R4 ;  /* 0x01a87804030075a7 */ /* 0x0022e400080011ff */
[----:B---3--:R-:W-:Y:S05]  /*d210*/  @!P0 NANOSLEEP.SYNCS 0x989680 ;  /* 0x009896800000895d */ /* 0x008fea0003900000 */
[----:B------:R-:W3:Y:S02]  /*d220*/  @!P0 SYNCS.PHASECHK.TRANS64 P0, [R3+URZ+0x1a878], R4 ;  /* 0x01a87804030085a7 */ /* 0x000ee400080010ff */
[----:B---3--:R-:W-:Y:S05]  /*d230*/  @!P0 BRA `(.L_x_248) ;  /* 0xfffffffc00f08947 */ /* 0x008fea000383ffff */
[----:B------:R-:W-:Y:S05]  /*d240*/  BRA `(.L_x_249) ;  /* 0xffffff5400947947 */ /* 0x000fea000383ffff */
.L_x_66:
[----:B-1----:R-:W-:-:S07]  /*d250*/  MOV R3, UR14 ;  /* 0x0000000e00037c02 */ /* 0x002fce0008000f00 */
.L_x_250:
[----:B-1----:R1:W3:Y:S02]  /*d260*/  SYNCS.PHASECHK.TRANS64.TRYWAIT P0, [R3+URZ+0x1a880], R5 ;  /* 0x01a88005030075a7 */ /* 0x0022e400080011ff */
[----:B---3--:R-:W-:Y:S05]  /*d270*/  @!P0 NANOSLEEP.SYNCS 0x989680 ;  /* 0x009896800000895d */ /* 0x008fea0003900000 */
[----:B------:R-:W3:Y:S02]  /*d280*/  @!P0 SYNCS.PHASECHK.TRANS64 P0, [R3+URZ+0x1a880], R5 ;  /* 0x01a88005030085a7 */ /* 0x000ee400080010ff */
[----:B---3--:R-:W-:Y:S05]  /*d290*/  @!P0 BRA `(.L_x_250) ;  /* 0xfffffffc00f08947 */ /* 0x008fea000383ffff */
[----:B------:R-:W-:Y:S05]  /*d2a0*/  BRA `(.L_x_251) ;  /* 0xffffff5400d47947 */ /* 0x000fea000383ffff */
.L_x_72:
[----:B------:R-:W-:Y:S07]  /*d2b0*/  MOV R0, UR4 ;  /* 0x0000000400007c02 */ /* 0x000fee0008000f00 */
.L_x_252:
[----:B-1----:R1:W2:Y:S02]  /*d2c0*/  SYNCS.PHASECHK.TRANS64.TRYWAIT P0, [R0+URZ+0x1a800], R2 ;  /* 0x01a80002000075a7 */ /* 0x0022a400080011ff */
[----:B--2---:R-:W-:Y:S05]  /*d2d0*/  @!P0 NANOSLEEP.SYNCS 0x989680 ;  /* 0x009896800000895d */ /* 0x004fea0003900000 */
[----:B------:R-:W2:Y:S02]  /*d2e0*/  @!P0 SYNCS.PHASECHK.TRANS64 P0, [R0+URZ+0x1a800], R2 ;  /* 0x01a80002000085a7 */ /* 0x000ea400080010ff */
[----:B--2---:R-:W-:Y:S05]  /*d2f0*/  @!P0 BRA `(.L_x_252) ;  /* 0xfffffffc00f08947 */ /* 0x004fea000383ffff */
[----:B------:R-:W-:Y:S05]  /*d300*/  BRA `(.L_x_253) ;  /* 0xffffff5c00dc7947 */ /* 0x000fea000383ffff */
.L_x_74:
[----:B------:R-:W-:Y:S07]  /*d310*/  MOV R3, UR14 ;  /* 0x0000000e00037c02 */ /* 0x000fee0008000f00 */
.L_x_254:
[----:B-1----:R1:W2:Y:S02]  /*d320*/  SYNCS.PHASECHK.TRANS64.TRYWAIT P0, [R3+URZ+0x1a858], R4 ;  /* 0x01a85804030075a7 */ /* 0x0022a400080011ff */
[----:B--2---:R-:W-:Y:S05]  /*d330*/  @!P0 NANOSLEEP.SYNCS 0x989680 ;  /* 0x009896800000895d */ /* 0x004fea0003900000 */
[----:B------:R-:W2:Y:S02]  /*d340*/  @!P0 SYNCS.PHASECHK.TRANS64 P0, [R3+URZ+0x1a858], R4 ;  /* 0x01a85804030085a7 */ /* 0x000ea400080010ff */
[----:B--2---:R-:W-:Y:S05]  /*d350*/  @!P0 BRA `(.L_x_254) ;  /* 0xfffffffc00f08947 */ /* 0x004fea000383ffff */
[----:B------:R-:W-:Y:S05]  /*d360*/  BRA `(.L_x_255) ;  /* 0xffffff5c00e07947 */ /* 0x000fea000383ffff */
.L_x_77:
[----:B------:R-:W-:Y:S07]  /*d370*/  MOV R0, UR14 ;  /* 0x0000000e00007c02 */ /* 0x000fee0008000f00 */
.L_x_256:
[----:B---3--:R3:W4:Y:S02]  /*d380*/  SYNCS.PHASECHK.TRANS64.TRYWAIT P0, [R0+URZ+0x1a890], R2 ;  /* 0x01a89002000075a7 */ /* 0x00872400080011ff */
[----:B----4-:R-:W-:Y:S05]  /*d390*/  @!P0 NANOSLEEP.SYNCS 0x989680 ;  /* 0x009896800000895d */ /* 0x010fea0003900000 */
[----:B------:R-:W4:Y:S02]  /*d3a0*/  @!P0 SYNCS.PHASECHK.TRANS64 P0, [R0+URZ+0x1a890], R2 ;  /* 0x01a89002000085a7 */ /* 0x000f2400080010ff */
[----:B----4-:R-:W-:Y:S05]  /*d3b0*/  @!P0 BRA `(.L_x_256) ;  /* 0xfffffffc00f08947 */ /* 0x010fea000383ffff */
[----:B------:R-:W-:Y:S05]  /*d3c0*/  BRA `(.L_x_257) ;  /* 0xffffff6000287947 */ /* 0x000fea000383ffff */
.L_x_79:
[----:B------:R-:W-:Y:S07]  /*d3d0*/  MOV R3, UR14 ;  /* 0x0000000e00037c02 */ /* 0x000fee0008000f00 */
.L_x_258:
[----:B-1----:R1:W3:Y:S02]  /*d3e0*/  SYNCS.PHASECHK.TRANS64.TRYWAIT P0, [R3+URZ+0x1a868], R4 ;  /* 0x01a86804030075a7 */ /* 0x0022e400080011ff */
[----:B---3--:R-:W-:Y:S05]  /*d3f0*/  @!P0 NANOSLEEP.SYNCS 0x989680 ;  /* 0x009896800000895d */ /* 0x008fea0003900000 */
[----:B------:R-:W3:Y:S02]  /*d400*/  @!P0 SYNCS.PHASECHK.TRANS64 P0, [R3+URZ+0x1a868], R4 ;  /* 0x01a86804030085a7 */ /* 0x000ee400080010ff */
[----:B---3--:R-:W-:Y:S05]  /*d410*/  @!P0 BRA `(.L_x_258) ;  /* 0xfffffffc00f08947 */ /* 0x008fea000383ffff */
[----:B------:R-:W-:Y:S05]  /*d420*/  BRA `(.L_x_259) ;  /* 0xffffff60002c7947 */ /* 0x000fea000383ffff */
.L_x_85:
[----:B------:R-:W-:Y:S07]  /*d430*/  MOV R0, UR14 ;  /* 0x0000000e00007c02 */ /* 0x000fee0008000f00 */
.L_x_260:
[----:B----4-:R4:W1:Y:S02]  /*d440*/  SYNCS.PHASECHK.TRANS64.TRYWAIT P0, [R0+URZ+0x1a878], R2 ;  /* 0x01a87802000075a7 */ /* 0x01086400080011ff */
[----:B-1----:R-:W-:Y:S05]  /*d450*/  @!P0 NANOSLEEP.SYNCS 0x989680 ;  /* 0x009896800000895d */ /* 0x002fea0003900000 */
[----:B------:R-:W1:Y:S02]  /*d460*/  @!P0 SYNCS.PHASECHK.TRANS64 P0, [R0+URZ+0x1a878], R2 ;  /* 0x01a87802000085a7 */ /* 0x000e6400080010ff */
[----:B-1----:R-:W-:Y:S05]  /*d470*/  @!P0 BRA `(.L_x_260) ;  /* 0xfffffffc00f08947 */ /* 0x002fea000383ffff */
[----:B------:R-:W-:Y:S05]  /*d480*/  BRA `(.L_x_261) ;  /* 0xffffff6800007947 */ /* 0x000fea000383ffff */
.L_x_87:
[----:B------:R-:W-:Y:S07]  /*d490*/  MOV R3, UR14 ;  /* 0x0000000e00037c02 */ /* 0x000fee0008000f00 */
.L_x_262:
[----:B-1----:R1:W4:Y:S02]  /*d4a0*/  SYNCS.PHASECHK.TRANS64.TRYWAIT P0, [R3+URZ+0x1a820], R4 ;  /* 0x01a82004030075a7 */ /* 0x00232400080011ff */
[----:B----4-:R-:W-:Y:S05]  /*d4b0*/  @!P0 NANOSLEEP.SYNCS 0x989680 ;  /* 0x009896800000895d */ /* 0x010fea0003900000 */
[----:B------:R-:W4:Y:S02]  /*d4c0*/  @!P0 SYNCS.PHASECHK.TRANS64 P0, [R3+URZ+0x1a820], R4 ;  /* 0x01a82004030085a7 */ /* 0x000f2400080010ff */
[----:B----4-:R-:W-:Y:S05]  /*d4d0*/  @!P0 BRA `(.L_x_262) ;  /* 0xfffffffc00f08947 */ /* 0x010fea000383ffff */
[----:B------:R-:W-:Y:S05]  /*d4e0*/  BRA `(.L_x_263) ;  /* 0xffffff6800047947 */ /* 0x000fea000383ffff */
.L_x_90:
[----:B------:R-:W-:Y:S07]  /*d4f0*/  MOV R3, UR14 ;  /* 0x0000000e00037c02 */ /* 0x000fee0008000f00 */
.L_x_264:
[----:B-1----:R1:W3:Y:S02]  /*d500*/  SYNCS.PHASECHK.TRANS64.TRYWAIT P0, [R3+URZ+0x1a880], R4 ;  /* 0x01a88004030075a7 */ /* 0x0022e400080011ff */
[----:B---3--:R-:W-:Y:S05]  /*d510*/  @!P0 NANOSLEEP.SYNCS 0x989680 ;  /* 0x009896800000895d */ /* 0x008fea0003900000 */
[----:B------:R-:W3:Y:S02]  /*d520*/  @!P0 SYNCS.PHASECHK.TRANS64 P0, [R3+URZ+0x1a880], R4 ;  /* 0x01a88004030085a7 */ /* 0x000ee400080010ff */
[----:B---3--:R-:W-:Y:S05]  /*d530*/  @!P0 BRA `(.L_x_264) ;  /* 0xfffffffc00f08947 */ /* 0x008fea000383ffff */
[----:B------:R-:W-:Y:S05]  /*d540*/  BRA `(.L_x_265) ;  /* 0xffffff6800487947 */ /* 0x000fea000383ffff */
.L_x_95:
[----:B------:R-:W-:-:S07]  /*d550*/  MOV R0, UR14 ;  /* 0x0000000e00007c02 */ /* 0x000fce0008000f00 */
.L_x_266:
[----:B---3--:R3:W4:Y:S02]  /*d560*/  SYNCS.PHASECHK.TRANS64.TRYWAIT P0, [R0+URZ+0x1a8b0], R2 ;  /* 0x01a8b002000075a7 */ /* 0x00872400080011ff */
[----:B----4-:R-:W-:Y:S05]  /*d570*/  @!P0 NANOSLEEP.SYNCS 0x989680 ;  /* 0x009896800000895d */ /* 0x010fea0003900000 */
[----:B------:R-:W4:Y:S02]  /*d580*/  @!P0 SYNCS.PHASECHK.TRANS64 P0, [R0+URZ+0x1a8b0], R2 ;  /* 0x01a8b002000085a7 */ /* 0x000f2400080010ff */
[----:B----4-:R-:W-:Y:S05]  /*d590*/  @!P0 BRA `(.L_x_266) ;  /* 0xfffffffc00f08947 */ /* 0x010fea000383ffff */
[----:B------:R-:W-:Y:S05]  /*d5a0*/  BRA `(.L_x_267) ;  /* 0xffffff6c00587947 */ /* 0x000fea000383ffff */
.L_x_98:
[----:B---3--:R-:W-:-:S07]  /*d5b0*/  MOV R0, UR14 ;  /* 0x0000000e00007c02 */ /* 0x008fce0008000f00 */
.L_x_268:
[----:B---3--:R3:W4:Y:S02]  /*d5c0*/  SYNCS.PHASECHK.TRANS64.TRYWAIT P0, [R0+URZ+0x1a8b8], R2 ;  /* 0x01a8b802000075a7 */ /* 0x00872400080011ff */
[----:B----4-:R-:W-:Y:S05]  /*d5d0*/  @!P0 NANOSLEEP.SYNCS 0x989680 ;  /* 0x009896800000895d */ /* 0x010fea0003900000 */
[----:B------:R-:W4:Y:S02]  /*d5e0*/  @!P0 SYNCS.PHASECHK.TRANS64 P0, [R0+URZ+0x1a8b8], R2 ;  /* 0x01a8b802000085a7 */ /* 0x000f2400080010ff */
[----:B----4-:R-:W-:Y:S05]  /*d5f0*/  @!P0 BRA `(.L_x_268) ;  /* 0xfffffffc00f08947 */ /* 0x010fea000383ffff */
[----:B------:R-:W-:Y:S05]  /*d600*/  BRA `(.L_x_269) ;  /* 0xffffff6c00607947 */ /* 0x000fea000383ffff */
.L_x_100:
[----:B---3--:R-:W-:-:S07]  /*d610*/  MOV R0, UR14 ;  /* 0x0000000e00007c02 */ /* 0x008fce0008000f00 */
.L_x_270:
[----:B---3--:R3:W4:Y:S02]  /*d620*/  SYNCS.PHASECHK.TRANS64.TRYWAIT P0, [R0+URZ+0x1a890], R11 ;  /* 0x01a8900b000075a7 */ /* 0x00872400080011ff */
[----:B----4-:R-:W-:Y:S05]  /*d630*/  @!P0 NANOSLEEP.SYNCS 0x989680 ;  /* 0x009896800000895d */ /* 0x010fea0003900000 */
[----:B------:R-:W4:Y:S02]  /*d640*/  @!P0 SYNCS.PHASECHK.TRANS64 P0, [R0+URZ+0x1a890], R11 ;  /* 0x01a8900b000085a7 */ /* 0x000f2400080010ff */
[----:B----4-:R-:W-:Y:S05]  /*d650*/  @!P0 BRA `(.L_x_270) ;  /* 0xfffffffc00f08947 */ /* 0x010fea000383ffff */
[----:B------:R-:W-:Y:S05]  /*d660*/  BRA `(.L_x_271) ;  /* 0xffffff6c00647947 */ /* 0x000fea000383ffff */
.L_x_108:
[----:B------:R-:W-:-:S07]  /*d670*/  MOV R4, UR24 ;  /* 0x0000001800047c02 */ /* 0x000fce0008000f00 */
.L_x_272:
[----:B-1----:R1:W2:Y:S02]  /*d680*/  SYNCS.PHASECHK.TRANS64.TRYWAIT P0, [R4+URZ+0x1a810], R6 ;  /* 0x01a81006040075a7 */ /* 0x0022a400080011ff */
[----:B--2---:R-:W-:Y:S05]  /*d690*/  @!P0 NANOSLEEP.SYNCS 0x989680 ;  /* 0x009896800000895d */ /* 0x004fea0003900000 */
[----:B------:R-:W2:Y:S02]  /*d6a0*/  @!P0 SYNCS.PHASECHK.TRANS64 P0, [R4+URZ+0x1a810], R6 ;  /* 0x01a81006040085a7 */ /* 0x000ea400080010ff */
[----:B--2---:R-:W-:Y:S05]  /*d6b0*/  @!P0 BRA `(.L_x_272) ;  /* 0xfffffffc00f08947 */ /* 0x004fea000383ffff */
[----:B------:R-:W-:Y:S05]  /*d6c0*/  BRA `(.L_x_273) ;  /* 0xffffff7400e47947 */ /* 0x000fea000383ffff */
.L_x_115:
[----:B------:R-:W-:-:S07]  /*d6d0*/  MOV R2, UR24 ;  /* 0x0000001800027c02 */ /* 0x000fce0008000f00 */
.L_x_274:
[----:B-1----:R1:W3:Y:S02]  /*d6e0*/  SYNCS.PHASECHK.TRANS64.TRYWAIT P0, [R2+URZ+0x1a838], R6 ;  /* 0x01a83806020075a7 */ /* 0x0022e400080011ff */
[----:B---3--:R-:W-:Y:S05]  /*d6f0*/  @!P0 NANOSLEEP.SYNCS 0x989680 ;  /* 0x009896800000895d */ /* 0x008fea0003900000 */
[----:B------:R-:W3:Y:S02]  /*d700*/  @!P0 SYNCS.PHASECHK.TRANS64 P0, [R2+URZ+0x1a838], R6 ;  /* 0x01a83806020085a7 */ /* 0x000ee400080010ff */
[----:B---3--:R-:W-:Y:S05]  /*d710*/  @!P0 BRA `(.L_x_274) ;  /* 0xfffffffc00f08947 */ /* 0x008fea000383ffff */
[----:B------:R-:W-:Y:S05]  /*d720*/  BRA `(.L_x_275) ;  /* 0xffffff7800747947 */ /* 0x000fea000383ffff */
.L_x_118:
[----:B------:R-:W-:-:S07]  /*d730*/  MOV R2, UR24 ;  /* 0x0000001800027c02 */ /* 0x000fce0008000f00 */
.L_x_276:
[----:B--2---:R2:W3:Y:S02]  /*d740*/  SYNCS.PHASECHK.TRANS64.TRYWAIT P5, [R2+URZ+0x1a828], R6 ;  /* 0x01a82806020075a7 */ /* 0x0044e400080a11ff */
[----:B---3--:R-:W-:Y:S05]  /*d750*/  @!P5 NANOSLEEP.SYNCS 0x989680 ;  /* 0x009896800000d95d */ /* 0x008fea0003900000 */
[----:B------:R-:W3:Y:S02]  /*d760*/  @!P5 SYNCS.PHASECHK.TRANS64 P5, [R2+URZ+0x1a828], R6 ;  /* 0x01a828060200d5a7 */ /* 0x000ee400080a10ff */
[----:B---3--:R-:W-:Y:S05]  /*d770*/  @!P5 BRA `(.L_x_276) ;  /* 0xfffffffc00f0d947 */ /* 0x008fea000383ffff */
[----:B------:R-:W-:Y:S05]  /*d780*/  BRA `(.L_x_277) ;  /* 0xffffff7c00047947 */ /* 0x000fea000383ffff */
.L_x_124:
[----:B------:R-:W-:-:S07]  /*d790*/  MOV R2, UR24 ;  /* 0x0000001800027c02 */ /* 0x000fce0008000f00 */
.L_x_278:
[----:B-1----:R1:W2:Y:S02]  /*d7a0*/  SYNCS.PHASECHK.TRANS64.TRYWAIT P5, [R2+URZ+0x1a848], R6 ;  /* 0x01a84806020075a7 */ /* 0x0022a400080a11ff */
[----:B--2---:R-:W-:Y:S05]  /*d7b0*/  @!P5 NANOSLEEP.SYNCS 0x989680 ;  /* 0x009896800000d95d */ /* 0x004fea0003900000 */
[----:B------:R-:W2:Y:S02]  /*d7c0*/  @!P5 SYNCS.PHASECHK.TRANS64 P5, [R2+URZ+0x1a848], R6 ;  /* 0x01a848060200d5a7 */ /* 0x000ea400080a10ff */
[----:B--2---:R-:W-:Y:S05]  /*d7d0*/  @!P5 BRA `(.L_x_278) ;  /* 0xfffffffc00f0d947 */ /* 0x004fea000383ffff */
[----:B------:R-:W-:Y:S05]  /*d7e0*/  BRA `(.L_x_279) ;  /* 0xffffff7c008c7947 */ /* 0x000fea000383ffff */
.L_x_128:
[----:B------:R-:W-:Y:S07]  /*d7f0*/  MOV R2, UR9 ;  /* 0x0000000900027c02 */ /* 0x000fee0008000f00 */
.L_x_280:
[----:B-1----:R1:W4:Y:S02]  /*d800*/  SYNCS.PHASECHK.TRANS64.TRYWAIT P0, [R2+URZ+0x1a810], R7 ;  /* 0x01a81007020075a7 */ /* 0x00232400080011ff */
[----:B----4-:R-:W-:Y:S05]  /*d810*/  @!P0 NANOSLEEP.SYNCS 0x989680 ;  /* 0x009896800000895d */ /* 0x010fea0003900000 */
[----:B------:R-:W4:Y:S02]  /*d820*/  @!P0 SYNCS.PHASECHK.TRANS64 P0, [R2+URZ+0x1a810], R7 ;  /* 0x01a81007020085a7 */ /* 0x000f2400080010ff */
[----:B----4-:R-:W-:Y:S05]  /*d830*/  @!P0 BRA `(.L_x_280) ;  /* 0xfffffffc00f08947 */ /* 0x010fea000383ffff */
[----:B------:R-:W-:Y:S05]  /*d840*/  BRA `(.L_x_281) ;  /* 0xffffff80005c7947 */ /* 0x000fea000383ffff */
.L_x_134:
[----:B------:R-:W-:Y:S07]  /*d850*/  MOV R2, UR24 ;  /* 0x0000001800027c02 */ /* 0x000fee0008000f00 */
.L_x_282:
[----:B-1----:R1:W4:Y:S02]  /*d860*/  SYNCS.PHASECHK.TRANS64.TRYWAIT P0, [R2+URZ+0x1a838], R6 ;  /* 0x01a83806020075a7 */ /* 0x00232400080011ff */
[----:B----4-:R-:W-:Y:S05]  /*d870*/  @!P0 NANOSLEEP.SYNCS 0x989680 ;  /* 0x009896800000895d */ /* 0x010fea0003900000 */
[----:B------:R-:W4:Y:S02]  /*d880*/  @!P0 SYNCS.PHASECHK.TRANS64 P0, [R2+URZ+0x1a838], R6 ;  /* 0x01a83806020085a7 */ /* 0x000f2400080010ff */
[----:B----4-:R-:W-:Y:S05]  /*d890*/  @!P0 BRA `(.L_x_282) ;  /* 0xfffffffc00f08947 */ /* 0x010fea000383ffff */
[----:B------:R-:W-:Y:S05]  /*d8a0*/  BRA `(.L_x_283) ;  /* 0xffffff8000bc7947 */ /* 0x000fea000383ffff */
.L_x_137:
[----:B------:R-:W-:Y:S07]  /*d8b0*/  MOV R6, UR24 ;  /* 0x0000001800067c02 */ /* 0x000fee0008000f00 */
.L_x_284:
[----:B--2---:R2:W4:Y:S02]  /*d8c0*/  SYNCS.PHASECHK.TRANS64.TRYWAIT P5, [R6+URZ+0x1a828], R8 ;  /* 0x01a82808060075a7 */ /* 0x00452400080a11ff */
[----:B----4-:R-:W-:Y:S05]  /*d8d0*/  @!P5 NANOSLEEP.SYNCS 0x989680 ;  /* 0x009896800000d95d */ /* 0x010fea0003900000 */
[----:B------:R-:W4:Y:S02]  /*d8e0*/  @!P5 SYNCS.PHASECHK.TRANS64 P5, [R6+URZ+0x1a828], R8 ;  /* 0x01a828080600d5a7 */ /* 0x000f2400080a10ff */
[----:B----4-:R-:W-:Y:S05]  /*d8f0*/  @!P5 BRA `(.L_x_284) ;  /* 0xfffffffc00f0d947 */ /* 0x010fea000383ffff */
[----:B------:R-:W-:Y:S05]  /*d900*/  BRA `(.L_x_285) ;  /* 0xffffff8400507947 */ /* 0x000fea000383ffff */
.L_x_142:
[----:B--2---:R-:W-:Y:S07]  /*d910*/  MOV R6, UR24 ;  /* 0x0000001800067c02 */ /* 0x004fee0008000f00 */
.L_x_286:
[----:B-1----:R1:W2:Y:S02]  /*d920*/  SYNCS.PHASECHK.TRANS64.TRYWAIT P5, [R6+URZ+0x1a848], R7 ;  /* 0x01a84807060075a7 */ /* 0x0022a400080a11ff */
[----:B--2---:R-:W-:Y:S05]  /*d930*/  @!P5 NANOSLEEP.SYNCS 0x989680 ;  /* 0x009896800000d95d */ /* 0x004fea0003900000 */
[----:B------:R-:W2:Y:S02]  /*d940*/  @!P5 SYNCS.PHASECHK.TRANS64 P5, [R6+URZ+0x1a848], R7 ;  /* 0x01a848070600d5a7 */ /* 0x000ea400080a10ff */
[----:B--2---:R-:W-:Y:S05]  /*d950*/  @!P5 BRA `(.L_x_286) ;  /* 0xfffffffc00f0d947 */ /* 0x004fea000383ffff */
[----:B------:R-:W-:Y:S05]  /*d960*/  BRA `(.L_x_287) ;  /* 0xffffff8400907947 */ /* 0x000fea000383ffff */
.L_x_149:
[----:B--2---:R2:W3:Y:S02]  /*d970*/  SYNCS.PHASECHK.TRANS64.TRYWAIT P1, [R73+URZ+0x1a850], R0 ;  /* 0x01a85000490075a7 */ /* 0x0044e400080211ff */
[----:B---3--:R-:W-:Y:S05]  /*d980*/  @!P1 NANOSLEEP.SYNCS 0x989680 ;  /* 0x009896800000995d */ /* 0x008fea0003900000 */
[----:B------:R-:W3:Y:S02]  /*d990*/  @!P1 SYNCS.PHASECHK.TRANS64 P1, [R73+URZ+0x1a850], R0 ;  /* 0x01a85000490095a7 */ /* 0x000ee400080210ff */
[----:B---3--:R-:W-:Y:S05]  /*d9a0*/  @!P1 BRA `(.L_x_149) ;  /* 0xfffffffc00f09947 */ /* 0x008fea000383ffff */
[----:B------:R-:W-:Y:S05]  /*d9b0*/  BRA `(.L_x_288) ;  /* 0xffffff8800bc7947 */ /* 0x000fea000383ffff */
.L_x_153:
[----:B--2---:R2:W3:Y:S02]  /*d9c0*/  SYNCS.PHASECHK.TRANS64.TRYWAIT P1, [R73+URZ+0x1a888], R0 ;  /* 0x01a88800490075a7 */ /* 0x0044e400080211ff */
[----:B---3--:R-:W-:Y:S05]  /*d9d0*/  @!P1 NANOSLEEP.SYNCS 0x989680 ;  /* 0x009896800000995d */ /* 0x008fea0003900000 */
[----:B------:R-:W3:Y:S02]  /*d9e0*/  @!P1 SYNCS.PHASECHK.TRANS64 P1, [R73+URZ+0x1a888], R0 ;  /* 0x01a88800490095a7 */ /* 0x000ee400080210ff */
[----:B---3--:R-:W-:Y:S05]  /*d9f0*/  @!P1 BRA `(.L_x_153) ;  /* 0xfffffffc00f09947 */ /* 0x008fea000383ffff */
[----:B------:R-:W-:Y:S05]  /*da00*/  BRA `(.L_x_289) ;  /* 0xffffff8800d07947 */ /* 0x000fea000383ffff */
.L_x_157:
[----:B-1----:R1:W2:Y:S02]  /*da10*/  SYNCS.PHASECHK.TRANS64.TRYWAIT P1, [R73+URZ+0x1a830], R0 ;  /* 0x01a83000490075a7 */ /* 0x0022a400080211ff */
[----:B--2---:R-:W-:Y:S05]  /*da20*/  @!P1 NANOSLEEP.SYNCS 0x989680 ;  /* 0x009896800000995d */ /* 0x004fea0003900000 */
[----:B------:R-:W2:Y:S02]  /*da30*/  @!P1 SYNCS.PHASECHK.TRANS64 P1, [R73+URZ+0x1a830], R0 ;  /* 0x01a83000490095a7 */ /* 0x000ea400080210ff */
[----:B--2---:R-:W-:Y:S05]  /*da40*/  @!P1 BRA `(.L_x_157) ;  /* 0xfffffffc00f09947 */ /* 0x004fea000383ffff */
[----:B------:R-:W-:Y:S05]  /*da50*/  BRA `(.L_x_290) ;  /* 0xffffff8c000c7947 */ /* 0x000fea000383ffff */
.L_x_176:
[----:B----4-:R4:W1:Y:S02]  /*da60*/  SYNCS.PHASECHK.TRANS64.TRYWAIT P1, [R73+URZ+0x1a840], R0 ;  /* 0x01a84000490075a7 */ /* 0x01086400080211ff */
[----:B-1----:R-:W-:Y:S05]  /*da70*/  @!P1 NANOSLEEP.SYNCS 0x989680 ;  /* 0x009896800000995d */ /* 0x002fea0003900000 */
[----:B------:R-:W1:Y:S02]  /*da80*/  @!P1 SYNCS.PHASECHK.TRANS64 P1, [R73+URZ+0x1a840], R0 ;  /* 0x01a84000490095a7 */ /* 0x000e6400080210ff */
[----:B-1----:R-:W-:Y:S05]  /*da90*/  @!P1 BRA `(.L_x_176) ;  /* 0xfffffffc00f09947 */ /* 0x002fea000383ffff */
[----:B------:R-:W-:Y:S05]  /*daa0*/  BRA `(.L_x_291) ;  /* 0xffffffac00d47947 */ /* 0x000fea000383ffff */
.L_x_180:
[----:B----4-:R4:W1:Y:S02]  /*dab0*/  SYNCS.PHASECHK.TRANS64.TRYWAIT P1, [R73+URZ+0x1a860], R0 ;  /* 0x01a86000490075a7 */ /* 0x01086400080211ff */
[----:B-1----:R-:W-:Y:S05]  /*dac0*/  @!P1 NANOSLEEP.SYNCS 0x989680 ;  /* 0x009896800000995d */ /* 0x002fea0003900000 */
[----:B------:R-:W1:Y:S02]  /*dad0*/  @!P1 SYNCS.PHASECHK.TRANS64 P1, [R73+URZ+0x1a860], R0 ;  /* 0x01a86000490095a7 */ /* 0x000e6400080210ff */
[----:B-1----:R-:W-:Y:S05]  /*dae0*/  @!P1 BRA `(.L_x_180) ;  /* 0xfffffffc00f09947 */ /* 0x002fea000383ffff */
[----:B------:R-:W-:Y:S05]  /*daf0*/  BRA `(.L_x_292) ;  /* 0xffffffac00e87947 */ /* 0x000fea000383ffff */
.L_x_184:
[----:B----4-:R4:W1:Y:S02]  /*db00*/  SYNCS.PHASECHK.TRANS64.TRYWAIT P1, [R73+URZ+0x1a898], R0 ;  /* 0x01a89800490075a7 */ /* 0x01086400080211ff */
[----:B-1----:R-:W-:Y:S05]  /*db10*/  @!P1 NANOSLEEP.SYNCS 0x989680 ;  /* 0x009896800000995d */ /* 0x002fea0003900000 */
[----:B------:R-:W1:Y:S02]  /*db20*/  @!P1 SYNCS.PHASECHK.TRANS64 P1, [R73+URZ+0x1a898], R0 ;  /* 0x01a89800490095a7 */ /* 0x000e6400080210ff */
[----:B-1----:R-:W-:Y:S05]  /*db30*/  @!P1 BRA `(.L_x_184) ;  /* 0xfffffffc00f09947 */ /* 0x002fea000383ffff */
[----:B------:R-:W-:Y:S05]  /*db40*/  BRA `(.L_x_293) ;  /* 0xffffffb000107947 */ /* 0x000fea000383ffff */
.L_x_195:
[----:B-1----:R-:W-:-:S04]  /*db50*/  MOV R3, UR36 ;  /* 0x0000002400037c02 */ /* 0x002fc80008000f00 */
[----:B------:R1:W2:Y:S03]  /*db60*/  SYNCS.PHASECHK.TRANS64.TRYWAIT P1, [R3+URZ+0x1a8a0], R0 ;  /* 0x01a8a000030075a7 */ /* 0x0002a600080211ff */
[----:B--2---:R-:W-:Y:S05]  /*db70*/  @!P1 NANOSLEEP.SYNCS 0x989680 ;  /* 0x009896800000995d */ /* 0x004fea0003900000 */
[----:B------:R-:W2:Y:S02]  /*db80*/  @!P1 SYNCS.PHASECHK.TRANS64 P1, [R3+URZ+0x1a8a0], R0 ;  /* 0x01a8a000030095a7 */ /* 0x000ea400080210ff */
[----:B--2---:R-:W-:Y:S05]  /*db90*/  @!P1 BRA `(.L_x_195) ;  /* 0xfffffffc00ec9947 */ /* 0x004fea000383ffff */
[----:B------:R-:W-:Y:S05]  /*dba0*/  BRA `(.L_x_294) ;  /* 0xffffffd000307947 */ /* 0x000fea000383ffff */
.L_x_203:
[----:B------:R-:W-:-:S07]  /*dbb0*/  MOV R2, UR36 ;  /* 0x0000002400027c02 */ /* 0x000fce0008000f00 */
.L_x_295:
[----:B--2---:R2:W3:Y:S02]  /*dbc0*/  SYNCS.PHASECHK.TRANS64.TRYWAIT P1, [R2+URZ+0x1a8a8], R0 ;  /* 0x01a8a800020075a7 */ /* 0x0044e400080211ff */
[----:B---3--:R-:W-:Y:S05]  /*dbd0*/  @!P1 NANOSLEEP.SYNCS 0x989680 ;  /* 0x009896800000995d */ /* 0x008fea0003900000 */
[----:B------:R-:W3:Y:S02]  /*dbe0*/  @!P1 SYNCS.PHASECHK.TRANS64 P1, [R2+URZ+0x1a8a8], R0 ;  /* 0x01a8a800020095a7 */ /* 0x000ee400080210ff */
[----:B---3--:R-:W-:Y:S05]  /*dbf0*/  @!P1 BRA `(.L_x_295) ;  /* 0xfffffffc00f09947 */ /* 0x008fea000383ffff */
[----:B------:R-:W-:Y:S05]  /*dc00*/  BRA `(.L_x_296) ;  /* 0xffffffd400c87947 */ /* 0x000fea000383ffff */
.L_x_216:
[----:B------:R-:W-:-:S07]  /*dc10*/  MOV R4, UR7 ;  /* 0x0000000700047c02 */ /* 0x000fce0008000f00 */
.L_x_297:
[----:B-1----:R1:W2:Y:S02]  /*dc20*/  SYNCS.PHASECHK.TRANS64.TRYWAIT P0, [R4+URZ+0x1a870], R5 ;  /* 0x01a87005040075a7 */ /* 0x0022a400080011ff */
[----:B--2---:R-:W-:Y:S05]  /*dc30*/  @!P0 NANOSLEEP.SYNCS 0x989680 ;  /* 0x009896800000895d */ /* 0x004fea0003900000 */
[----:B------:R-:W2:Y:S02]  /*dc40*/  @!P0 SYNCS.PHASECHK.TRANS64 P0, [R4+URZ+0x1a870], R5 ;  /* 0x01a87005040085a7 */ /* 0x000ea400080010ff */
[----:B--2---:R-:W-:Y:S05]  /*dc50*/  @!P0 BRA `(.L_x_297) ;  /* 0xfffffffc00f08947 */ /* 0x004fea000383ffff */
[----:B------:R-:W-:Y:S05]  /*dc60*/  BRA `(.L_x_298) ;  /* 0xffffffe000ec7947 */ /* 0x000fea000383ffff */
.L_x_224:
[----:B------:R-:W-:-:S07]  /*dc70*/  MOV R4, UR7 ;  /* 0x0000000700047c02 */ /* 0x000fce0008000f00 */
.L_x_299:
[----:B-1----:R1:W2:Y:S02]  /*dc80*/  SYNCS.PHASECHK.TRANS64.TRYWAIT P1, [R4+URZ+0x1a870], R5 ;  /* 0x01a87005040075a7 */ /* 0x0022a400080211ff */
[----:B--2---:R-:W-:Y:S05]  /*dc90*/  @!P1 NANOSLEEP.SYNCS 0x989680 ;  /* 0x009896800000995d */ /* 0x004fea0003900000 */
[----:B------:R-:W2:Y:S02]  /*dca0*/  @!P1 SYNCS.PHASECHK.TRANS64 P1, [R4+URZ+0x1a870], R5 ;  /* 0x01a87005040095a7 */ /* 0x000ea400080210ff */
[----:B--2---:R-:W-:Y:S05]  /*dcb0*/  @!P1 BRA `(.L_x_299) ;  /* 0xfffffffc00f09947 */ /* 0x004fea000383ffff */
[----:B------:R-:W-:Y:S05]  /*dcc0*/  BRA `(.L_x_300) ;  /* 0xffffffe800247947 */ /* 0x000fea000383ffff */
.L_x_234:
[----:B------:R-:W-:-:S07]  /*dcd0*/  MOV R4, UR7 ;  /* 0x0000000700047c02 */ /* 0x000fce0008000f00 */
.L_x_301:
[----:B-1----:R1:W2:Y:S02]  /*dce0*/  SYNCS.PHASECHK.TRANS64.TRYWAIT P0, [R4+URZ+0x1a870], R5 ;  /* 0x01a87005040075a7 */ /* 0x0022a400080011ff */
[----:B--2---:R-:W-:Y:S05]  /*dcf0*/  @!P0 NANOSLEEP.SYNCS 0x989680 ;  /* 0x009896800000895d */ /* 0x004fea0003900000 */
[----:B------:R-:W2:Y:S02]  /*dd00*/  @!P0 SYNCS.PHASECHK.TRANS64 P0, [R4+URZ+0x1a870], R5 ;  /* 0x01a87005040085a7 */ /* 0x000ea400080010ff */
[----:B--2---:R-:W-:Y:S05]  /*dd10*/  @!P0 BRA `(.L_x_301) ;  /* 0xfffffffc00f08947 */ /* 0x004fea000383ffff */
[----:B------:R-:W-:Y:S05]  /*dd20*/  BRA `(.L_x_302) ;  /* 0xffffffec00887947 */ /* 0x000fea000383ffff */
        .weak           $__internal_0_$__cuda_sm10x_tcgen05_guardrail_trap_col_being_dealloced_not_returned_by_alloc
        .type           $__internal_0_$__cuda_sm10x_tcgen05_guardrail_trap_col_being_dealloced_not_returned_by_alloc,@function
        .size           $__internal_0_$__cuda_sm10x_tcgen05_guardrail_trap_col_being_dealloced_not_returned_by_alloc,($__internal_1_$__cuda_sm10x_tcgen05_guardrail_trap_phase_invalid_during_alloc - $__internal_0_$__cuda_sm10x_tcgen05_guardrail_trap_col_being_dealloced_not_returned_by_alloc)
$__internal_0_$__cuda_sm10x_tcgen05_guardrail_trap_col_being_dealloced_not_returned_by_alloc:
[----:B------:R-:W-:Y:S05]  /*dd30*/  BPT.TRAP 0x1 ;  /* 0x000000040000795c */ /* 0x000fea0000300000 */
[----:B------:R-:W-:-:S04]  /*dd40*/  HFMA2 R3, -RZ, RZ, 0, 0 ;  /* 0x00000000ff037431 */ /* 0x000fc800000001ff */
[----:B------:R-:W-:Y:S05]  /*dd50*/  RET.REL.NODEC R2 `(_ZN7cutlass13device_kernelINS_4fmha6kernel36Sm100FmhaBwdKernelTmaWarpSpecializedIN4cute5tupleIJiiiiNS5_IJNS5_IJiiEEEiEEEEEENS_10bfloat16_tEfNS5_IJNS4_1CILi128EEESB_NSA_ILi32EEESC_EEENS1_10collective12ResidualMaskEEEEEvNT_6ParamsE) ;  /* 0xffffff2002a87950 */ /* 0x000fea0003c3ffff */
        .weak           $__internal_1_$__cuda_sm10x_tcgen05_guardrail_trap_phase_invalid_during_alloc
        .type           $__internal_1_$__cuda_sm10x_tcgen05_guardrail_trap_phase_invalid_during_alloc,@function
        .size           $__internal_1_$__cuda_sm10x_tcgen05_guardrail_trap_phase_invalid_during_alloc,($__internal_2_$__cuda_sm10x_tcgen05_guardrail_trap_unallocated_columns_being_dealloced - $__internal_1_$__cuda_sm10x_tcgen05_guardrail_trap_phase_invalid_during_alloc)
$__internal_1_$__cuda_sm10x_tcgen05_guardrail_trap_phase_invalid_during_alloc:
[----:B------:R-:W-:Y:S05]  /*dd60*/  BPT.TRAP 0x1 ;  /* 0x000000040000795c */ /* 0x000fea0000300000 */
[----:B------:R-:W-:-:S04]  /*dd70*/  MOV R3, 0x0 ;  /* 0x0000000000037802 */ /* 0x000fc80000000f00 */
[----:B------:R-:W-:Y:S05]  /*dd80*/  RET.REL.NODEC R2 `(_ZN7cutlass13device_kernelINS_4fmha6kernel36Sm100FmhaBwdKernelTmaWarpSpecializedIN4cute5tupleIJiiiiNS5_IJNS5_IJiiEEEiEEEEEENS_10bfloat16_tEfNS5_IJNS4_1CILi128EEESB_NSA_ILi32EEESC_EEENS1_10collective12ResidualMaskEEEEEvNT_6ParamsE) ;  /* 0xffffff20029c7950 */ /* 0x000fea0003c3ffff */
        .weak           $__internal_2_$__cuda_sm10x_tcgen05_guardrail_trap_unallocated_columns_being_dealloced
        .type           $__internal_2_$__cuda_sm10x_tcgen05_guardrail_trap_unallocated_columns_being_dealloced,@function
        .size           $__internal_2_$__cuda_sm10x_tcgen05_guardrail_trap_unallocated_columns_being_dealloced,($__internal_3_$__cuda_sm20_div_u16 - $__internal_2_$__cuda_sm10x_tcgen05_guardrail_trap_unallocated_columns_being_dealloced)
$__internal_2_$__cuda_sm10x_tcgen05_guardrail_trap_unallocated_columns_being_dealloced:
[----:B------:R-:W-:Y:S05]  /*dd90*/  BPT.TRAP 0x1 ;  /* 0x000000040000795c */ /* 0x000fea0000300000 */
[----:B------:R-:W-:-:S04]  /*dda0*/  HFMA2 R3, -RZ, RZ, 0, 0 ;  /* 0x00000000ff037431 */ /* 0x000fc800000001ff */
[----:B------:R-:W-:Y:S05]  /*ddb0*/  RET.REL.NODEC R2 `(_ZN7cutlass13device_kernelINS_4fmha6kernel36Sm100FmhaBwdKernelTmaWarpSpecializedIN4cute5tupleIJiiiiNS5_IJNS5_IJiiEEEiEEEEEENS_10bfloat16_tEfNS5_IJNS4_1CILi128EEESB_NSA_ILi32EEESC_EEENS1_10collective12ResidualMaskEEEEEvNT_6ParamsE) ;  /* 0xffffff2002907950 */ /* 0x000fea0003c3ffff */
        .weak           $__internal_3_$__cuda_sm20_div_u16
        .type           $__internal_3_$__cuda_sm20_div_u16,@function
        .size           $__internal_3_$__cuda_sm20_div_u16,(.L_x_312 - $__internal_3_$__cuda_sm20_div_u16)
$__internal_3_$__cuda_sm20_div_u16:
[----:B------:R-:W1:Y:S01]  /*ddc0*/  I2F.U16 R5, R6 ;  /* 0x0000000600057306 */ /* 0x000e620000101000 */
[----:B------:R-:W-:Y:S01]  /*ddd0*/  IMAD.MOV.U32 R3, RZ, RZ, 0x4b800000 ;  /* 0x4b800000ff037424 */ /* 0x000fe200078e00ff */
[----:B------:R-:W-:-:S04]  /*dde0*/  LOP3.LUT R0, R0, 0xffff, RZ, 0xc0, !PT ;  /* 0x0000ffff00007812 */ /* 0x000fc800078ec0ff */
[----:B------:R-:W-:Y:S02]  /*ddf0*/  I2FP.F32.U32.RZ R0, R0 ;  /* 0x0000000000007245 */ /* 0x000fe4000020d000 */
[C---:B-1----:R-:W-:Y:S02]  /*de00*/  FSETP.GEU.AND P0, PT, |R5|.reuse, 1.175494350822287508e-38, PT ;  /* 0x008000000500780b */ /* 0x042fe40003f0e200 */
[----:B------:R-:W-:Y:S02]  /*de10*/  FSETP.GT.AND P1, PT, |R5|, 8.50705917302346158658e+37, PT ;  /* 0x7e8000000500780b */ /* 0x000fe40003f24200 */
[----:B------:R-:W-:Y:S02]  /*de20*/  FSEL R3, R3, 1, !P0 ;  /* 0x3f80000003037808 */ /* 0x000fe40004000000 */
[----:B------:R-:W-:Y:S02]  /*de30*/  ISETP.NE.U32.AND P0, PT, R6, RZ, PT ;  /* 0x000000ff0600720c */ /* 0x000fe40003f05070 */
[----:B------:R-:W-:-:S05]  /*de40*/  FSEL R3, R3, 0.25, !P1 ;  /* 0x3e80000003037808 */ /* 0x000fca0004800000 */
[----:B------:R-:W-:-:S06]  /*de50*/  FMUL R5, R5, R3 ;  /* 0x0000000305057220 */ /* 0x000fcc0000400000 */
[----:B------:R-:W1:Y:S02]  /*de60*/  MUFU.RCP R5, R5 ;  /* 0x0000000500057308 */ /* 0x000e640000001000 */
[----:B-1----:R-:W-:-:S04]  /*de70*/  FMUL R5, R3, R5 ;  /* 0x0000000503057220 */ /* 0x002fc80000400000 */
[----:B------:R-:W-:-:S04]  /*de80*/  VIADD R5, R5, 0x2 ;  /* 0x0000000205057836 */ /* 0x000fc80000000000 */
[----:B------:R-:W-:Y:S01]  /*de90*/  FMUL.RZ R0, R0, R5 ;  /* 0x0000000500007220 */ /* 0x000fe2000040c000 */
[----:B------:R-:W-:-:S05]  /*dea0*/  IMAD.MOV.U32 R5, RZ, RZ, 0x0 ;  /* 0x00000000ff057424 */ /* 0x000fca00078e00ff */
[----:B------:R-:W1:Y:S02]  /*deb0*/  F2I.U32.TRUNC.NTZ R0, R0 ;  /* 0x0000000000007305 */ /* 0x000e64000020f000 */
[----:B-1----:R-:W-:Y:S01]  /*dec0*/  LOP3.LUT R16, R0, 0xffff, RZ, 0xc0, !PT ;  /* 0x0000ffff00107812 */ /* 0x002fe200078ec0ff */
[----:B------:R-:W-:Y:S01]  /*ded0*/  @!P0 IMAD.MOV.U32 R16, RZ, RZ, -0x1 ;  /* 0xffffffffff108424 */ /* 0x000fe200078e00ff */
[----:B------:R-:W-:Y:S06]  /*dee0*/  RET.REL.NODEC R4 `(_ZN7cutlass13device_kernelINS_4fmha6kernel36Sm100FmhaBwdKernelTmaWarpSpecializedIN4cute5tupleIJiiiiNS5_IJNS5_IJiiEEEiEEEEEENS_10bfloat16_tEfNS5_IJNS4_1CILi128EEESB_NSA_ILi32EEESC_EEENS1_10collective12ResidualMaskEEEEEvNT_6ParamsE) ;  /* 0xffffff2004447950 */ /* 0x000fec0003c3ffff */
.L_x_303:
[----:B------:R-:W-:-:S00]  /*def0*/  BRA `(.L_x_303) ;  /* 0xfffffffc00fc7947 */ /* 0x000fc0000383ffff */
[----:B------:R-:W-:-:S00]  /*df00*/  NOP ;  /* 0x0000000000007918 */ /* 0x000fc00000000000 */
[----:B------:R-:W-:-:S00]  /*df10*/  NOP ;  /* 0x0000000000007918 */ /* 0x000fc00000000000 */
[----:B------:R-:W-:-:S00]  /*df20*/  NOP ;  /* 0x0000000000007918 */ /* 0x000fc00000000000 */
[----:B------:R-:W-:-:S00]  /*df30*/  NOP ;  /* 0x0000000000007918 */ /* 0x000fc00000000000 */
[----:B------:R-:W-:-:S00]  /*df40*/  NOP ;  /* 0x0000000000007918 */ /* 0x000fc00000000000 */
[----:B------:R-:W-:-:S00]  /*df50*/  NOP ;  /* 0x0000000000007918 */ /* 0x000fc00000000000 */
[----:B------:R-:W-:-:S00]  /*df60*/  NOP ;  /* 0x0000000000007918 */ /* 0x000fc00000000000 */
[----:B------:R-:W-:-:S00]  /*df70*/  NOP ;  /* 0x0000000000007918 */ /* 0x000fc00000000000 */
.L_x_312:


//--------------------- .nv.global.init           --------------------------
	.section	.nv.global.init,"aw",@progbits
.nv.global.init:
	.type		$str$25,@object
	.size		$str$25,($str$26 - $str$25)
$str$25:
        /*0000*/ 	.byte	0x28, 0x61, 0x64, 0x64, 0x72, 0x65, 0x73, 0x73, 0x20, 0x26, 0x20, 0x6d, 0x61, 0x73, 0x6b, 0x29
        /*0010*/ 	.byte	0x20, 0x3d, 0x3d, 0x20, 0x30, 0x00
	.type		$str$26,@object
	.size		$str$26,($str$24 - $str$26)
$str$26:
        /*0016*/ 	.byte	0x2f, 0x74, 0x6d, 0x70, 0x2f, 0x63, 0x75, 0x74, 0x6c, 0x61, 0x73, 0x73, 0x5f, 0x73, 0x77, 0x65
        /*0026*/ 	.byte	0x65, 0x70, 0x5f, 0x73, 0x72, 0x63, 0x2f, 0x69, 0x6e, 0x63, 0x6c, 0x75, 0x64, 0x65, 0x2f, 0x63
        /*0036*/ 	.byte	0x75, 0x74, 0x65, 0x2f, 0x70, 0x6f, 0x69, 0x6e, 0x74, 0x65, 0x72, 0x5f, 0x66, 0x6c, 0x61, 0x67
        /*0046*/ 	.byte	0x67, 0x65, 0x64, 0x2e, 0x68, 0x70, 0x70, 0x00
	.type		$str$24,@object
	.size		$str$24,($str$23 - $str$24)
$str$24:
        /*004e*/ 	.byte	0x2f, 0x74, 0x6d, 0x70, 0x2f, 0x63, 0x75, 0x74, 0x6c, 0x61, 0x73, 0x73, 0x5f, 0x73, 0x77, 0x65
        /*005e*/ 	.byte	0x65, 0x70, 0x5f, 0x73, 0x72, 0x63, 0x2f, 0x69, 0x6e, 0x63, 0x6c, 0x75, 0x64, 0x65, 0x2f, 0x63
        /*006e*/ 	.byte	0x75, 0x74, 0x65, 0x2f, 0x61, 0x74, 0x6f, 0x6d, 0x2f, 0x63, 0x6f, 0x70, 0x79, 0x5f, 0x74, 0x72
        /*007e*/ 	.byte	0x61, 0x69, 0x74, 0x73, 0x5f, 0x73, 0x6d, 0x31, 0x30, 0x30, 0x2e, 0x68, 0x70, 0x70, 0x00
	.type		$str$23,@object
	.size		$str$23,(__unnamed_3 - $str$23)
$str$23:
        /*008d*/ 	.byte	0x28, 0x28, 0x75, 0x69, 0x6e, 0x74, 0x33, 0x32, 0x5f, 0x74, 0x28, 0x74, 0x68, 0x72, 0x65, 0x61
        /*009d*/ 	.byte	0x64, 0x49, 0x64, 0x78, 0x2e, 0x78, 0x29, 0x20, 0x2f, 0x20, 0x33, 0x32, 0x29, 0x20, 0x25, 0x20
        /*00ad*/ 	.byte	0x34, 0x29, 0x20, 0x3d, 0x3d, 0x20, 0x28, 0x28, 0x28, 0x74, 0x6d, 0x65, 0x6d, 0x5f, 0x61, 0x64
        /*00bd*/ 	.byte	0x64, 0x72, 0x20, 0x3e, 0x3e, 0x20, 0x31, 0x36, 0x29, 0x20, 0x2f, 0x20, 0x33, 0x32, 0x29, 0x20
        /*00cd*/ 	.byte	0x25, 0x20, 0x34, 0x29, 0x00
	.type		__unnamed_3,@object
	.size		__unnamed_3,(__unnamed_1 - __unnamed_3)
__unnamed_3:
        /* <DEDUP_REMOVED lines=25> */
        /*0262*/ 	.byte	0x3c, 0x31, 0x30, 0x32, 0x34, 0x3e, 0x3e, 0x3e, 0x3e, 0x20, 0x26, 0x5d, 0x00
	.type		__unnamed_1,@object
	.size		__unnamed_1,(__unnamed_2 - __unnamed_1)
__unnamed_1:
        /* <DEDUP_REMOVED lines=31> */
        /*045f*/ 	.byte	0x31, 0x3e, 0x3e, 0x3e, 0x5d, 0x00
	.type		__unnamed_2,@object
	.size		__unnamed_2,(__unnamed_4 - __unnamed_2)
__unnamed_2:
        /* <DEDUP_REMOVED lines=33> */
        /*0675*/ 	.byte	0x3e, 0x3e, 0x3e, 0x5d, 0x00
	.type		__unnamed_4,@object
	.size		__unnamed_4,(.L_4 - __unnamed_4)
__unnamed_4:
        /* <DEDUP_REMOVED lines=37> */
        /*08ca*/ 	.byte	0x3a, 0x43, 0x3c, 0x30, 0x3e, 0x3e, 0x3e, 0x3e, 0x5d, 0x00
.L_4:


//--------------------- .nv.shared._ZN7cutlass13device_kernelINS_4fmha6kernel36Sm100FmhaBwdKernelTmaWarpSpecializedIN4cute5tupleIJiiiiNS5_IJNS5_IJiiEEEiEEEEEENS_10bfloat16_tEfNS5_IJNS4_1CILi128EEESB_NSA_ILi32EEESC_EEENS1_10collective12ResidualMaskEEEEEvNT_6ParamsE --------------------------
	.section	.nv.shared._ZN7cutlass13device_kernelINS_4fmha6kernel36Sm100FmhaBwdKernelTmaWarpSpecializedIN4cute5tupleIJiiiiNS5_IJNS5_IJiiEEEiEEEEEENS_10bfloat16_tEfNS5_IJNS4_1CILi128EEESB_NSA_ILi32EEESC_EEENS1_10collective12ResidualMaskEEEEEvNT_6ParamsE,"aw",@nobits
	.sectionflags	@""
	.align	16
	.zero		1024


//--------------------- .nv.shared.reserved.0     --------------------------
	.section	.nv.shared.reserved.0,"aw",@nobits
	.weak		__nv_reservedSMEM_offset_0_alias
	.size		__nv_reservedSMEM_offset_0_alias, 0, 64
	.other		__nv_reservedSMEM_offset_0_alias,@"STO_CUDA_RESERVED_SHARED STV_DEFAULT"
__nv_reservedSMEM_offset_0_alias:
	.zero		0
.nv.shared.reserved.0:
	.zero		64
	.weak		__nv_reservedSMEM_tcgen05_partition
	.type		__nv_reservedSMEM_tcgen05_partition,@object
	.size		__nv_reservedSMEM_tcgen05_partition,(.L_0 - __nv_reservedSMEM_tcgen05_partition)
__nv_reservedSMEM_tcgen05_partition:
	.zero		32
.L_0:


//--------------------- .nv.global                --------------------------
	.section	.nv.global,"aw",@nobits
.nv.global:
	.type		_ZN39_INTERNAL_8332aec2_4_k_cu_047e47d9_40304cute1_E,@object
	.size		_ZN39_INTERNAL_8332aec2_4_k_cu_047e47d9_40304cute1_E,(_ZN39_INTERNAL_8332aec2_4_k_cu_047e47d9_40304cuda3std3__45__cpo6cbeginE - _ZN39_INTERNAL_8332aec2_4_k_cu_047e47d9_40304cute1_E)
_ZN39_INTERNAL_8332aec2_4_k_cu_047e47d9_40304cute1_E:
	.zero		1
	.type		_ZN39_INTERNAL_8332aec2_4_k_cu_047e47d9_40304cuda3std3__45__cpo6cbeginE,@object
	.size		_ZN39_INTERNAL_8332aec2_4_k_cu_047e47d9_40304cuda3std3__45__cpo6cbeginE,(_ZN39_INTERNAL_8332aec2_4_k_cu_047e47d9_40304cuda3std3__48in_placeE - _ZN39_INTERNAL_8332aec2_4_k_cu_047e47d9_40304cuda3std3__45__cpo6cbeginE)
_ZN39_INTERNAL_8332aec2_4_k_cu_047e47d9_40304cuda3std3__45__cpo6cbeginE:
	.zero		1
	.type		_ZN39_INTERNAL_8332aec2_4_k_cu_047e47d9_40304cuda3std3__48in_placeE,@object
	.size		_ZN39_INTERNAL_8332aec2_4_k_cu_047e47d9_40304cuda3std3__48in_placeE,(_ZN39_INTERNAL_8332aec2_4_k_cu_047e47d9_40304cuda3std6ranges3__45__cpo9iter_moveE - _ZN39_INTERNAL_8332aec2_4_k_cu_047e47d9_40304cuda3std3__48in_placeE)
_ZN39_INTERNAL_8332aec2_4_k_cu_047e47d9_40304cuda3std3__48in_placeE:
	.zero		1
	.type		_ZN39_INTERNAL_8332aec2_4_k_cu_047e47d9_40304cuda3std6ranges3__45__cpo9iter_moveE,@object
	.size		_ZN39_INTERNAL_8332aec2_4_k_cu_047e47d9_40304cuda3std6ranges3__45__cpo9iter_moveE,(_ZN39_INTERNAL_8332aec2_4_k_cu_047e47d9_40304cuda3std3__45__cpo5beginE - _ZN39_INTERNAL_8332aec2_4_k_cu_047e47d9_40304cuda3std6ranges3__45__cpo9iter_moveE)
_ZN39_INTERNAL_8332aec2_4_k_cu_047e47d9_40304cuda3std6ranges3__45__cpo9iter_moveE:
	.zero		1
	.type		_ZN39_INTERNAL_8332aec2_4_k_cu_047e47d9_40304cuda3std3__45__cpo5beginE,@object
	.size		_ZN39_INTERNAL_8332aec2_4_k_cu_047e47d9_40304cuda3std3__45__cpo5beginE,(_ZN39_INTERNAL_8332aec2_4_k_cu_047e47d9_40304cuda3std3__441_GLOBAL__N__8332aec2_4_k_cu_047e47d9_40306ignoreE - _ZN39_INTERNAL_8332aec2_4_k_cu_047e47d9_40304cuda3std3__45__cpo5beginE)
_ZN39_INTERNAL_8332aec2_4_k_cu_047e47d9_40304cuda3std3__45__cpo5beginE:
	.zero		1
	.type		_ZN39_INTERNAL_8332aec2_4_k_cu_047e47d9_40304cuda3std3__441_GLOBAL__N__8332aec2_4_k_cu_047e47d9_40306ignoreE,@object
	.size		_ZN39_INTERNAL_8332aec2_4_k_cu_047e47d9_40304cuda3std3__441_GLOBAL__N__8332aec2_4_k_cu_047e47d9_40306ignoreE,(_ZN39_INTERNAL_8332aec2_4_k_cu_047e47d9_40304cute7productE - _ZN39_INTERNAL_8332aec2_4_k_cu_047e47d9_40304cuda3std3__441_GLOBAL__N__8332aec2_4_k_cu_047e47d9_40306ignoreE)
_ZN39_INTERNAL_8332aec2_4_k_cu_047e47d9_40304cuda3std3__441_GLOBAL__N__8332aec2_4_k_cu_047e47d9_40306ignoreE:
	.zero		1
	.type		_ZN39_INTERNAL_8332aec2_4_k_cu_047e47d9_40304cute7productE,@object
	.size		_ZN39_INTERNAL_8332aec2_4_k_cu_047e47d9_40304cute7productE,(_ZN39_INTERNAL_8332aec2_4_k_cu_047e47d9_40304cuda3std3__45__cpo3endE - _ZN39_INTERNAL_8332aec2_4_k_cu_047e47d9_40304cute7productE)
_ZN39_INTERNAL_8332aec2_4_k_cu_047e47d9_40304cute7productE:
	.zero		1
	.type		_ZN39_INTERNAL_8332aec2_4_k_cu_047e47d9_40304cuda3std3__45__cpo3endE,@object
	.size		_ZN39_INTERNAL_8332aec2_4_k_cu_047e47d9_40304cuda3std3__45__cpo3endE,(_ZN39_INTERNAL_8332aec2_4_k_cu_047e47d9_40304cuda3std3__419piecewise_constructE - _ZN39_INTERNAL_8332aec2_4_k_cu_047e47d9_40304cuda3std3__45__cpo3endE)
_ZN39_INTERNAL_8332aec2_4_k_cu_047e47d9_40304cuda3std3__45__cpo3endE:
	.zero		1
	.type		_ZN39_INTERNAL_8332aec2_4_k_cu_047e47d9_40304cuda3std3__419piecewise_constructE,@object
	.size		_ZN39_INTERNAL_8332aec2_4_k_cu_047e47d9_40304cuda3std3__419piecewise_constructE,(_ZN39_INTERNAL_8332aec2_4_k_cu_047e47d9_40304cuda3std3__45__cpo4cendE - _ZN39_INTERNAL_8332aec2_4_k_cu_047e47d9_40304cuda3std3__419piecewise_constructE)
_ZN39_INTERNAL_8332aec2_4_k_cu_047e47d9_40304cuda3std3__419piecewise_constructE:
	.zero		1
	.type		_ZN39_INTERNAL_8332aec2_4_k_cu_047e47d9_40304cuda3std3__45__cpo4cendE,@object
	.size		_ZN39_INTERNAL_8332aec2_4_k_cu_047e47d9_40304cuda3std3__45__cpo4cendE,(_ZN39_INTERNAL_8332aec2_4_k_cu_047e47d9_40304cuda3std6ranges3__45__cpo4swapE - _ZN39_INTERNAL_8332aec2_4_k_cu_047e47d9_40304cuda3std3__45__cpo4cendE)
_ZN39_INTERNAL_8332aec2_4_k_cu_047e47d9_40304cuda3std3__45__cpo4cendE:
	.zero		1
	.type		_ZN39_INTERNAL_8332aec2_4_k_cu_047e47d9_40304cuda3std6ranges3__45__cpo4swapE,@object
	.size		_ZN39_INTERNAL_8332aec2_4_k_cu_047e47d9_40304cuda3std6ranges3__45__cpo4swapE,(.L_12 - _ZN39_INTERNAL_8332aec2_4_k_cu_047e47d9_40304cuda3std6ranges3__45__cpo4swapE)
_ZN39_INTERNAL_8332aec2_4_k_cu_047e47d9_40304cuda3std6ranges3__45__cpo4swapE:
	.zero		1
.L_12:


//--------------------- .nv.constant0._ZN7cutlass13device_kernelINS_4fmha6kernel36Sm100FmhaBwdKernelTmaWarpSpecializedIN4cute5tupleIJiiiiNS5_IJNS5_IJiiEEEiEEEEEENS_10bfloat16_tEfNS5_IJNS4_1CILi128EEESB_NSA_ILi32EEESC_EEENS1_10collective12ResidualMaskEEEEEvNT_6ParamsE --------------------------
	.section	.nv.constant0._ZN7cutlass13device_kernelINS_4fmha6kernel36Sm100FmhaBwdKernelTmaWarpSpecializedIN4cute5tupleIJiiiiNS5_IJNS5_IJiiEEEiEEEEEENS_10bfloat16_tEfNS5_IJNS4_1CILi128EEESB_NSA_ILi32EEESC_EEENS1_10collective12ResidualMaskEEEEEvNT_6ParamsE,"a",@progbits
	.sectionflags	@""
	.align	4
.nv.constant0._ZN7cutlass13device_kernelINS_4fmha6kernel36Sm100FmhaBwdKernelTmaWarpSpecializedIN4cute5tupleIJiiiiNS5_IJNS5_IJiiEEEiEEEEEENS_10bfloat16_tEfNS5_IJNS4_1CILi128EEESB_NSA_ILi32EEESC_EEENS1_10collective12ResidualMaskEEEEEvNT_6ParamsE:
	.zero		2560


//--------------------- SYMBOLS --------------------------

	.type		.nv.reservedSmem.offset0,@object
	.size		.nv.reservedSmem.offset0,0x4
	.type		.nv.reservedSmem.cap,@object
	.size		.nv.reservedSmem.cap,0x4
	.type		__assertfail,@function
